//
// Generated by NVIDIA NVVM Compiler
//
// Compiler Build ID: CL-36424714
// Cuda compilation tools, release 13.0, V13.0.88
// Based on NVVM 20.0.0
//

.version 9.0
.target sm_100
.address_size 64

	// .globl	_Z10initCurandP17curandStateXORWOWm
.global .align 4 .b8 precalc_xorwow_matrix[102400];
.global .align 4 .b8 precalc_xorwow_offset_matrix[102400];
.global .align 4 .b8 mrg32k3aM1[2304];
.global .align 4 .b8 mrg32k3aM2[2304];
.global .align 4 .b8 mrg32k3aM1SubSeq[2016];
.global .align 4 .b8 mrg32k3aM2SubSeq[2016];
.global .align 4 .b8 mrg32k3aM1Seq[2304];
.global .align 4 .b8 mrg32k3aM2Seq[2304];
.const .align 8 .b8 __cr_lgamma_table[72];
.const .align 4 .b8 city_coords[80] = {0, 0, 0, 0, 0, 0, 128, 63, 0, 0, 64, 64, 0, 0, 0, 64, 0, 0, 192, 64, 0, 0, 128, 63, 0, 0, 224, 64, 0, 0, 144, 64, 0, 0, 112, 65, 0, 0, 128, 191, 0, 0, 32, 65, 0, 0, 32, 64, 0, 0, 128, 65, 0, 0, 48, 65, 0, 0, 160, 64, 0, 0, 192, 64, 0, 0, 0, 65, 0, 0, 16, 65, 0, 0, 192, 63, 0, 0, 64, 65};
// _ZZN3cub18CUB_300001_SM_10006detail6reduce28DeviceReduceSingleTileKernelINS2_10policy_hubIfjN4cuda3std3__44plusIfEEE10Policy1000EN6thrust24THRUST_300001_SM_1000_NS10device_ptrI10IndividualEEPfjS9_ff14FitnessFunctorEEvT0_T1_T2_T3_T4_T6_E12temp_storage has been demoted
// _ZZN3cub18CUB_300001_SM_10006detail6reduce18DeviceReduceKernelINS2_10policy_hubIfjN4cuda3std3__44plusIfEEE10Policy1000EN6thrust24THRUST_300001_SM_1000_NS10device_ptrI10IndividualEEjS9_f14FitnessFunctorEEvT0_PT3_T1_NS0_13GridEvenShareISL_EET2_T4_E12temp_storage has been demoted
// _ZZN3cub18CUB_300001_SM_10006detail6reduce28DeviceReduceSingleTileKernelINS2_10policy_hubIfjN4cuda3std3__44plusIfEEE10Policy1000EPfSC_iS9_ffNS7_10__identityEEEvT0_T1_T2_T3_T4_T6_E12temp_storage has been demoted
// _ZZN3cub18CUB_300001_SM_10006detail6reduce28DeviceReduceSingleTileKernelINS2_10policy_hubIfyN4cuda3std3__44plusIfEEE10Policy1000EN6thrust24THRUST_300001_SM_1000_NS10device_ptrI10IndividualEEPfyS9_ff14FitnessFunctorEEvT0_T1_T2_T3_T4_T6_E12temp_storage has been demoted
// _ZZN3cub18CUB_300001_SM_10006detail6reduce18DeviceReduceKernelINS2_10policy_hubIfyN4cuda3std3__44plusIfEEE10Policy1000EN6thrust24THRUST_300001_SM_1000_NS10device_ptrI10IndividualEEyS9_f14FitnessFunctorEEvT0_PT3_T1_NS0_13GridEvenShareISL_EET2_T4_E12temp_storage has been demoted
// _ZZN3cub18CUB_300001_SM_10006detail6reduce28DeviceReduceSingleTileKernelINS2_10policy_hubIfyN4cuda3std3__44plusIfEEE10Policy1000EPfSC_iS9_ffNS7_10__identityEEEvT0_T1_T2_T3_T4_T6_E12temp_storage has been demoted
.global .align 1 .b8 _ZN34_INTERNAL_3824fb5a_4_k_cu_2d21a7754cuda3std3__45__cpo5beginE[1];
.global .align 1 .b8 _ZN34_INTERNAL_3824fb5a_4_k_cu_2d21a7754cuda3std3__45__cpo3endE[1];
.global .align 1 .b8 _ZN34_INTERNAL_3824fb5a_4_k_cu_2d21a7754cuda3std3__45__cpo6cbeginE[1];
.global .align 1 .b8 _ZN34_INTERNAL_3824fb5a_4_k_cu_2d21a7754cuda3std3__45__cpo4cendE[1];
.global .align 1 .b8 _ZN34_INTERNAL_3824fb5a_4_k_cu_2d21a7754cuda3std3__45__cpo6rbeginE[1];
.global .align 1 .b8 _ZN34_INTERNAL_3824fb5a_4_k_cu_2d21a7754cuda3std3__45__cpo4rendE[1];
.global .align 1 .b8 _ZN34_INTERNAL_3824fb5a_4_k_cu_2d21a7754cuda3std3__45__cpo7crbeginE[1];
.global .align 1 .b8 _ZN34_INTERNAL_3824fb5a_4_k_cu_2d21a7754cuda3std3__45__cpo5crendE[1];
.global .align 1 .b8 _ZN34_INTERNAL_3824fb5a_4_k_cu_2d21a7754cuda3std3__436_GLOBAL__N__3824fb5a_4_k_cu_2d21a7756ignoreE[1];
.global .align 1 .b8 _ZN34_INTERNAL_3824fb5a_4_k_cu_2d21a7754cuda3std3__419piecewise_constructE[1];
.global .align 1 .b8 _ZN34_INTERNAL_3824fb5a_4_k_cu_2d21a7754cuda3std3__48in_placeE[1];
.global .align 1 .b8 _ZN34_INTERNAL_3824fb5a_4_k_cu_2d21a7754cuda3std3__420unreachable_sentinelE[1];
.global .align 1 .b8 _ZN34_INTERNAL_3824fb5a_4_k_cu_2d21a7754cuda3std3__47nulloptE[1];
.global .align 1 .b8 _ZN34_INTERNAL_3824fb5a_4_k_cu_2d21a7754cuda3std3__48unexpectE[1];
.global .align 1 .b8 _ZN34_INTERNAL_3824fb5a_4_k_cu_2d21a7754cuda3std6ranges3__45__cpo4swapE[1];
.global .align 1 .b8 _ZN34_INTERNAL_3824fb5a_4_k_cu_2d21a7754cuda3std6ranges3__45__cpo9iter_moveE[1];
.global .align 1 .b8 _ZN34_INTERNAL_3824fb5a_4_k_cu_2d21a7754cuda3std6ranges3__45__cpo5beginE[1];
.global .align 1 .b8 _ZN34_INTERNAL_3824fb5a_4_k_cu_2d21a7754cuda3std6ranges3__45__cpo3endE[1];
.global .align 1 .b8 _ZN34_INTERNAL_3824fb5a_4_k_cu_2d21a7754cuda3std6ranges3__45__cpo6cbeginE[1];
.global .align 1 .b8 _ZN34_INTERNAL_3824fb5a_4_k_cu_2d21a7754cuda3std6ranges3__45__cpo4cendE[1];
.global .align 1 .b8 _ZN34_INTERNAL_3824fb5a_4_k_cu_2d21a7754cuda3std6ranges3__45__cpo7advanceE[1];
.global .align 1 .b8 _ZN34_INTERNAL_3824fb5a_4_k_cu_2d21a7754cuda3std6ranges3__45__cpo9iter_swapE[1];
.global .align 1 .b8 _ZN34_INTERNAL_3824fb5a_4_k_cu_2d21a7754cuda3std6ranges3__45__cpo4nextE[1];
.global .align 1 .b8 _ZN34_INTERNAL_3824fb5a_4_k_cu_2d21a7754cuda3std6ranges3__45__cpo4prevE[1];
.global .align 1 .b8 _ZN34_INTERNAL_3824fb5a_4_k_cu_2d21a7754cuda3std6ranges3__45__cpo4dataE[1];
.global .align 1 .b8 _ZN34_INTERNAL_3824fb5a_4_k_cu_2d21a7754cuda3std6ranges3__45__cpo5cdataE[1];
.global .align 1 .b8 _ZN34_INTERNAL_3824fb5a_4_k_cu_2d21a7754cuda3std6ranges3__45__cpo4sizeE[1];
.global .align 1 .b8 _ZN34_INTERNAL_3824fb5a_4_k_cu_2d21a7754cuda3std6ranges3__45__cpo5ssizeE[1];
.global .align 1 .b8 _ZN34_INTERNAL_3824fb5a_4_k_cu_2d21a7754cuda3std6ranges3__45__cpo8distanceE[1];
.global .align 1 .b8 _ZN34_INTERNAL_3824fb5a_4_k_cu_2d21a7756thrust24THRUST_300001_SM_1000_NS8cuda_cub3parE[1];
.global .align 1 .b8 _ZN34_INTERNAL_3824fb5a_4_k_cu_2d21a7756thrust24THRUST_300001_SM_1000_NS8cuda_cub10par_nosyncE[1];
.global .align 1 .b8 _ZN34_INTERNAL_3824fb5a_4_k_cu_2d21a7756thrust24THRUST_300001_SM_1000_NS6system6detail10sequential3seqE[1];
.global .align 1 .b8 _ZN34_INTERNAL_3824fb5a_4_k_cu_2d21a7756thrust24THRUST_300001_SM_1000_NS12placeholders2_1E[1];
.global .align 1 .b8 _ZN34_INTERNAL_3824fb5a_4_k_cu_2d21a7756thrust24THRUST_300001_SM_1000_NS12placeholders2_2E[1];
.global .align 1 .b8 _ZN34_INTERNAL_3824fb5a_4_k_cu_2d21a7756thrust24THRUST_300001_SM_1000_NS12placeholders2_3E[1];
.global .align 1 .b8 _ZN34_INTERNAL_3824fb5a_4_k_cu_2d21a7756thrust24THRUST_300001_SM_1000_NS12placeholders2_4E[1];
.global .align 1 .b8 _ZN34_INTERNAL_3824fb5a_4_k_cu_2d21a7756thrust24THRUST_300001_SM_1000_NS12placeholders2_5E[1];
.global .align 1 .b8 _ZN34_INTERNAL_3824fb5a_4_k_cu_2d21a7756thrust24THRUST_300001_SM_1000_NS12placeholders2_6E[1];
.global .align 1 .b8 _ZN34_INTERNAL_3824fb5a_4_k_cu_2d21a7756thrust24THRUST_300001_SM_1000_NS12placeholders2_7E[1];
.global .align 1 .b8 _ZN34_INTERNAL_3824fb5a_4_k_cu_2d21a7756thrust24THRUST_300001_SM_1000_NS12placeholders2_8E[1];
.global .align 1 .b8 _ZN34_INTERNAL_3824fb5a_4_k_cu_2d21a7756thrust24THRUST_300001_SM_1000_NS12placeholders2_9E[1];
.global .align 1 .b8 _ZN34_INTERNAL_3824fb5a_4_k_cu_2d21a7756thrust24THRUST_300001_SM_1000_NS12placeholders3_10E[1];
.global .align 1 .b8 _ZN34_INTERNAL_3824fb5a_4_k_cu_2d21a7756thrust24THRUST_300001_SM_1000_NS3seqE[1];

.visible .entry _Z10initCurandP17curandStateXORWOWm(
	.param .u64 .ptr .align 1 _Z10initCurandP17curandStateXORWOWm_param_0,
	.param .u64 _Z10initCurandP17curandStateXORWOWm_param_1
)
{
	.reg .pred 	%p<25>;
	.reg .b32 	%r<413>;
	.reg .b64 	%rd<19>;

	ld.param.u64 	%rd8, [_Z10initCurandP17curandStateXORWOWm_param_0];
	ld.param.u64 	%rd9, [_Z10initCurandP17curandStateXORWOWm_param_1];
	mov.u32 	%r183, %tid.x;
	mov.u32 	%r184, %ctaid.x;
	mov.u32 	%r185, %ntid.x;
	mad.lo.s32 	%r1, %r184, %r185, %r183;
	setp.gt.s32 	%p1, %r1, 1999;
	@%p1 bra 	$L__BB0_44;
	cvta.to.global.u64 	%rd10, %rd8;
	cvt.s64.s32 	%rd18, %r1;
	mul.wide.s32 	%rd11, %r1, 48;
	add.s64 	%rd2, %rd10, %rd11;
	cvt.u32.u64 	%r186, %rd9;
	xor.b32  	%r187, %r186, -1429050551;
	mul.lo.s32 	%r188, %r187, 1099087573;
	{ .reg .b32 tmp; mov.b64 {tmp, %r189}, %rd9; }
	xor.b32  	%r190, %r189, -136515619;
	mul.lo.s32 	%r191, %r190, -1703105765;
	add.s32 	%r192, %r188, %r191;
	add.s32 	%r193, %r192, 6615241;
	add.s32 	%r194, %r188, 123456789;
	st.global.v2.u32 	[%rd2], {%r193, %r194};
	xor.b32  	%r195, %r188, 362436069;
	add.s32 	%r196, %r191, 521288629;
	st.global.v2.u32 	[%rd2+8], {%r195, %r196};
	xor.b32  	%r197, %r191, 88675123;
	add.s32 	%r198, %r188, 5783321;
	st.global.v2.u32 	[%rd2+16], {%r197, %r198};
	setp.eq.s32 	%p2, %r1, 0;
	@%p2 bra 	$L__BB0_43;
	mov.b32 	%r319, 0;
$L__BB0_3:
	and.b64  	%rd4, %rd18, 3;
	setp.eq.s64 	%p3, %rd4, 0;
	@%p3 bra 	$L__BB0_42;
	mul.wide.u32 	%rd12, %r319, 3200;
	mov.u64 	%rd13, precalc_xorwow_matrix;
	add.s64 	%rd5, %rd13, %rd12;
	cvt.u32.u64 	%r3, %rd4;
	mov.b32 	%r320, 0;
$L__BB0_5:
	mov.b32 	%r333, 0;
	mov.u32 	%r334, %r333;
	mov.u32 	%r335, %r333;
	mov.u32 	%r336, %r333;
	mov.u32 	%r337, %r333;
	mov.u32 	%r326, %r333;
$L__BB0_6:
	mul.wide.u32 	%rd14, %r326, 4;
	add.s64 	%rd15, %rd2, %rd14;
	ld.global.u32 	%r11, [%rd15+4];
	shl.b32 	%r12, %r326, 5;
	mov.b32 	%r332, 0;
$L__BB0_7:
	.pragma "nounroll";
	shr.u32 	%r203, %r11, %r332;
	and.b32  	%r204, %r203, 1;
	setp.eq.b32 	%p4, %r204, 1;
	not.pred 	%p5, %p4;
	add.s32 	%r205, %r12, %r332;
	mul.lo.s32 	%r206, %r205, 5;
	mul.wide.u32 	%rd16, %r206, 4;
	add.s64 	%rd6, %rd5, %rd16;
	@%p5 bra 	$L__BB0_9;
	ld.global.u32 	%r207, [%rd6];
	xor.b32  	%r337, %r337, %r207;
	ld.global.u32 	%r208, [%rd6+4];
	xor.b32  	%r336, %r336, %r208;
	ld.global.u32 	%r209, [%rd6+8];
	xor.b32  	%r335, %r335, %r209;
	ld.global.u32 	%r210, [%rd6+12];
	xor.b32  	%r334, %r334, %r210;
	ld.global.u32 	%r211, [%rd6+16];
	xor.b32  	%r333, %r333, %r211;
$L__BB0_9:
	and.b32  	%r213, %r203, 2;
	setp.eq.s32 	%p6, %r213, 0;
	@%p6 bra 	$L__BB0_11;
	ld.global.u32 	%r214, [%rd6+20];
	xor.b32  	%r337, %r337, %r214;
	ld.global.u32 	%r215, [%rd6+24];
	xor.b32  	%r336, %r336, %r215;
	ld.global.u32 	%r216, [%rd6+28];
	xor.b32  	%r335, %r335, %r216;
	ld.global.u32 	%r217, [%rd6+32];
	xor.b32  	%r334, %r334, %r217;
	ld.global.u32 	%r218, [%rd6+36];
	xor.b32  	%r333, %r333, %r218;
$L__BB0_11:
	and.b32  	%r220, %r203, 4;
	setp.eq.s32 	%p7, %r220, 0;
	@%p7 bra 	$L__BB0_13;
	ld.global.u32 	%r221, [%rd6+40];
	xor.b32  	%r337, %r337, %r221;
	ld.global.u32 	%r222, [%rd6+44];
	xor.b32  	%r336, %r336, %r222;
	ld.global.u32 	%r223, [%rd6+48];
	xor.b32  	%r335, %r335, %r223;
	ld.global.u32 	%r224, [%rd6+52];
	xor.b32  	%r334, %r334, %r224;
	ld.global.u32 	%r225, [%rd6+56];
	xor.b32  	%r333, %r333, %r225;
$L__BB0_13:
	and.b32  	%r227, %r203, 8;
	setp.eq.s32 	%p8, %r227, 0;
	@%p8 bra 	$L__BB0_15;
	ld.global.u32 	%r228, [%rd6+60];
	xor.b32  	%r337, %r337, %r228;
	ld.global.u32 	%r229, [%rd6+64];
	xor.b32  	%r336, %r336, %r229;
	ld.global.u32 	%r230, [%rd6+68];
	xor.b32  	%r335, %r335, %r230;
	ld.global.u32 	%r231, [%rd6+72];
	xor.b32  	%r334, %r334, %r231;
	ld.global.u32 	%r232, [%rd6+76];
	xor.b32  	%r333, %r333, %r232;
$L__BB0_15:
	and.b32  	%r234, %r203, 16;
	setp.eq.s32 	%p9, %r234, 0;
	@%p9 bra 	$L__BB0_17;
	ld.global.u32 	%r235, [%rd6+80];
	xor.b32  	%r337, %r337, %r235;
	ld.global.u32 	%r236, [%rd6+84];
	xor.b32  	%r336, %r336, %r236;
	ld.global.u32 	%r237, [%rd6+88];
	xor.b32  	%r335, %r335, %r237;
	ld.global.u32 	%r238, [%rd6+92];
	xor.b32  	%r334, %r334, %r238;
	ld.global.u32 	%r239, [%rd6+96];
	xor.b32  	%r333, %r333, %r239;
$L__BB0_17:
	and.b32  	%r241, %r203, 32;
	setp.eq.s32 	%p10, %r241, 0;
	@%p10 bra 	$L__BB0_19;
	ld.global.u32 	%r242, [%rd6+100];
	xor.b32  	%r337, %r337, %r242;
	ld.global.u32 	%r243, [%rd6+104];
	xor.b32  	%r336, %r336, %r243;
	ld.global.u32 	%r244, [%rd6+108];
	xor.b32  	%r335, %r335, %r244;
	ld.global.u32 	%r245, [%rd6+112];
	xor.b32  	%r334, %r334, %r245;
	ld.global.u32 	%r246, [%rd6+116];
	xor.b32  	%r333, %r333, %r246;
$L__BB0_19:
	and.b32  	%r248, %r203, 64;
	setp.eq.s32 	%p11, %r248, 0;
	@%p11 bra 	$L__BB0_21;
	ld.global.u32 	%r249, [%rd6+120];
	xor.b32  	%r337, %r337, %r249;
	ld.global.u32 	%r250, [%rd6+124];
	xor.b32  	%r336, %r336, %r250;
	ld.global.u32 	%r251, [%rd6+128];
	xor.b32  	%r335, %r335, %r251;
	ld.global.u32 	%r252, [%rd6+132];
	xor.b32  	%r334, %r334, %r252;
	ld.global.u32 	%r253, [%rd6+136];
	xor.b32  	%r333, %r333, %r253;
$L__BB0_21:
	and.b32  	%r255, %r203, 128;
	setp.eq.s32 	%p12, %r255, 0;
	@%p12 bra 	$L__BB0_23;
	ld.global.u32 	%r256, [%rd6+140];
	xor.b32  	%r337, %r337, %r256;
	ld.global.u32 	%r257, [%rd6+144];
	xor.b32  	%r336, %r336, %r257;
	ld.global.u32 	%r258, [%rd6+148];
	xor.b32  	%r335, %r335, %r258;
	ld.global.u32 	%r259, [%rd6+152];
	xor.b32  	%r334, %r334, %r259;
	ld.global.u32 	%r260, [%rd6+156];
	xor.b32  	%r333, %r333, %r260;
$L__BB0_23:
	and.b32  	%r262, %r203, 256;
	setp.eq.s32 	%p13, %r262, 0;
	@%p13 bra 	$L__BB0_25;
	ld.global.u32 	%r263, [%rd6+160];
	xor.b32  	%r337, %r337, %r263;
	ld.global.u32 	%r264, [%rd6+164];
	xor.b32  	%r336, %r336, %r264;
	ld.global.u32 	%r265, [%rd6+168];
	xor.b32  	%r335, %r335, %r265;
	ld.global.u32 	%r266, [%rd6+172];
	xor.b32  	%r334, %r334, %r266;
	ld.global.u32 	%r267, [%rd6+176];
	xor.b32  	%r333, %r333, %r267;
$L__BB0_25:
	and.b32  	%r269, %r203, 512;
	setp.eq.s32 	%p14, %r269, 0;
	@%p14 bra 	$L__BB0_27;
	ld.global.u32 	%r270, [%rd6+180];
	xor.b32  	%r337, %r337, %r270;
	ld.global.u32 	%r271, [%rd6+184];
	xor.b32  	%r336, %r336, %r271;
	ld.global.u32 	%r272, [%rd6+188];
	xor.b32  	%r335, %r335, %r272;
	ld.global.u32 	%r273, [%rd6+192];
	xor.b32  	%r334, %r334, %r273;
	ld.global.u32 	%r274, [%rd6+196];
	xor.b32  	%r333, %r333, %r274;
$L__BB0_27:
	and.b32  	%r276, %r203, 1024;
	setp.eq.s32 	%p15, %r276, 0;
	@%p15 bra 	$L__BB0_29;
	ld.global.u32 	%r277, [%rd6+200];
	xor.b32  	%r337, %r337, %r277;
	ld.global.u32 	%r278, [%rd6+204];
	xor.b32  	%r336, %r336, %r278;
	ld.global.u32 	%r279, [%rd6+208];
	xor.b32  	%r335, %r335, %r279;
	ld.global.u32 	%r280, [%rd6+212];
	xor.b32  	%r334, %r334, %r280;
	ld.global.u32 	%r281, [%rd6+216];
	xor.b32  	%r333, %r333, %r281;
$L__BB0_29:
	and.b32  	%r283, %r203, 2048;
	setp.eq.s32 	%p16, %r283, 0;
	@%p16 bra 	$L__BB0_31;
	ld.global.u32 	%r284, [%rd6+220];
	xor.b32  	%r337, %r337, %r284;
	ld.global.u32 	%r285, [%rd6+224];
	xor.b32  	%r336, %r336, %r285;
	ld.global.u32 	%r286, [%rd6+228];
	xor.b32  	%r335, %r335, %r286;
	ld.global.u32 	%r287, [%rd6+232];
	xor.b32  	%r334, %r334, %r287;
	ld.global.u32 	%r288, [%rd6+236];
	xor.b32  	%r333, %r333, %r288;
$L__BB0_31:
	and.b32  	%r290, %r203, 4096;
	setp.eq.s32 	%p17, %r290, 0;
	@%p17 bra 	$L__BB0_33;
	ld.global.u32 	%r291, [%rd6+240];
	xor.b32  	%r337, %r337, %r291;
	ld.global.u32 	%r292, [%rd6+244];
	xor.b32  	%r336, %r336, %r292;
	ld.global.u32 	%r293, [%rd6+248];
	xor.b32  	%r335, %r335, %r293;
	ld.global.u32 	%r294, [%rd6+252];
	xor.b32  	%r334, %r334, %r294;
	ld.global.u32 	%r295, [%rd6+256];
	xor.b32  	%r333, %r333, %r295;
$L__BB0_33:
	and.b32  	%r297, %r203, 8192;
	setp.eq.s32 	%p18, %r297, 0;
	@%p18 bra 	$L__BB0_35;
	ld.global.u32 	%r298, [%rd6+260];
	xor.b32  	%r337, %r337, %r298;
	ld.global.u32 	%r299, [%rd6+264];
	xor.b32  	%r336, %r336, %r299;
	ld.global.u32 	%r300, [%rd6+268];
	xor.b32  	%r335, %r335, %r300;
	ld.global.u32 	%r301, [%rd6+272];
	xor.b32  	%r334, %r334, %r301;
	ld.global.u32 	%r302, [%rd6+276];
	xor.b32  	%r333, %r333, %r302;
$L__BB0_35:
	and.b32  	%r304, %r203, 16384;
	setp.eq.s32 	%p19, %r304, 0;
	@%p19 bra 	$L__BB0_37;
	ld.global.u32 	%r305, [%rd6+280];
	xor.b32  	%r337, %r337, %r305;
	ld.global.u32 	%r306, [%rd6+284];
	xor.b32  	%r336, %r336, %r306;
	ld.global.u32 	%r307, [%rd6+288];
	xor.b32  	%r335, %r335, %r307;
	ld.global.u32 	%r308, [%rd6+292];
	xor.b32  	%r334, %r334, %r308;
	ld.global.u32 	%r309, [%rd6+296];
	xor.b32  	%r333, %r333, %r309;
$L__BB0_37:
	and.b32  	%r311, %r203, 32768;
	setp.eq.s32 	%p20, %r311, 0;
	@%p20 bra 	$L__BB0_39;
	ld.global.u32 	%r312, [%rd6+300];
	xor.b32  	%r337, %r337, %r312;
	ld.global.u32 	%r313, [%rd6+304];
	xor.b32  	%r336, %r336, %r313;
	ld.global.u32 	%r314, [%rd6+308];
	xor.b32  	%r335, %r335, %r314;
	ld.global.u32 	%r315, [%rd6+312];
	xor.b32  	%r334, %r334, %r315;
	ld.global.u32 	%r316, [%rd6+316];
	xor.b32  	%r333, %r333, %r316;
$L__BB0_39:
	add.s32 	%r332, %r332, 16;
	setp.ne.s32 	%p21, %r332, 32;
	@%p21 bra 	$L__BB0_7;
	mad.lo.s32 	%r317, %r326, -31, %r12;
	add.s32 	%r326, %r317, 1;
	setp.ne.s32 	%p22, %r326, 5;
	@%p22 bra 	$L__BB0_6;
	st.global.u32 	[%rd2+4], %r337;
	st.global.u32 	[%rd2+8], %r336;
	st.global.u32 	[%rd2+12], %r335;
	st.global.u32 	[%rd2+16], %r334;
	st.global.u32 	[%rd2+20], %r333;
	add.s32 	%r320, %r320, 1;
	setp.lt.u32 	%p23, %r320, %r3;
	@%p23 bra 	$L__BB0_5;
$L__BB0_42:
	shr.u64 	%rd7, %rd18, 2;
	add.s32 	%r319, %r319, 1;
	setp.gt.u64 	%p24, %rd18, 3;
	mov.u64 	%rd18, %rd7;
	@%p24 bra 	$L__BB0_3;
$L__BB0_43:
	mov.b32 	%r318, 0;
	st.global.v2.u32 	[%rd2+24], {%r318, %r318};
	st.global.u32 	[%rd2+32], %r318;
	mov.b64 	%rd17, 0;
	st.global.u64 	[%rd2+40], %rd17;
$L__BB0_44:
	ret;

}
	// .globl	_Z14initPopulationP10IndividualP17curandStateXORWOW
.visible .entry _Z14initPopulationP10IndividualP17curandStateXORWOW(
	.param .u64 .ptr .align 1 _Z14initPopulationP10IndividualP17curandStateXORWOW_param_0,
	.param .u64 .ptr .align 1 _Z14initPopulationP10IndividualP17curandStateXORWOW_param_1
)
{
	.reg .pred 	%p<2>;
	.reg .b32 	%r<145>;
	.reg .b64 	%rd<31>;

	ld.param.u64 	%rd2, [_Z14initPopulationP10IndividualP17curandStateXORWOW_param_1];
	mov.u32 	%r2, %tid.x;
	mov.u32 	%r3, %ctaid.x;
	mov.u32 	%r4, %ntid.x;
	mad.lo.s32 	%r1, %r3, %r4, %r2;
	setp.gt.s32 	%p1, %r1, 1999;
	@%p1 bra 	$L__BB1_2;
	ld.param.u64 	%rd30, [_Z14initPopulationP10IndividualP17curandStateXORWOW_param_0];
	cvta.to.global.u64 	%rd3, %rd2;
	cvta.to.global.u64 	%rd4, %rd30;
	mul.wide.s32 	%rd5, %r1, 48;
	add.s64 	%rd6, %rd3, %rd5;
	ld.global.v2.u32 	{%r5, %r6}, [%rd6];
	ld.global.v2.u32 	{%r7, %r8}, [%rd6+8];
	ld.global.v2.u32 	{%r9, %r10}, [%rd6+16];
	mul.wide.s32 	%rd7, %r1, 44;
	add.s64 	%rd8, %rd4, %rd7;
	mov.b32 	%r11, 0;
	st.global.u32 	[%rd8], %r11;
	mov.b32 	%r12, 1;
	st.global.u32 	[%rd8+4], %r12;
	mov.b32 	%r13, 2;
	st.global.u32 	[%rd8+8], %r13;
	mov.b32 	%r14, 3;
	st.global.u32 	[%rd8+12], %r14;
	mov.b32 	%r15, 4;
	st.global.u32 	[%rd8+16], %r15;
	mov.b32 	%r16, 5;
	st.global.u32 	[%rd8+20], %r16;
	mov.b32 	%r17, 6;
	st.global.u32 	[%rd8+24], %r17;
	mov.b32 	%r18, 7;
	st.global.u32 	[%rd8+28], %r18;
	mov.b32 	%r19, 8;
	st.global.u32 	[%rd8+32], %r19;
	mov.b32 	%r20, 9;
	st.global.u32 	[%rd8+36], %r20;
	shr.u32 	%r21, %r6, 2;
	xor.b32  	%r22, %r21, %r6;
	shl.b32 	%r23, %r10, 4;
	shl.b32 	%r24, %r22, 1;
	xor.b32  	%r25, %r23, %r24;
	xor.b32  	%r26, %r25, %r10;
	xor.b32  	%r27, %r26, %r22;
	add.s32 	%r28, %r5, %r27;
	add.s32 	%r29, %r28, 362437;
	mul.hi.u32 	%r30, %r29, -858993459;
	shr.u32 	%r31, %r30, 3;
	mul.lo.s32 	%r32, %r31, 10;
	sub.s32 	%r33, %r29, %r32;
	mul.wide.u32 	%rd9, %r33, 4;
	add.s64 	%rd10, %rd8, %rd9;
	ld.global.u32 	%r34, [%rd10];
	st.global.u32 	[%rd8+36], %r34;
	st.global.u32 	[%rd10], %r20;
	shr.u32 	%r35, %r7, 2;
	xor.b32  	%r36, %r35, %r7;
	shl.b32 	%r37, %r27, 4;
	shl.b32 	%r38, %r36, 1;
	xor.b32  	%r39, %r37, %r38;
	xor.b32  	%r40, %r39, %r27;
	xor.b32  	%r41, %r40, %r36;
	add.s32 	%r42, %r5, %r41;
	add.s32 	%r43, %r42, 724874;
	mul.hi.u32 	%r44, %r43, 954437177;
	shr.u32 	%r45, %r44, 1;
	mul.lo.s32 	%r46, %r45, 9;
	sub.s32 	%r47, %r43, %r46;
	ld.global.u32 	%r48, [%rd8+32];
	mul.wide.u32 	%rd11, %r47, 4;
	add.s64 	%rd12, %rd8, %rd11;
	ld.global.u32 	%r49, [%rd12];
	st.global.u32 	[%rd8+32], %r49;
	st.global.u32 	[%rd12], %r48;
	shr.u32 	%r50, %r8, 2;
	xor.b32  	%r51, %r50, %r8;
	shl.b32 	%r52, %r41, 4;
	shl.b32 	%r53, %r51, 1;
	xor.b32  	%r54, %r52, %r53;
	xor.b32  	%r55, %r54, %r41;
	xor.b32  	%r56, %r55, %r51;
	add.s32 	%r57, %r5, %r56;
	shl.b32 	%r58, %r57, 2;
	ld.global.u32 	%r59, [%rd8+28];
	add.s32 	%r60, %r58, -4;
	cvt.u64.u32 	%rd13, %r60;
	and.b64  	%rd14, %rd13, 28;
	add.s64 	%rd15, %rd8, %rd14;
	ld.global.u32 	%r61, [%rd15];
	st.global.u32 	[%rd8+28], %r61;
	st.global.u32 	[%rd15], %r59;
	shr.u32 	%r62, %r9, 2;
	xor.b32  	%r63, %r62, %r9;
	shl.b32 	%r64, %r56, 4;
	shl.b32 	%r65, %r63, 1;
	xor.b32  	%r66, %r64, %r65;
	xor.b32  	%r67, %r66, %r56;
	xor.b32  	%r68, %r67, %r63;
	add.s32 	%r69, %r5, %r68;
	add.s32 	%r70, %r69, 1449748;
	mul.hi.u32 	%r71, %r70, 613566757;
	sub.s32 	%r72, %r70, %r71;
	shr.u32 	%r73, %r72, 1;
	add.s32 	%r74, %r73, %r71;
	shr.u32 	%r75, %r74, 2;
	mul.lo.s32 	%r76, %r75, 7;
	sub.s32 	%r77, %r70, %r76;
	ld.global.u32 	%r78, [%rd8+24];
	mul.wide.u32 	%rd16, %r77, 4;
	add.s64 	%rd17, %rd8, %rd16;
	ld.global.u32 	%r79, [%rd17];
	st.global.u32 	[%rd8+24], %r79;
	st.global.u32 	[%rd17], %r78;
	shr.u32 	%r80, %r10, 2;
	xor.b32  	%r81, %r80, %r10;
	shl.b32 	%r82, %r68, 4;
	shl.b32 	%r83, %r81, 1;
	xor.b32  	%r84, %r82, %r83;
	xor.b32  	%r85, %r84, %r68;
	xor.b32  	%r86, %r85, %r81;
	add.s32 	%r87, %r5, %r86;
	add.s32 	%r88, %r87, 1812185;
	mul.hi.u32 	%r89, %r88, -1431655765;
	shr.u32 	%r90, %r89, 2;
	mul.lo.s32 	%r91, %r90, 6;
	sub.s32 	%r92, %r88, %r91;
	ld.global.u32 	%r93, [%rd8+20];
	mul.wide.u32 	%rd18, %r92, 4;
	add.s64 	%rd19, %rd8, %rd18;
	ld.global.u32 	%r94, [%rd19];
	st.global.u32 	[%rd8+20], %r94;
	st.global.u32 	[%rd19], %r93;
	shr.u32 	%r95, %r27, 2;
	xor.b32  	%r96, %r95, %r27;
	shl.b32 	%r97, %r86, 4;
	shl.b32 	%r98, %r96, 1;
	xor.b32  	%r99, %r97, %r98;
	xor.b32  	%r100, %r99, %r86;
	xor.b32  	%r101, %r100, %r96;
	add.s32 	%r102, %r5, %r101;
	add.s32 	%r103, %r102, 2174622;
	mul.hi.u32 	%r104, %r103, -858993459;
	shr.u32 	%r105, %r104, 2;
	mul.lo.s32 	%r106, %r105, 5;
	sub.s32 	%r107, %r103, %r106;
	ld.global.u32 	%r108, [%rd8+16];
	mul.wide.u32 	%rd20, %r107, 4;
	add.s64 	%rd21, %rd8, %rd20;
	ld.global.u32 	%r109, [%rd21];
	st.global.u32 	[%rd8+16], %r109;
	st.global.u32 	[%rd21], %r108;
	shr.u32 	%r110, %r41, 2;
	xor.b32  	%r111, %r110, %r41;
	shl.b32 	%r112, %r101, 4;
	shl.b32 	%r113, %r111, 1;
	xor.b32  	%r114, %r112, %r113;
	xor.b32  	%r115, %r114, %r101;
	xor.b32  	%r116, %r115, %r111;
	add.s32 	%r117, %r5, %r116;
	shl.b32 	%r118, %r117, 2;
	ld.global.u32 	%r119, [%rd8+12];
	add.s32 	%r120, %r118, -4;
	cvt.u64.u32 	%rd22, %r120;
	and.b64  	%rd23, %rd22, 12;
	add.s64 	%rd24, %rd8, %rd23;
	ld.global.u32 	%r121, [%rd24];
	st.global.u32 	[%rd8+12], %r121;
	st.global.u32 	[%rd24], %r119;
	shr.u32 	%r122, %r56, 2;
	xor.b32  	%r123, %r122, %r56;
	shl.b32 	%r124, %r116, 4;
	shl.b32 	%r125, %r123, 1;
	xor.b32  	%r126, %r124, %r125;
	xor.b32  	%r127, %r126, %r116;
	xor.b32  	%r128, %r127, %r123;
	add.s32 	%r129, %r5, %r128;
	add.s32 	%r130, %r129, 2899496;
	mul.hi.u32 	%r131, %r130, -1431655765;
	shr.u32 	%r132, %r131, 1;
	mul.lo.s32 	%r133, %r132, 3;
	sub.s32 	%r134, %r130, %r133;
	ld.global.u32 	%r135, [%rd8+8];
	mul.wide.u32 	%rd25, %r134, 4;
	add.s64 	%rd26, %rd8, %rd25;
	ld.global.u32 	%r136, [%rd26];
	st.global.u32 	[%rd8+8], %r136;
	st.global.u32 	[%rd26], %r135;
	shr.u32 	%r137, %r68, 2;
	xor.b32  	%r138, %r137, %r68;
	xor.b32  	%r139, %r138, %r128;
	not.b32 	%r140, %r5;
	add.s32 	%r141, %r139, %r140;
	ld.global.u32 	%r142, [%rd8+4];
	shl.b32 	%r143, %r141, 2;
	cvt.u64.u32 	%rd27, %r143;
	and.b64  	%rd28, %rd27, 4;
	add.s64 	%rd29, %rd8, %rd28;
	ld.global.u32 	%r144, [%rd29];
	st.global.u32 	[%rd8+4], %r144;
	st.global.u32 	[%rd29], %r142;
$L__BB1_2:
	ret;

}
	// .globl	_Z16calculateFitnessP10Individual
.visible .entry _Z16calculateFitnessP10Individual(
	.param .u64 .ptr .align 1 _Z16calculateFitnessP10Individual_param_0
)
{
	.reg .pred 	%p<2>;
	.reg .b32 	%r<15>;
	.reg .b32 	%f<82>;
	.reg .b64 	%rd<26>;

	ld.param.u64 	%rd1, [_Z16calculateFitnessP10Individual_param_0];
	mov.u32 	%r2, %tid.x;
	mov.u32 	%r3, %ctaid.x;
	mov.u32 	%r4, %ntid.x;
	mad.lo.s32 	%r1, %r3, %r4, %r2;
	setp.gt.s32 	%p1, %r1, 1999;
	@%p1 bra 	$L__BB2_2;
	cvta.to.global.u64 	%rd2, %rd1;
	mul.wide.s32 	%rd3, %r1, 44;
	add.s64 	%rd4, %rd2, %rd3;
	ld.global.u32 	%r5, [%rd4];
	ld.global.u32 	%r6, [%rd4+4];
	mul.wide.s32 	%rd5, %r5, 8;
	mov.u64 	%rd6, city_coords;
	add.s64 	%rd7, %rd6, %rd5;
	ld.const.f32 	%f1, [%rd7];
	mul.wide.s32 	%rd8, %r6, 8;
	add.s64 	%rd9, %rd6, %rd8;
	ld.const.f32 	%f2, [%rd9];
	sub.f32 	%f3, %f1, %f2;
	ld.const.f32 	%f4, [%rd7+4];
	ld.const.f32 	%f5, [%rd9+4];
	sub.f32 	%f6, %f4, %f5;
	mul.f32 	%f7, %f6, %f6;
	fma.rn.f32 	%f8, %f3, %f3, %f7;
	sqrt.rn.f32 	%f9, %f8;
	add.f32 	%f10, %f9, 0f00000000;
	ld.global.u32 	%r7, [%rd4+8];
	mul.wide.s32 	%rd10, %r7, 8;
	add.s64 	%rd11, %rd6, %rd10;
	ld.const.f32 	%f11, [%rd11];
	sub.f32 	%f12, %f2, %f11;
	ld.const.f32 	%f13, [%rd11+4];
	sub.f32 	%f14, %f5, %f13;
	mul.f32 	%f15, %f14, %f14;
	fma.rn.f32 	%f16, %f12, %f12, %f15;
	sqrt.rn.f32 	%f17, %f16;
	add.f32 	%f18, %f10, %f17;
	ld.global.u32 	%r8, [%rd4+12];
	mul.wide.s32 	%rd12, %r8, 8;
	add.s64 	%rd13, %rd6, %rd12;
	ld.const.f32 	%f19, [%rd13];
	sub.f32 	%f20, %f11, %f19;
	ld.const.f32 	%f21, [%rd13+4];
	sub.f32 	%f22, %f13, %f21;
	mul.f32 	%f23, %f22, %f22;
	fma.rn.f32 	%f24, %f20, %f20, %f23;
	sqrt.rn.f32 	%f25, %f24;
	add.f32 	%f26, %f18, %f25;
	ld.global.u32 	%r9, [%rd4+16];
	mul.wide.s32 	%rd14, %r9, 8;
	add.s64 	%rd15, %rd6, %rd14;
	ld.const.f32 	%f27, [%rd15];
	sub.f32 	%f28, %f19, %f27;
	ld.const.f32 	%f29, [%rd15+4];
	sub.f32 	%f30, %f21, %f29;
	mul.f32 	%f31, %f30, %f30;
	fma.rn.f32 	%f32, %f28, %f28, %f31;
	sqrt.rn.f32 	%f33, %f32;
	add.f32 	%f34, %f26, %f33;
	ld.global.u32 	%r10, [%rd4+20];
	mul.wide.s32 	%rd16, %r10, 8;
	add.s64 	%rd17, %rd6, %rd16;
	ld.const.f32 	%f35, [%rd17];
	sub.f32 	%f36, %f27, %f35;
	ld.const.f32 	%f37, [%rd17+4];
	sub.f32 	%f38, %f29, %f37;
	mul.f32 	%f39, %f38, %f38;
	fma.rn.f32 	%f40, %f36, %f36, %f39;
	sqrt.rn.f32 	%f41, %f40;
	add.f32 	%f42, %f34, %f41;
	ld.global.u32 	%r11, [%rd4+24];
	mul.wide.s32 	%rd18, %r11, 8;
	add.s64 	%rd19, %rd6, %rd18;
	ld.const.f32 	%f43, [%rd19];
	sub.f32 	%f44, %f35, %f43;
	ld.const.f32 	%f45, [%rd19+4];
	sub.f32 	%f46, %f37, %f45;
	mul.f32 	%f47, %f46, %f46;
	fma.rn.f32 	%f48, %f44, %f44, %f47;
	sqrt.rn.f32 	%f49, %f48;
	add.f32 	%f50, %f42, %f49;
	ld.global.u32 	%r12, [%rd4+28];
	mul.wide.s32 	%rd20, %r12, 8;
	add.s64 	%rd21, %rd6, %rd20;
	ld.const.f32 	%f51, [%rd21];
	sub.f32 	%f52, %f43, %f51;
	ld.const.f32 	%f53, [%rd21+4];
	sub.f32 	%f54, %f45, %f53;
	mul.f32 	%f55, %f54, %f54;
	fma.rn.f32 	%f56, %f52, %f52, %f55;
	sqrt.rn.f32 	%f57, %f56;
	add.f32 	%f58, %f50, %f57;
	ld.global.u32 	%r13, [%rd4+32];
	mul.wide.s32 	%rd22, %r13, 8;
	add.s64 	%rd23, %rd6, %rd22;
	ld.const.f32 	%f59, [%rd23];
	sub.f32 	%f60, %f51, %f59;
	ld.const.f32 	%f61, [%rd23+4];
	sub.f32 	%f62, %f53, %f61;
	mul.f32 	%f63, %f62, %f62;
	fma.rn.f32 	%f64, %f60, %f60, %f63;
	sqrt.rn.f32 	%f65, %f64;
	add.f32 	%f66, %f58, %f65;
	ld.global.u32 	%r14, [%rd4+36];
	mul.wide.s32 	%rd24, %r14, 8;
	add.s64 	%rd25, %rd6, %rd24;
	ld.const.f32 	%f67, [%rd25];
	sub.f32 	%f68, %f59, %f67;
	ld.const.f32 	%f69, [%rd25+4];
	sub.f32 	%f70, %f61, %f69;
	mul.f32 	%f71, %f70, %f70;
	fma.rn.f32 	%f72, %f68, %f68, %f71;
	sqrt.rn.f32 	%f73, %f72;
	add.f32 	%f74, %f66, %f73;
	sub.f32 	%f75, %f67, %f1;
	sub.f32 	%f76, %f69, %f4;
	mul.f32 	%f77, %f76, %f76;
	fma.rn.f32 	%f78, %f75, %f75, %f77;
	sqrt.rn.f32 	%f79, %f78;
	add.f32 	%f80, %f74, %f79;
	rcp.rn.f32 	%f81, %f80;
	st.global.f32 	[%rd4+40], %f81;
$L__BB2_2:
	ret;

}
	// .globl	_Z9selectionP10IndividualS0_fP17curandStateXORWOW
.visible .entry _Z9selectionP10IndividualS0_fP17curandStateXORWOW(
	.param .u64 .ptr .align 1 _Z9selectionP10IndividualS0_fP17curandStateXORWOW_param_0,
	.param .u64 .ptr .align 1 _Z9selectionP10IndividualS0_fP17curandStateXORWOW_param_1,
	.param .f32 _Z9selectionP10IndividualS0_fP17curandStateXORWOW_param_2,
	.param .u64 .ptr .align 1 _Z9selectionP10IndividualS0_fP17curandStateXORWOW_param_3
)
{
	.reg .pred 	%p<19>;
	.reg .b32 	%r<62>;
	.reg .b32 	%f<41>;
	.reg .b64 	%rd<33>;

	ld.param.u64 	%rd22, [_Z9selectionP10IndividualS0_fP17curandStateXORWOW_param_0];
	ld.param.u64 	%rd20, [_Z9selectionP10IndividualS0_fP17curandStateXORWOW_param_1];
	ld.param.f32 	%f19, [_Z9selectionP10IndividualS0_fP17curandStateXORWOW_param_2];
	ld.param.u64 	%rd21, [_Z9selectionP10IndividualS0_fP17curandStateXORWOW_param_3];
	cvta.to.global.u64 	%rd1, %rd22;
	mov.u32 	%r4, %tid.x;
	mov.u32 	%r5, %ctaid.x;
	mov.u32 	%r6, %ntid.x;
	mad.lo.s32 	%r1, %r5, %r6, %r4;
	setp.gt.s32 	%p1, %r1, 1799;
	@%p1 bra 	$L__BB3_20;
	cvta.to.global.u64 	%rd23, %rd21;
	mul.wide.s32 	%rd24, %r1, 48;
	add.s64 	%rd25, %rd23, %rd24;
	ld.global.v2.u32 	{%r8, %r9}, [%rd25];
	ld.global.u32 	%r10, [%rd25+20];
	shr.u32 	%r11, %r9, 2;
	xor.b32  	%r12, %r11, %r9;
	shl.b32 	%r13, %r10, 4;
	shl.b32 	%r14, %r12, 1;
	xor.b32  	%r15, %r13, %r14;
	xor.b32  	%r16, %r15, %r10;
	xor.b32  	%r17, %r16, %r12;
	add.s32 	%r18, %r8, %r17;
	add.s32 	%r19, %r18, 362437;
	cvt.rn.f32.u32 	%f21, %r19;
	fma.rn.f32 	%f22, %f21, 0f2F800000, 0f2F000000;
	mul.f32 	%f1, %f19, %f22;
	mov.f32 	%f40, 0f00000000;
	mov.b32 	%r61, 0;
	bra.uni 	$L__BB3_18;
$L__BB3_2:
	cvt.u32.u64 	%r20, %rd32;
	add.s32 	%r21, %r20, 1;
	cvt.u64.u32 	%rd32, %r21;
	ld.global.f32 	%f24, [%rd18+44];
	add.f32 	%f2, %f18, %f24;
	setp.ge.f32 	%p3, %f2, %f1;
	@%p3 bra 	$L__BB3_19;
	add.s32 	%r23, %r20, 2;
	cvt.u64.u32 	%rd32, %r23;
	ld.global.f32 	%f25, [%rd18+88];
	add.f32 	%f3, %f2, %f25;
	setp.ge.f32 	%p4, %f3, %f1;
	@%p4 bra 	$L__BB3_19;
	add.s32 	%r25, %r20, 3;
	cvt.u64.u32 	%rd32, %r25;
	ld.global.f32 	%f26, [%rd18+132];
	add.f32 	%f4, %f3, %f26;
	setp.ge.f32 	%p5, %f4, %f1;
	@%p5 bra 	$L__BB3_19;
	add.s32 	%r27, %r20, 4;
	cvt.u64.u32 	%rd32, %r27;
	ld.global.f32 	%f27, [%rd18+176];
	add.f32 	%f5, %f4, %f27;
	setp.ge.f32 	%p6, %f5, %f1;
	@%p6 bra 	$L__BB3_19;
	add.s32 	%r29, %r20, 5;
	cvt.u64.u32 	%rd32, %r29;
	ld.global.f32 	%f28, [%rd18+220];
	add.f32 	%f6, %f5, %f28;
	setp.ge.f32 	%p7, %f6, %f1;
	@%p7 bra 	$L__BB3_19;
	add.s32 	%r31, %r20, 6;
	cvt.u64.u32 	%rd32, %r31;
	ld.global.f32 	%f29, [%rd18+264];
	add.f32 	%f7, %f6, %f29;
	setp.ge.f32 	%p8, %f7, %f1;
	@%p8 bra 	$L__BB3_19;
	add.s32 	%r33, %r20, 7;
	cvt.u64.u32 	%rd32, %r33;
	ld.global.f32 	%f30, [%rd18+308];
	add.f32 	%f8, %f7, %f30;
	setp.ge.f32 	%p9, %f8, %f1;
	@%p9 bra 	$L__BB3_19;
	add.s32 	%r35, %r20, 8;
	cvt.u64.u32 	%rd32, %r35;
	ld.global.f32 	%f31, [%rd18+352];
	add.f32 	%f9, %f8, %f31;
	setp.ge.f32 	%p10, %f9, %f1;
	@%p10 bra 	$L__BB3_19;
	add.s32 	%r37, %r20, 9;
	cvt.u64.u32 	%rd32, %r37;
	ld.global.f32 	%f32, [%rd18+396];
	add.f32 	%f10, %f9, %f32;
	setp.ge.f32 	%p11, %f10, %f1;
	@%p11 bra 	$L__BB3_19;
	add.s32 	%r39, %r20, 10;
	cvt.u64.u32 	%rd32, %r39;
	ld.global.f32 	%f33, [%rd18+440];
	add.f32 	%f11, %f10, %f33;
	setp.ge.f32 	%p12, %f11, %f1;
	@%p12 bra 	$L__BB3_19;
	add.s32 	%r41, %r20, 11;
	cvt.u64.u32 	%rd32, %r41;
	ld.global.f32 	%f34, [%rd18+484];
	add.f32 	%f12, %f11, %f34;
	setp.ge.f32 	%p13, %f12, %f1;
	@%p13 bra 	$L__BB3_19;
	add.s32 	%r43, %r20, 12;
	cvt.u64.u32 	%rd32, %r43;
	ld.global.f32 	%f35, [%rd18+528];
	add.f32 	%f13, %f12, %f35;
	setp.ge.f32 	%p14, %f13, %f1;
	@%p14 bra 	$L__BB3_19;
	add.s32 	%r45, %r20, 13;
	cvt.u64.u32 	%rd32, %r45;
	ld.global.f32 	%f36, [%rd18+572];
	add.f32 	%f14, %f13, %f36;
	setp.ge.f32 	%p15, %f14, %f1;
	@%p15 bra 	$L__BB3_19;
	add.s32 	%r47, %r20, 14;
	cvt.u64.u32 	%rd32, %r47;
	ld.global.f32 	%f37, [%rd18+616];
	add.f32 	%f15, %f14, %f37;
	setp.ge.f32 	%p16, %f15, %f1;
	@%p16 bra 	$L__BB3_19;
	add.s32 	%r49, %r20, 15;
	cvt.u64.u32 	%rd32, %r49;
	ld.global.f32 	%f38, [%rd18+660];
	add.f32 	%f40, %f15, %f38;
	setp.ge.f32 	%p17, %f40, %f1;
	@%p17 bra 	$L__BB3_19;
	add.s32 	%r61, %r20, 16;
	setp.eq.s32 	%p18, %r61, 2000;
	@%p18 bra 	$L__BB3_20;
$L__BB3_18:
	cvt.u64.u32 	%rd32, %r61;
	mul.wide.u32 	%rd26, %r61, 44;
	add.s64 	%rd27, %rd1, %rd26;
	add.s64 	%rd18, %rd27, 40;
	ld.global.f32 	%f23, [%rd27+40];
	add.f32 	%f18, %f40, %f23;
	setp.ltu.f32 	%p2, %f18, %f1;
	@%p2 bra 	$L__BB3_2;
$L__BB3_19:
	cvta.to.global.u64 	%rd28, %rd20;
	mul.wide.s32 	%rd29, %r1, 44;
	add.s64 	%rd30, %rd28, %rd29;
	mad.lo.s64 	%rd31, %rd32, 44, %rd1;
	ld.global.u32 	%r50, [%rd31];
	ld.global.u32 	%r51, [%rd31+4];
	ld.global.u32 	%r52, [%rd31+8];
	ld.global.u32 	%r53, [%rd31+12];
	ld.global.u32 	%r54, [%rd31+16];
	ld.global.u32 	%r55, [%rd31+20];
	ld.global.u32 	%r56, [%rd31+24];
	ld.global.u32 	%r57, [%rd31+28];
	ld.global.u32 	%r58, [%rd31+32];
	ld.global.u32 	%r59, [%rd31+36];
	ld.global.f32 	%f39, [%rd31+40];
	st.global.u32 	[%rd30], %r50;
	st.global.u32 	[%rd30+4], %r51;
	st.global.u32 	[%rd30+8], %r52;
	st.global.u32 	[%rd30+12], %r53;
	st.global.u32 	[%rd30+16], %r54;
	st.global.u32 	[%rd30+20], %r55;
	st.global.u32 	[%rd30+24], %r56;
	st.global.u32 	[%rd30+28], %r57;
	st.global.u32 	[%rd30+32], %r58;
	st.global.u32 	[%rd30+36], %r59;
	st.global.f32 	[%rd30+40], %f39;
$L__BB3_20:
	ret;

}
	// .globl	_Z9crossoverP10IndividualS0_P17curandStateXORWOW
.visible .entry _Z9crossoverP10IndividualS0_P17curandStateXORWOW(
	.param .u64 .ptr .align 1 _Z9crossoverP10IndividualS0_P17curandStateXORWOW_param_0,
	.param .u64 .ptr .align 1 _Z9crossoverP10IndividualS0_P17curandStateXORWOW_param_1,
	.param .u64 .ptr .align 1 _Z9crossoverP10IndividualS0_P17curandStateXORWOW_param_2
)
{
	.reg .pred 	%p<31>;
	.reg .b32 	%r<126>;
	.reg .b64 	%rd<66>;

	ld.param.u64 	%rd13, [_Z9crossoverP10IndividualS0_P17curandStateXORWOW_param_0];
	ld.param.u64 	%rd15, [_Z9crossoverP10IndividualS0_P17curandStateXORWOW_param_1];
	ld.param.u64 	%rd14, [_Z9crossoverP10IndividualS0_P17curandStateXORWOW_param_2];
	cvta.to.global.u64 	%rd1, %rd15;
	mov.u32 	%r61, %tid.x;
	mov.u32 	%r62, %ctaid.x;
	mov.u32 	%r63, %ntid.x;
	mad.lo.s32 	%r1, %r62, %r63, %r61;
	setp.gt.s32 	%p2, %r1, 899;
	@%p2 bra 	$L__BB4_50;
	cvta.to.global.u64 	%rd16, %rd13;
	cvta.to.global.u64 	%rd17, %rd14;
	mul.wide.s32 	%rd18, %r1, 48;
	add.s64 	%rd19, %rd17, %rd18;
	ld.global.v2.u32 	{%r65, %r66}, [%rd19];
	ld.global.u32 	%r67, [%rd19+20];
	shl.b32 	%r2, %r1, 1;
	shr.u32 	%r68, %r66, 2;
	xor.b32  	%r69, %r68, %r66;
	shl.b32 	%r70, %r69, 1;
	xor.b32  	%r71, %r67, %r70;
	xor.b32  	%r72, %r71, %r69;
	add.s32 	%r73, %r65, %r72;
	add.s32 	%r74, %r73, 5;
	and.b32  	%r3, %r74, 7;
	add.s32 	%r4, %r3, 1;
	mul.wide.s32 	%rd20, %r2, 44;
	add.s64 	%rd2, %rd16, %rd20;
	and.b32  	%r5, %r4, 3;
	and.b32  	%r6, %r4, 12;
	add.s32 	%r7, %r3, 2;
	neg.s32 	%r8, %r6;
	add.s64 	%rd3, %rd2, 8;
	add.s64 	%rd4, %rd1, 8;
	mov.b32 	%r104, 0;
	mov.pred 	%p30, -1;
$L__BB4_2:
	mov.pred 	%p1, %p30;
	setp.lt.u32 	%p4, %r3, 3;
	add.s32 	%r10, %r2, %r104;
	mov.b32 	%r106, 0;
	@%p4 bra 	$L__BB4_5;
	mul.wide.s32 	%rd21, %r10, 44;
	add.s64 	%rd64, %rd4, %rd21;
	mov.u64 	%rd65, %rd3;
	mov.u32 	%r105, %r8;
$L__BB4_4:
	ld.global.u32 	%r76, [%rd65+-8];
	st.global.u32 	[%rd64+-8], %r76;
	ld.global.u32 	%r77, [%rd65+-4];
	st.global.u32 	[%rd64+-4], %r77;
	ld.global.u32 	%r78, [%rd65];
	st.global.u32 	[%rd64], %r78;
	ld.global.u32 	%r79, [%rd65+4];
	st.global.u32 	[%rd64+4], %r79;
	add.s32 	%r105, %r105, 4;
	add.s64 	%rd65, %rd65, 16;
	add.s64 	%rd64, %rd64, 16;
	setp.ne.s32 	%p5, %r105, 0;
	mov.u32 	%r106, %r6;
	@%p5 bra 	$L__BB4_4;
$L__BB4_5:
	mul.wide.s32 	%rd22, %r10, 44;
	add.s64 	%rd10, %rd1, %rd22;
	setp.eq.s32 	%p6, %r5, 0;
	@%p6 bra 	$L__BB4_9;
	setp.eq.s32 	%p7, %r5, 1;
	mul.wide.u32 	%rd23, %r106, 4;
	add.s64 	%rd11, %rd2, %rd23;
	ld.global.u32 	%r80, [%rd11];
	add.s64 	%rd12, %rd10, %rd23;
	st.global.u32 	[%rd12], %r80;
	@%p7 bra 	$L__BB4_9;
	setp.eq.s32 	%p8, %r5, 2;
	ld.global.u32 	%r81, [%rd11+4];
	st.global.u32 	[%rd12+4], %r81;
	@%p8 bra 	$L__BB4_9;
	ld.global.u32 	%r82, [%rd11+8];
	st.global.u32 	[%rd12+8], %r82;
$L__BB4_9:
	ld.global.u32 	%r14, [%rd2+44];
	mov.b32 	%r107, 0;
	bra.uni 	$L__BB4_11;
$L__BB4_10:
	add.s32 	%r15, %r107, 1;
	setp.eq.s32 	%p10, %r107, %r3;
	mov.u32 	%r107, %r15;
	@%p10 bra 	$L__BB4_12;
$L__BB4_11:
	mul.wide.u32 	%rd24, %r107, 4;
	add.s64 	%rd25, %rd10, %rd24;
	ld.global.u32 	%r84, [%rd25];
	setp.eq.s32 	%p9, %r84, %r14;
	mov.u32 	%r110, %r4;
	@%p9 bra 	$L__BB4_13;
	bra.uni 	$L__BB4_10;
$L__BB4_12:
	mul.wide.u32 	%rd26, %r3, 4;
	add.s64 	%rd27, %rd10, %rd26;
	st.global.u32 	[%rd27+4], %r14;
	mov.u32 	%r110, %r7;
$L__BB4_13:
	ld.global.u32 	%r18, [%rd2+48];
	mov.b32 	%r109, 0;
$L__BB4_14:
	mul.wide.u32 	%rd28, %r109, 4;
	add.s64 	%rd29, %rd10, %rd28;
	ld.global.u32 	%r86, [%rd29];
	setp.eq.s32 	%p11, %r86, %r18;
	@%p11 bra 	$L__BB4_17;
	add.s32 	%r20, %r109, 1;
	setp.ne.s32 	%p12, %r109, %r3;
	mov.u32 	%r109, %r20;
	@%p12 bra 	$L__BB4_14;
	add.s32 	%r21, %r110, 1;
	mul.wide.u32 	%rd30, %r110, 4;
	add.s64 	%rd31, %rd10, %rd30;
	st.global.u32 	[%rd31], %r18;
	mov.u32 	%r110, %r21;
$L__BB4_17:
	ld.global.u32 	%r23, [%rd2+52];
	mov.b32 	%r111, 0;
$L__BB4_18:
	mul.wide.u32 	%rd32, %r111, 4;
	add.s64 	%rd33, %rd10, %rd32;
	ld.global.u32 	%r88, [%rd33];
	setp.eq.s32 	%p13, %r88, %r23;
	@%p13 bra 	$L__BB4_21;
	add.s32 	%r25, %r111, 1;
	setp.ne.s32 	%p14, %r111, %r3;
	mov.u32 	%r111, %r25;
	@%p14 bra 	$L__BB4_18;
	add.s32 	%r26, %r110, 1;
	mul.wide.u32 	%rd34, %r110, 4;
	add.s64 	%rd35, %rd10, %rd34;
	st.global.u32 	[%rd35], %r23;
	mov.u32 	%r110, %r26;
$L__BB4_21:
	ld.global.u32 	%r28, [%rd2+56];
	mov.b32 	%r113, 0;
$L__BB4_22:
	mul.wide.u32 	%rd36, %r113, 4;
	add.s64 	%rd37, %rd10, %rd36;
	ld.global.u32 	%r90, [%rd37];
	setp.eq.s32 	%p15, %r90, %r28;
	@%p15 bra 	$L__BB4_25;
	add.s32 	%r30, %r113, 1;
	setp.ne.s32 	%p16, %r113, %r3;
	mov.u32 	%r113, %r30;
	@%p16 bra 	$L__BB4_22;
	add.s32 	%r31, %r110, 1;
	mul.wide.u32 	%rd38, %r110, 4;
	add.s64 	%rd39, %rd10, %rd38;
	st.global.u32 	[%rd39], %r28;
	mov.u32 	%r110, %r31;
$L__BB4_25:
	ld.global.u32 	%r33, [%rd2+60];
	mov.b32 	%r115, 0;
$L__BB4_26:
	mul.wide.u32 	%rd40, %r115, 4;
	add.s64 	%rd41, %rd10, %rd40;
	ld.global.u32 	%r92, [%rd41];
	setp.eq.s32 	%p17, %r92, %r33;
	@%p17 bra 	$L__BB4_29;
	add.s32 	%r35, %r115, 1;
	setp.ne.s32 	%p18, %r115, %r3;
	mov.u32 	%r115, %r35;
	@%p18 bra 	$L__BB4_26;
	add.s32 	%r36, %r110, 1;
	mul.wide.u32 	%rd42, %r110, 4;
	add.s64 	%rd43, %rd10, %rd42;
	st.global.u32 	[%rd43], %r33;
	mov.u32 	%r110, %r36;
$L__BB4_29:
	ld.global.u32 	%r38, [%rd2+64];
	mov.b32 	%r117, 0;
$L__BB4_30:
	mul.wide.u32 	%rd44, %r117, 4;
	add.s64 	%rd45, %rd10, %rd44;
	ld.global.u32 	%r94, [%rd45];
	setp.eq.s32 	%p19, %r94, %r38;
	@%p19 bra 	$L__BB4_33;
	add.s32 	%r40, %r117, 1;
	setp.ne.s32 	%p20, %r117, %r3;
	mov.u32 	%r117, %r40;
	@%p20 bra 	$L__BB4_30;
	add.s32 	%r41, %r110, 1;
	mul.wide.u32 	%rd46, %r110, 4;
	add.s64 	%rd47, %rd10, %rd46;
	st.global.u32 	[%rd47], %r38;
	mov.u32 	%r110, %r41;
$L__BB4_33:
	ld.global.u32 	%r43, [%rd2+68];
	mov.b32 	%r119, 0;
$L__BB4_34:
	mul.wide.u32 	%rd48, %r119, 4;
	add.s64 	%rd49, %rd10, %rd48;
	ld.global.u32 	%r96, [%rd49];
	setp.eq.s32 	%p21, %r96, %r43;
	@%p21 bra 	$L__BB4_37;
	add.s32 	%r45, %r119, 1;
	setp.ne.s32 	%p22, %r119, %r3;
	mov.u32 	%r119, %r45;
	@%p22 bra 	$L__BB4_34;
	add.s32 	%r46, %r110, 1;
	mul.wide.u32 	%rd50, %r110, 4;
	add.s64 	%rd51, %rd10, %rd50;
	st.global.u32 	[%rd51], %r43;
	mov.u32 	%r110, %r46;
$L__BB4_37:
	ld.global.u32 	%r48, [%rd2+72];
	mov.b32 	%r121, 0;
$L__BB4_38:
	mul.wide.u32 	%rd52, %r121, 4;
	add.s64 	%rd53, %rd10, %rd52;
	ld.global.u32 	%r98, [%rd53];
	setp.eq.s32 	%p23, %r98, %r48;
	@%p23 bra 	$L__BB4_41;
	add.s32 	%r50, %r121, 1;
	setp.ne.s32 	%p24, %r121, %r3;
	mov.u32 	%r121, %r50;
	@%p24 bra 	$L__BB4_38;
	add.s32 	%r51, %r110, 1;
	mul.wide.u32 	%rd54, %r110, 4;
	add.s64 	%rd55, %rd10, %rd54;
	st.global.u32 	[%rd55], %r48;
	mov.u32 	%r110, %r51;
$L__BB4_41:
	ld.global.u32 	%r53, [%rd2+76];
	mov.b32 	%r123, 0;
$L__BB4_42:
	mul.wide.u32 	%rd56, %r123, 4;
	add.s64 	%rd57, %rd10, %rd56;
	ld.global.u32 	%r100, [%rd57];
	setp.eq.s32 	%p25, %r100, %r53;
	@%p25 bra 	$L__BB4_45;
	add.s32 	%r55, %r123, 1;
	setp.ne.s32 	%p26, %r123, %r3;
	mov.u32 	%r123, %r55;
	@%p26 bra 	$L__BB4_42;
	add.s32 	%r56, %r110, 1;
	mul.wide.u32 	%rd58, %r110, 4;
	add.s64 	%rd59, %rd10, %rd58;
	st.global.u32 	[%rd59], %r53;
	mov.u32 	%r110, %r56;
$L__BB4_45:
	ld.global.u32 	%r58, [%rd2+80];
	mov.b32 	%r125, 0;
$L__BB4_46:
	mul.wide.u32 	%rd60, %r125, 4;
	add.s64 	%rd61, %rd10, %rd60;
	ld.global.u32 	%r102, [%rd61];
	setp.eq.s32 	%p27, %r102, %r58;
	@%p27 bra 	$L__BB4_49;
	add.s32 	%r60, %r125, 1;
	setp.ne.s32 	%p28, %r125, %r3;
	mov.u32 	%r125, %r60;
	@%p28 bra 	$L__BB4_46;
	mul.wide.u32 	%rd62, %r110, 4;
	add.s64 	%rd63, %rd10, %rd62;
	st.global.u32 	[%rd63], %r58;
$L__BB4_49:
	mov.b32 	%r104, 1;
	mov.pred 	%p30, 0;
	@%p1 bra 	$L__BB4_2;
$L__BB4_50:
	ret;

}
	// .globl	_Z8mutationP10IndividualP17curandStateXORWOW
.visible .entry _Z8mutationP10IndividualP17curandStateXORWOW(
	.param .u64 .ptr .align 1 _Z8mutationP10IndividualP17curandStateXORWOW_param_0,
	.param .u64 .ptr .align 1 _Z8mutationP10IndividualP17curandStateXORWOW_param_1
)
{
	.reg .pred 	%p<4>;
	.reg .b32 	%r<60>;
	.reg .b32 	%f<3>;
	.reg .b64 	%rd<13>;

	ld.param.u64 	%rd2, [_Z8mutationP10IndividualP17curandStateXORWOW_param_0];
	ld.param.u64 	%rd3, [_Z8mutationP10IndividualP17curandStateXORWOW_param_1];
	mov.u32 	%r19, %tid.x;
	mov.u32 	%r20, %ctaid.x;
	mov.u32 	%r21, %ntid.x;
	mad.lo.s32 	%r1, %r20, %r21, %r19;
	setp.gt.s32 	%p1, %r1, 1799;
	@%p1 bra 	$L__BB5_5;
	cvta.to.global.u64 	%rd4, %rd3;
	mul.wide.s32 	%rd5, %r1, 48;
	add.s64 	%rd1, %rd4, %rd5;
	ld.global.v2.u32 	{%r2, %r22}, [%rd1];
	ld.global.u32 	%r56, [%rd1+20];
	shr.u32 	%r23, %r22, 2;
	xor.b32  	%r24, %r23, %r22;
	shl.b32 	%r25, %r56, 4;
	shl.b32 	%r26, %r24, 1;
	xor.b32  	%r27, %r25, %r26;
	xor.b32  	%r28, %r27, %r56;
	xor.b32  	%r55, %r28, %r24;
	add.s32 	%r29, %r2, %r55;
	add.s32 	%r30, %r29, 362437;
	cvt.rn.f32.u32 	%f1, %r30;
	fma.rn.f32 	%f2, %f1, 0f2F800000, 0f2F000000;
	setp.geu.f32 	%p2, %f2, 0f3E800000;
	@%p2 bra 	$L__BB5_5;
	ld.global.u32 	%r57, [%rd1+16];
	ld.global.u32 	%r58, [%rd1+12];
	ld.global.u32 	%r31, [%rd1+8];
	shr.u32 	%r32, %r31, 2;
	xor.b32  	%r33, %r32, %r31;
	shl.b32 	%r34, %r55, 4;
	shl.b32 	%r35, %r33, 1;
	xor.b32  	%r36, %r35, %r34;
	xor.b32  	%r37, %r36, %r33;
	xor.b32  	%r54, %r37, %r55;
	add.s32 	%r59, %r2, 724874;
	add.s32 	%r38, %r54, %r59;
	mul.hi.u32 	%r39, %r38, -858993459;
	shr.u32 	%r40, %r39, 3;
	mul.lo.s32 	%r41, %r40, 10;
	sub.s32 	%r9, %r38, %r41;
$L__BB5_3:
	mov.u32 	%r13, %r57;
	mov.u32 	%r57, %r56;
	mov.u32 	%r56, %r55;
	mov.u32 	%r55, %r54;
	shr.u32 	%r42, %r58, 2;
	xor.b32  	%r43, %r42, %r58;
	shl.b32 	%r44, %r55, 4;
	shl.b32 	%r45, %r43, 1;
	xor.b32  	%r46, %r44, %r45;
	xor.b32  	%r47, %r46, %r55;
	xor.b32  	%r54, %r47, %r43;
	add.s32 	%r59, %r59, 362437;
	add.s32 	%r48, %r54, %r59;
	mul.hi.u32 	%r49, %r48, -858993459;
	shr.u32 	%r50, %r49, 3;
	mul.lo.s32 	%r51, %r50, 10;
	sub.s32 	%r18, %r48, %r51;
	setp.eq.s32 	%p3, %r9, %r18;
	mov.u32 	%r58, %r13;
	@%p3 bra 	$L__BB5_3;
	cvta.to.global.u64 	%rd6, %rd2;
	mul.wide.s32 	%rd7, %r1, 44;
	add.s64 	%rd8, %rd6, %rd7;
	mul.wide.u32 	%rd9, %r9, 4;
	add.s64 	%rd10, %rd8, %rd9;
	ld.global.u32 	%r52, [%rd10];
	mul.wide.u32 	%rd11, %r18, 4;
	add.s64 	%rd12, %rd8, %rd11;
	ld.global.u32 	%r53, [%rd12];
	st.global.u32 	[%rd10], %r53;
	st.global.u32 	[%rd12], %r52;
$L__BB5_5:
	ret;

}
	// .globl	_Z11replacementP10IndividualS0_
.visible .entry _Z11replacementP10IndividualS0_(
	.param .u64 .ptr .align 1 _Z11replacementP10IndividualS0__param_0,
	.param .u64 .ptr .align 1 _Z11replacementP10IndividualS0__param_1
)
{
	.reg .pred 	%p<2>;
	.reg .b32 	%r<16>;
	.reg .b32 	%f<2>;
	.reg .b64 	%rd<9>;

	ld.param.u64 	%rd1, [_Z11replacementP10IndividualS0__param_0];
	ld.param.u64 	%rd2, [_Z11replacementP10IndividualS0__param_1];
	mov.u32 	%r2, %tid.x;
	mov.u32 	%r3, %ctaid.x;
	mov.u32 	%r4, %ntid.x;
	mad.lo.s32 	%r1, %r3, %r4, %r2;
	setp.gt.s32 	%p1, %r1, 1799;
	@%p1 bra 	$L__BB6_2;
	cvta.to.global.u64 	%rd3, %rd2;
	cvta.to.global.u64 	%rd4, %rd1;
	sub.s32 	%r5, 1999, %r1;
	mul.wide.u32 	%rd5, %r5, 44;
	add.s64 	%rd6, %rd4, %rd5;
	mul.wide.s32 	%rd7, %r1, 44;
	add.s64 	%rd8, %rd3, %rd7;
	ld.global.u32 	%r6, [%rd8];
	ld.global.u32 	%r7, [%rd8+4];
	ld.global.u32 	%r8, [%rd8+8];
	ld.global.u32 	%r9, [%rd8+12];
	ld.global.u32 	%r10, [%rd8+16];
	ld.global.u32 	%r11, [%rd8+20];
	ld.global.u32 	%r12, [%rd8+24];
	ld.global.u32 	%r13, [%rd8+28];
	ld.global.u32 	%r14, [%rd8+32];
	ld.global.u32 	%r15, [%rd8+36];
	ld.global.f32 	%f1, [%rd8+40];
	st.global.u32 	[%rd6], %r6;
	st.global.u32 	[%rd6+4], %r7;
	st.global.u32 	[%rd6+8], %r8;
	st.global.u32 	[%rd6+12], %r9;
	st.global.u32 	[%rd6+16], %r10;
	st.global.u32 	[%rd6+20], %r11;
	st.global.u32 	[%rd6+24], %r12;
	st.global.u32 	[%rd6+28], %r13;
	st.global.u32 	[%rd6+32], %r14;
	st.global.u32 	[%rd6+36], %r15;
	st.global.f32 	[%rd6+40], %f1;
$L__BB6_2:
	ret;

}
	// .globl	_ZN3cub18CUB_300001_SM_10006detail11EmptyKernelIvEEvv
.visible .entry _ZN3cub18CUB_300001_SM_10006detail11EmptyKernelIvEEvv()
{


	ret;

}
	// .globl	_ZN3cub18CUB_300001_SM_10006detail6reduce28DeviceReduceSingleTileKernelINS2_10policy_hubIfjN4cuda3std3__44plusIfEEE10Policy1000EN6thrust24THRUST_300001_SM_1000_NS10device_ptrI10IndividualEEPfjS9_ff14FitnessFunctorEEvT0_T1_T2_T3_T4_T6_
.visible .entry _ZN3cub18CUB_300001_SM_10006detail6reduce28DeviceReduceSingleTileKernelINS2_10policy_hubIfjN4cuda3std3__44plusIfEEE10Policy1000EN6thrust24THRUST_300001_SM_1000_NS10device_ptrI10IndividualEEPfjS9_ff14FitnessFunctorEEvT0_T1_T2_T3_T4_T6_(
	.param .align 8 .b8 _ZN3cub18CUB_300001_SM_10006detail6reduce28DeviceReduceSingleTileKernelINS2_10policy_hubIfjN4cuda3std3__44plusIfEEE10Policy1000EN6thrust24THRUST_300001_SM_1000_NS10device_ptrI10IndividualEEPfjS9_ff14FitnessFunctorEEvT0_T1_T2_T3_T4_T6__param_0[8],
	.param .u64 .ptr .align 1 _ZN3cub18CUB_300001_SM_10006detail6reduce28DeviceReduceSingleTileKernelINS2_10policy_hubIfjN4cuda3std3__44plusIfEEE10Policy1000EN6thrust24THRUST_300001_SM_1000_NS10device_ptrI10IndividualEEPfjS9_ff14FitnessFunctorEEvT0_T1_T2_T3_T4_T6__param_1,
	.param .u32 _ZN3cub18CUB_300001_SM_10006detail6reduce28DeviceReduceSingleTileKernelINS2_10policy_hubIfjN4cuda3std3__44plusIfEEE10Policy1000EN6thrust24THRUST_300001_SM_1000_NS10device_ptrI10IndividualEEPfjS9_ff14FitnessFunctorEEvT0_T1_T2_T3_T4_T6__param_2,
	.param .align 1 .b8 _ZN3cub18CUB_300001_SM_10006detail6reduce28DeviceReduceSingleTileKernelINS2_10policy_hubIfjN4cuda3std3__44plusIfEEE10Policy1000EN6thrust24THRUST_300001_SM_1000_NS10device_ptrI10IndividualEEPfjS9_ff14FitnessFunctorEEvT0_T1_T2_T3_T4_T6__param_3[1],
	.param .f32 _ZN3cub18CUB_300001_SM_10006detail6reduce28DeviceReduceSingleTileKernelINS2_10policy_hubIfjN4cuda3std3__44plusIfEEE10Policy1000EN6thrust24THRUST_300001_SM_1000_NS10device_ptrI10IndividualEEPfjS9_ff14FitnessFunctorEEvT0_T1_T2_T3_T4_T6__param_4,
	.param .align 1 .b8 _ZN3cub18CUB_300001_SM_10006detail6reduce28DeviceReduceSingleTileKernelINS2_10policy_hubIfjN4cuda3std3__44plusIfEEE10Policy1000EN6thrust24THRUST_300001_SM_1000_NS10device_ptrI10IndividualEEPfjS9_ff14FitnessFunctorEEvT0_T1_T2_T3_T4_T6__param_5[1]
)
.maxntid 512
.minnctapersm 1
{
	.reg .pred 	%p<67>;
	.reg .b32 	%r<211>;
	.reg .b32 	%f<384>;
	.reg .b64 	%rd<85>;
	// demoted variable
	.shared .align 4 .b8 _ZZN3cub18CUB_300001_SM_10006detail6reduce28DeviceReduceSingleTileKernelINS2_10policy_hubIfjN4cuda3std3__44plusIfEEE10Policy1000EN6thrust24THRUST_300001_SM_1000_NS10device_ptrI10IndividualEEPfjS9_ff14FitnessFunctorEEvT0_T1_T2_T3_T4_T6_E12temp_storage[84];
	ld.param.u64 	%rd9, [_ZN3cub18CUB_300001_SM_10006detail6reduce28DeviceReduceSingleTileKernelINS2_10policy_hubIfjN4cuda3std3__44plusIfEEE10Policy1000EN6thrust24THRUST_300001_SM_1000_NS10device_ptrI10IndividualEEPfjS9_ff14FitnessFunctorEEvT0_T1_T2_T3_T4_T6__param_0];
	ld.param.u64 	%rd10, [_ZN3cub18CUB_300001_SM_10006detail6reduce28DeviceReduceSingleTileKernelINS2_10policy_hubIfjN4cuda3std3__44plusIfEEE10Policy1000EN6thrust24THRUST_300001_SM_1000_NS10device_ptrI10IndividualEEPfjS9_ff14FitnessFunctorEEvT0_T1_T2_T3_T4_T6__param_1];
	ld.param.u32 	%r51, [_ZN3cub18CUB_300001_SM_10006detail6reduce28DeviceReduceSingleTileKernelINS2_10policy_hubIfjN4cuda3std3__44plusIfEEE10Policy1000EN6thrust24THRUST_300001_SM_1000_NS10device_ptrI10IndividualEEPfjS9_ff14FitnessFunctorEEvT0_T1_T2_T3_T4_T6__param_2];
	ld.param.f32 	%f42, [_ZN3cub18CUB_300001_SM_10006detail6reduce28DeviceReduceSingleTileKernelINS2_10policy_hubIfjN4cuda3std3__44plusIfEEE10Policy1000EN6thrust24THRUST_300001_SM_1000_NS10device_ptrI10IndividualEEPfjS9_ff14FitnessFunctorEEvT0_T1_T2_T3_T4_T6__param_4];
	cvta.to.global.u64 	%rd1, %rd10;
	setp.ne.s32 	%p1, %r51, 0;
	@%p1 bra 	$L__BB8_3;
	mov.u32 	%r193, %tid.x;
	setp.ne.s32 	%p66, %r193, 0;
	@%p66 bra 	$L__BB8_52;
	st.global.f32 	[%rd1], %f42;
	bra.uni 	$L__BB8_52;
$L__BB8_3:
	cvta.to.global.u64 	%rd2, %rd9;
	setp.gt.u32 	%p2, %r51, 8191;
	@%p2 bra 	$L__BB8_28;
	mov.u32 	%r1, %tid.x;
	setp.ge.u32 	%p24, %r1, %r51;
	mov.f32 	%f371, 0f00000000;
	mov.u32 	%r197, %r1;
	@%p24 bra 	$L__BB8_6;
	mul.wide.u32 	%rd73, %r1, 44;
	add.s64 	%rd74, %rd2, %rd73;
	ld.global.f32 	%f371, [%rd74+40];
	add.s32 	%r197, %r1, 512;
$L__BB8_6:
	setp.ge.u32 	%p25, %r197, %r51;
	@%p25 bra 	$L__BB8_19;
	not.b32 	%r120, %r197;
	add.s32 	%r121, %r51, %r120;
	shr.u32 	%r122, %r121, 9;
	add.s32 	%r4, %r122, 1;
	and.b32  	%r5, %r4, 15;
	setp.lt.u32 	%p26, %r121, 7680;
	@%p26 bra 	$L__BB8_10;
	and.b32  	%r123, %r4, 16777200;
	neg.s32 	%r195, %r123;
	mul.wide.u32 	%rd75, %r197, 44;
	add.s64 	%rd76, %rd75, %rd2;
	add.s64 	%rd83, %rd76, 180264;
$L__BB8_9:
	.pragma "nounroll";
	ld.global.f32 	%f205, [%rd83+-180224];
	add.f32 	%f206, %f371, %f205;
	ld.global.f32 	%f207, [%rd83+-157696];
	add.f32 	%f208, %f206, %f207;
	ld.global.f32 	%f209, [%rd83+-135168];
	add.f32 	%f210, %f208, %f209;
	ld.global.f32 	%f211, [%rd83+-112640];
	add.f32 	%f212, %f210, %f211;
	ld.global.f32 	%f213, [%rd83+-90112];
	add.f32 	%f214, %f212, %f213;
	ld.global.f32 	%f215, [%rd83+-67584];
	add.f32 	%f216, %f214, %f215;
	ld.global.f32 	%f217, [%rd83+-45056];
	add.f32 	%f218, %f216, %f217;
	ld.global.f32 	%f219, [%rd83+-22528];
	add.f32 	%f220, %f218, %f219;
	ld.global.f32 	%f221, [%rd83];
	add.f32 	%f222, %f220, %f221;
	ld.global.f32 	%f223, [%rd83+22528];
	add.f32 	%f224, %f222, %f223;
	ld.global.f32 	%f225, [%rd83+45056];
	add.f32 	%f226, %f224, %f225;
	ld.global.f32 	%f227, [%rd83+67584];
	add.f32 	%f228, %f226, %f227;
	ld.global.f32 	%f229, [%rd83+90112];
	add.f32 	%f230, %f228, %f229;
	ld.global.f32 	%f231, [%rd83+112640];
	add.f32 	%f232, %f230, %f231;
	ld.global.f32 	%f233, [%rd83+135168];
	add.f32 	%f234, %f232, %f233;
	ld.global.f32 	%f235, [%rd83+157696];
	add.f32 	%f371, %f234, %f235;
	add.s32 	%r197, %r197, 8192;
	add.s32 	%r195, %r195, 16;
	add.s64 	%rd83, %rd83, 360448;
	setp.ne.s32 	%p27, %r195, 0;
	@%p27 bra 	$L__BB8_9;
$L__BB8_10:
	setp.eq.s32 	%p28, %r5, 0;
	@%p28 bra 	$L__BB8_19;
	and.b32  	%r12, %r4, 7;
	setp.lt.u32 	%p29, %r5, 8;
	@%p29 bra 	$L__BB8_13;
	mul.wide.u32 	%rd77, %r197, 44;
	add.s64 	%rd78, %rd2, %rd77;
	ld.global.f32 	%f237, [%rd78+40];
	add.f32 	%f238, %f371, %f237;
	ld.global.f32 	%f239, [%rd78+22568];
	add.f32 	%f240, %f238, %f239;
	ld.global.f32 	%f241, [%rd78+45096];
	add.f32 	%f242, %f240, %f241;
	ld.global.f32 	%f243, [%rd78+67624];
	add.f32 	%f244, %f242, %f243;
	ld.global.f32 	%f245, [%rd78+90152];
	add.f32 	%f246, %f244, %f245;
	ld.global.f32 	%f247, [%rd78+112680];
	add.f32 	%f248, %f246, %f247;
	ld.global.f32 	%f249, [%rd78+135208];
	add.f32 	%f250, %f248, %f249;
	ld.global.f32 	%f251, [%rd78+157736];
	add.f32 	%f371, %f250, %f251;
	add.s32 	%r197, %r197, 4096;
$L__BB8_13:
	setp.eq.s32 	%p30, %r12, 0;
	@%p30 bra 	$L__BB8_19;
	and.b32  	%r15, %r4, 3;
	setp.lt.u32 	%p31, %r12, 4;
	@%p31 bra 	$L__BB8_16;
	mul.wide.u32 	%rd79, %r197, 44;
	add.s64 	%rd80, %rd2, %rd79;
	ld.global.f32 	%f253, [%rd80+40];
	add.f32 	%f254, %f371, %f253;
	ld.global.f32 	%f255, [%rd80+22568];
	add.f32 	%f256, %f254, %f255;
	ld.global.f32 	%f257, [%rd80+45096];
	add.f32 	%f258, %f256, %f257;
	ld.global.f32 	%f259, [%rd80+67624];
	add.f32 	%f371, %f258, %f259;
	add.s32 	%r197, %r197, 2048;
$L__BB8_16:
	setp.eq.s32 	%p32, %r15, 0;
	@%p32 bra 	$L__BB8_19;
	mul.wide.u32 	%rd81, %r197, 44;
	add.s64 	%rd82, %rd81, %rd2;
	add.s64 	%rd84, %rd82, 40;
	neg.s32 	%r200, %r15;
$L__BB8_18:
	.pragma "nounroll";
	ld.global.f32 	%f260, [%rd84];
	add.f32 	%f371, %f371, %f260;
	add.s64 	%rd84, %rd84, 22528;
	add.s32 	%r200, %r200, 1;
	setp.ne.s32 	%p33, %r200, 0;
	@%p33 bra 	$L__BB8_18;
$L__BB8_19:
	setp.lt.u32 	%p34, %r51, 512;
	@%p34 bra 	$L__BB8_24;
	// begin inline asm
	mov.u32 %r162, %laneid;
	// end inline asm
	mov.b32 	%r164, %f371;
	mov.b32 	%r165, 1;
	mov.b32 	%r186, 31;
	mov.b32 	%r187, -1;
	// begin inline asm
	shfl.sync.down.b32 %r163, %r164, %r165, %r186, %r187;
	// end inline asm
	setp.gt.s32 	%p58, %r162, 30;
	mov.b32 	%f319, %r163;
	add.f32 	%f320, %f371, %f319;
	selp.f32 	%f321, %f371, %f320, %p58;
	mov.b32 	%r169, %f321;
	mov.b32 	%r170, 2;
	// begin inline asm
	shfl.sync.down.b32 %r168, %r169, %r170, %r186, %r187;
	// end inline asm
	setp.gt.s32 	%p59, %r162, 29;
	mov.b32 	%f322, %r168;
	add.f32 	%f323, %f321, %f322;
	selp.f32 	%f324, %f321, %f323, %p59;
	mov.b32 	%r174, %f324;
	mov.b32 	%r175, 4;
	// begin inline asm
	shfl.sync.down.b32 %r173, %r174, %r175, %r186, %r187;
	// end inline asm
	setp.gt.s32 	%p60, %r162, 27;
	mov.b32 	%f325, %r173;
	add.f32 	%f326, %f324, %f325;
	selp.f32 	%f327, %f324, %f326, %p60;
	mov.b32 	%r179, %f327;
	mov.b32 	%r180, 8;
	// begin inline asm
	shfl.sync.down.b32 %r178, %r179, %r180, %r186, %r187;
	// end inline asm
	setp.gt.s32 	%p61, %r162, 23;
	mov.b32 	%f328, %r178;
	add.f32 	%f329, %f327, %f328;
	selp.f32 	%f330, %f327, %f329, %p61;
	mov.b32 	%r184, %f330;
	mov.b32 	%r185, 16;
	// begin inline asm
	shfl.sync.down.b32 %r183, %r184, %r185, %r186, %r187;
	// end inline asm
	setp.gt.s32 	%p62, %r162, 15;
	mov.b32 	%f331, %r183;
	add.f32 	%f16, %f330, %f331;
	selp.f32 	%f383, %f330, %f16, %p62;
	setp.ne.s32 	%p63, %r162, 0;
	@%p63 bra 	$L__BB8_22;
	shr.u32 	%r188, %r1, 3;
	and.b32  	%r189, %r188, 124;
	mov.u32 	%r190, _ZZN3cub18CUB_300001_SM_10006detail6reduce28DeviceReduceSingleTileKernelINS2_10policy_hubIfjN4cuda3std3__44plusIfEEE10Policy1000EN6thrust24THRUST_300001_SM_1000_NS10device_ptrI10IndividualEEPfjS9_ff14FitnessFunctorEEvT0_T1_T2_T3_T4_T6_E12temp_storage;
	add.s32 	%r191, %r190, %r189;
	st.shared.f32 	[%r191+16], %f16;
$L__BB8_22:
	bar.sync 	0;
	setp.ne.s32 	%p64, %r1, 0;
	@%p64 bra 	$L__BB8_50;
	ld.shared.f32 	%f332, [_ZZN3cub18CUB_300001_SM_10006detail6reduce28DeviceReduceSingleTileKernelINS2_10policy_hubIfjN4cuda3std3__44plusIfEEE10Policy1000EN6thrust24THRUST_300001_SM_1000_NS10device_ptrI10IndividualEEPfjS9_ff14FitnessFunctorEEvT0_T1_T2_T3_T4_T6_E12temp_storage+20];
	add.f32 	%f333, %f383, %f332;
	ld.shared.f32 	%f334, [_ZZN3cub18CUB_300001_SM_10006detail6reduce28DeviceReduceSingleTileKernelINS2_10policy_hubIfjN4cuda3std3__44plusIfEEE10Policy1000EN6thrust24THRUST_300001_SM_1000_NS10device_ptrI10IndividualEEPfjS9_ff14FitnessFunctorEEvT0_T1_T2_T3_T4_T6_E12temp_storage+24];
	add.f32 	%f335, %f333, %f334;
	ld.shared.f32 	%f336, [_ZZN3cub18CUB_300001_SM_10006detail6reduce28DeviceReduceSingleTileKernelINS2_10policy_hubIfjN4cuda3std3__44plusIfEEE10Policy1000EN6thrust24THRUST_300001_SM_1000_NS10device_ptrI10IndividualEEPfjS9_ff14FitnessFunctorEEvT0_T1_T2_T3_T4_T6_E12temp_storage+28];
	add.f32 	%f337, %f335, %f336;
	ld.shared.f32 	%f338, [_ZZN3cub18CUB_300001_SM_10006detail6reduce28DeviceReduceSingleTileKernelINS2_10policy_hubIfjN4cuda3std3__44plusIfEEE10Policy1000EN6thrust24THRUST_300001_SM_1000_NS10device_ptrI10IndividualEEPfjS9_ff14FitnessFunctorEEvT0_T1_T2_T3_T4_T6_E12temp_storage+32];
	add.f32 	%f339, %f337, %f338;
	ld.shared.f32 	%f340, [_ZZN3cub18CUB_300001_SM_10006detail6reduce28DeviceReduceSingleTileKernelINS2_10policy_hubIfjN4cuda3std3__44plusIfEEE10Policy1000EN6thrust24THRUST_300001_SM_1000_NS10device_ptrI10IndividualEEPfjS9_ff14FitnessFunctorEEvT0_T1_T2_T3_T4_T6_E12temp_storage+36];
	add.f32 	%f341, %f339, %f340;
	ld.shared.f32 	%f342, [_ZZN3cub18CUB_300001_SM_10006detail6reduce28DeviceReduceSingleTileKernelINS2_10policy_hubIfjN4cuda3std3__44plusIfEEE10Policy1000EN6thrust24THRUST_300001_SM_1000_NS10device_ptrI10IndividualEEPfjS9_ff14FitnessFunctorEEvT0_T1_T2_T3_T4_T6_E12temp_storage+40];
	add.f32 	%f343, %f341, %f342;
	ld.shared.f32 	%f344, [_ZZN3cub18CUB_300001_SM_10006detail6reduce28DeviceReduceSingleTileKernelINS2_10policy_hubIfjN4cuda3std3__44plusIfEEE10Policy1000EN6thrust24THRUST_300001_SM_1000_NS10device_ptrI10IndividualEEPfjS9_ff14FitnessFunctorEEvT0_T1_T2_T3_T4_T6_E12temp_storage+44];
	add.f32 	%f345, %f343, %f344;
	ld.shared.f32 	%f346, [_ZZN3cub18CUB_300001_SM_10006detail6reduce28DeviceReduceSingleTileKernelINS2_10policy_hubIfjN4cuda3std3__44plusIfEEE10Policy1000EN6thrust24THRUST_300001_SM_1000_NS10device_ptrI10IndividualEEPfjS9_ff14FitnessFunctorEEvT0_T1_T2_T3_T4_T6_E12temp_storage+48];
	add.f32 	%f347, %f345, %f346;
	ld.shared.f32 	%f348, [_ZZN3cub18CUB_300001_SM_10006detail6reduce28DeviceReduceSingleTileKernelINS2_10policy_hubIfjN4cuda3std3__44plusIfEEE10Policy1000EN6thrust24THRUST_300001_SM_1000_NS10device_ptrI10IndividualEEPfjS9_ff14FitnessFunctorEEvT0_T1_T2_T3_T4_T6_E12temp_storage+52];
	add.f32 	%f349, %f347, %f348;
	ld.shared.f32 	%f350, [_ZZN3cub18CUB_300001_SM_10006detail6reduce28DeviceReduceSingleTileKernelINS2_10policy_hubIfjN4cuda3std3__44plusIfEEE10Policy1000EN6thrust24THRUST_300001_SM_1000_NS10device_ptrI10IndividualEEPfjS9_ff14FitnessFunctorEEvT0_T1_T2_T3_T4_T6_E12temp_storage+56];
	add.f32 	%f351, %f349, %f350;
	ld.shared.f32 	%f352, [_ZZN3cub18CUB_300001_SM_10006detail6reduce28DeviceReduceSingleTileKernelINS2_10policy_hubIfjN4cuda3std3__44plusIfEEE10Policy1000EN6thrust24THRUST_300001_SM_1000_NS10device_ptrI10IndividualEEPfjS9_ff14FitnessFunctorEEvT0_T1_T2_T3_T4_T6_E12temp_storage+60];
	add.f32 	%f353, %f351, %f352;
	ld.shared.f32 	%f354, [_ZZN3cub18CUB_300001_SM_10006detail6reduce28DeviceReduceSingleTileKernelINS2_10policy_hubIfjN4cuda3std3__44plusIfEEE10Policy1000EN6thrust24THRUST_300001_SM_1000_NS10device_ptrI10IndividualEEPfjS9_ff14FitnessFunctorEEvT0_T1_T2_T3_T4_T6_E12temp_storage+64];
	add.f32 	%f355, %f353, %f354;
	ld.shared.f32 	%f356, [_ZZN3cub18CUB_300001_SM_10006detail6reduce28DeviceReduceSingleTileKernelINS2_10policy_hubIfjN4cuda3std3__44plusIfEEE10Policy1000EN6thrust24THRUST_300001_SM_1000_NS10device_ptrI10IndividualEEPfjS9_ff14FitnessFunctorEEvT0_T1_T2_T3_T4_T6_E12temp_storage+68];
	add.f32 	%f357, %f355, %f356;
	ld.shared.f32 	%f358, [_ZZN3cub18CUB_300001_SM_10006detail6reduce28DeviceReduceSingleTileKernelINS2_10policy_hubIfjN4cuda3std3__44plusIfEEE10Policy1000EN6thrust24THRUST_300001_SM_1000_NS10device_ptrI10IndividualEEPfjS9_ff14FitnessFunctorEEvT0_T1_T2_T3_T4_T6_E12temp_storage+72];
	add.f32 	%f359, %f357, %f358;
	ld.shared.f32 	%f360, [_ZZN3cub18CUB_300001_SM_10006detail6reduce28DeviceReduceSingleTileKernelINS2_10policy_hubIfjN4cuda3std3__44plusIfEEE10Policy1000EN6thrust24THRUST_300001_SM_1000_NS10device_ptrI10IndividualEEPfjS9_ff14FitnessFunctorEEvT0_T1_T2_T3_T4_T6_E12temp_storage+76];
	add.f32 	%f383, %f359, %f360;
	bra.uni 	$L__BB8_50;
$L__BB8_24:
	// begin inline asm
	mov.u32 %r124, %laneid;
	// end inline asm
	and.b32  	%r150, %r1, 992;
	add.s32 	%r151, %r150, 32;
	setp.gt.u32 	%p35, %r151, %r51;
	not.b32 	%r152, %r150;
	add.s32 	%r153, %r51, %r152;
	selp.b32 	%r148, %r153, 31, %p35;
	mov.b32 	%r126, %f371;
	mov.b32 	%r127, 1;
	mov.b32 	%r149, -1;
	// begin inline asm
	shfl.sync.down.b32 %r125, %r126, %r127, %r148, %r149;
	// end inline asm
	setp.lt.s32 	%p36, %r124, %r148;
	mov.b32 	%f261, %r125;
	add.f32 	%f262, %f371, %f261;
	selp.f32 	%f263, %f262, %f371, %p36;
	mov.b32 	%r131, %f263;
	mov.b32 	%r132, 2;
	// begin inline asm
	shfl.sync.down.b32 %r130, %r131, %r132, %r148, %r149;
	// end inline asm
	add.s32 	%r154, %r124, 2;
	setp.gt.s32 	%p37, %r154, %r148;
	mov.b32 	%f264, %r130;
	add.f32 	%f265, %f263, %f264;
	selp.f32 	%f266, %f263, %f265, %p37;
	mov.b32 	%r136, %f266;
	mov.b32 	%r137, 4;
	// begin inline asm
	shfl.sync.down.b32 %r135, %r136, %r137, %r148, %r149;
	// end inline asm
	add.s32 	%r155, %r124, 4;
	setp.gt.s32 	%p38, %r155, %r148;
	mov.b32 	%f267, %r135;
	add.f32 	%f268, %f266, %f267;
	selp.f32 	%f269, %f266, %f268, %p38;
	mov.b32 	%r141, %f269;
	mov.b32 	%r142, 8;
	// begin inline asm
	shfl.sync.down.b32 %r140, %r141, %r142, %r148, %r149;
	// end inline asm
	add.s32 	%r156, %r124, 8;
	setp.gt.s32 	%p39, %r156, %r148;
	mov.b32 	%f270, %r140;
	add.f32 	%f271, %f269, %f270;
	selp.f32 	%f272, %f269, %f271, %p39;
	mov.b32 	%r146, %f272;
	mov.b32 	%r147, 16;
	// begin inline asm
	shfl.sync.down.b32 %r145, %r146, %r147, %r148, %r149;
	// end inline asm
	add.s32 	%r157, %r124, 16;
	setp.gt.s32 	%p40, %r157, %r148;
	mov.b32 	%f273, %r145;
	add.f32 	%f274, %f272, %f273;
	selp.f32 	%f383, %f272, %f274, %p40;
	setp.ne.s32 	%p41, %r124, 0;
	@%p41 bra 	$L__BB8_26;
	shr.u32 	%r158, %r1, 3;
	and.b32  	%r159, %r158, 124;
	mov.u32 	%r160, _ZZN3cub18CUB_300001_SM_10006detail6reduce28DeviceReduceSingleTileKernelINS2_10policy_hubIfjN4cuda3std3__44plusIfEEE10Policy1000EN6thrust24THRUST_300001_SM_1000_NS10device_ptrI10IndividualEEPfjS9_ff14FitnessFunctorEEvT0_T1_T2_T3_T4_T6_E12temp_storage;
	add.s32 	%r161, %r160, %r159;
	st.shared.f32 	[%r161+16], %f383;
$L__BB8_26:
	bar.sync 	0;
	setp.ne.s32 	%p42, %r1, 0;
	@%p42 bra 	$L__BB8_50;
	setp.gt.u32 	%p43, %r51, 32;
	ld.shared.f32 	%f275, [_ZZN3cub18CUB_300001_SM_10006detail6reduce28DeviceReduceSingleTileKernelINS2_10policy_hubIfjN4cuda3std3__44plusIfEEE10Policy1000EN6thrust24THRUST_300001_SM_1000_NS10device_ptrI10IndividualEEPfjS9_ff14FitnessFunctorEEvT0_T1_T2_T3_T4_T6_E12temp_storage+20];
	add.f32 	%f276, %f383, %f275;
	selp.f32 	%f277, %f276, %f383, %p43;
	setp.gt.u32 	%p44, %r51, 64;
	ld.shared.f32 	%f278, [_ZZN3cub18CUB_300001_SM_10006detail6reduce28DeviceReduceSingleTileKernelINS2_10policy_hubIfjN4cuda3std3__44plusIfEEE10Policy1000EN6thrust24THRUST_300001_SM_1000_NS10device_ptrI10IndividualEEPfjS9_ff14FitnessFunctorEEvT0_T1_T2_T3_T4_T6_E12temp_storage+24];
	add.f32 	%f279, %f278, %f277;
	selp.f32 	%f280, %f279, %f277, %p44;
	setp.gt.u32 	%p45, %r51, 96;
	ld.shared.f32 	%f281, [_ZZN3cub18CUB_300001_SM_10006detail6reduce28DeviceReduceSingleTileKernelINS2_10policy_hubIfjN4cuda3std3__44plusIfEEE10Policy1000EN6thrust24THRUST_300001_SM_1000_NS10device_ptrI10IndividualEEPfjS9_ff14FitnessFunctorEEvT0_T1_T2_T3_T4_T6_E12temp_storage+28];
	add.f32 	%f282, %f281, %f280;
	selp.f32 	%f283, %f282, %f280, %p45;
	setp.gt.u32 	%p46, %r51, 128;
	ld.shared.f32 	%f284, [_ZZN3cub18CUB_300001_SM_10006detail6reduce28DeviceReduceSingleTileKernelINS2_10policy_hubIfjN4cuda3std3__44plusIfEEE10Policy1000EN6thrust24THRUST_300001_SM_1000_NS10device_ptrI10IndividualEEPfjS9_ff14FitnessFunctorEEvT0_T1_T2_T3_T4_T6_E12temp_storage+32];
	add.f32 	%f285, %f284, %f283;
	selp.f32 	%f286, %f285, %f283, %p46;
	setp.gt.u32 	%p47, %r51, 160;
	ld.shared.f32 	%f287, [_ZZN3cub18CUB_300001_SM_10006detail6reduce28DeviceReduceSingleTileKernelINS2_10policy_hubIfjN4cuda3std3__44plusIfEEE10Policy1000EN6thrust24THRUST_300001_SM_1000_NS10device_ptrI10IndividualEEPfjS9_ff14FitnessFunctorEEvT0_T1_T2_T3_T4_T6_E12temp_storage+36];
	add.f32 	%f288, %f287, %f286;
	selp.f32 	%f289, %f288, %f286, %p47;
	setp.gt.u32 	%p48, %r51, 192;
	ld.shared.f32 	%f290, [_ZZN3cub18CUB_300001_SM_10006detail6reduce28DeviceReduceSingleTileKernelINS2_10policy_hubIfjN4cuda3std3__44plusIfEEE10Policy1000EN6thrust24THRUST_300001_SM_1000_NS10device_ptrI10IndividualEEPfjS9_ff14FitnessFunctorEEvT0_T1_T2_T3_T4_T6_E12temp_storage+40];
	add.f32 	%f291, %f290, %f289;
	selp.f32 	%f292, %f291, %f289, %p48;
	setp.gt.u32 	%p49, %r51, 224;
	ld.shared.f32 	%f293, [_ZZN3cub18CUB_300001_SM_10006detail6reduce28DeviceReduceSingleTileKernelINS2_10policy_hubIfjN4cuda3std3__44plusIfEEE10Policy1000EN6thrust24THRUST_300001_SM_1000_NS10device_ptrI10IndividualEEPfjS9_ff14FitnessFunctorEEvT0_T1_T2_T3_T4_T6_E12temp_storage+44];
	add.f32 	%f294, %f293, %f292;
	selp.f32 	%f295, %f294, %f292, %p49;
	setp.gt.u32 	%p50, %r51, 256;
	ld.shared.f32 	%f296, [_ZZN3cub18CUB_300001_SM_10006detail6reduce28DeviceReduceSingleTileKernelINS2_10policy_hubIfjN4cuda3std3__44plusIfEEE10Policy1000EN6thrust24THRUST_300001_SM_1000_NS10device_ptrI10IndividualEEPfjS9_ff14FitnessFunctorEEvT0_T1_T2_T3_T4_T6_E12temp_storage+48];
	add.f32 	%f297, %f296, %f295;
	selp.f32 	%f298, %f297, %f295, %p50;
	setp.gt.u32 	%p51, %r51, 288;
	ld.shared.f32 	%f299, [_ZZN3cub18CUB_300001_SM_10006detail6reduce28DeviceReduceSingleTileKernelINS2_10policy_hubIfjN4cuda3std3__44plusIfEEE10Policy1000EN6thrust24THRUST_300001_SM_1000_NS10device_ptrI10IndividualEEPfjS9_ff14FitnessFunctorEEvT0_T1_T2_T3_T4_T6_E12temp_storage+52];
	add.f32 	%f300, %f299, %f298;
	selp.f32 	%f301, %f300, %f298, %p51;
	setp.gt.u32 	%p52, %r51, 320;
	ld.shared.f32 	%f302, [_ZZN3cub18CUB_300001_SM_10006detail6reduce28DeviceReduceSingleTileKernelINS2_10policy_hubIfjN4cuda3std3__44plusIfEEE10Policy1000EN6thrust24THRUST_300001_SM_1000_NS10device_ptrI10IndividualEEPfjS9_ff14FitnessFunctorEEvT0_T1_T2_T3_T4_T6_E12temp_storage+56];
	add.f32 	%f303, %f302, %f301;
	selp.f32 	%f304, %f303, %f301, %p52;
	setp.gt.u32 	%p53, %r51, 352;
	ld.shared.f32 	%f305, [_ZZN3cub18CUB_300001_SM_10006detail6reduce28DeviceReduceSingleTileKernelINS2_10policy_hubIfjN4cuda3std3__44plusIfEEE10Policy1000EN6thrust24THRUST_300001_SM_1000_NS10device_ptrI10IndividualEEPfjS9_ff14FitnessFunctorEEvT0_T1_T2_T3_T4_T6_E12temp_storage+60];
	add.f32 	%f306, %f305, %f304;
	selp.f32 	%f307, %f306, %f304, %p53;
	setp.gt.u32 	%p54, %r51, 384;
	ld.shared.f32 	%f308, [_ZZN3cub18CUB_300001_SM_10006detail6reduce28DeviceReduceSingleTileKernelINS2_10policy_hubIfjN4cuda3std3__44plusIfEEE10Policy1000EN6thrust24THRUST_300001_SM_1000_NS10device_ptrI10IndividualEEPfjS9_ff14FitnessFunctorEEvT0_T1_T2_T3_T4_T6_E12temp_storage+64];
	add.f32 	%f309, %f308, %f307;
	selp.f32 	%f310, %f309, %f307, %p54;
	setp.gt.u32 	%p55, %r51, 416;
	ld.shared.f32 	%f311, [_ZZN3cub18CUB_300001_SM_10006detail6reduce28DeviceReduceSingleTileKernelINS2_10policy_hubIfjN4cuda3std3__44plusIfEEE10Policy1000EN6thrust24THRUST_300001_SM_1000_NS10device_ptrI10IndividualEEPfjS9_ff14FitnessFunctorEEvT0_T1_T2_T3_T4_T6_E12temp_storage+68];
	add.f32 	%f312, %f311, %f310;
	selp.f32 	%f313, %f312, %f310, %p55;
	setp.gt.u32 	%p56, %r51, 448;
	ld.shared.f32 	%f314, [_ZZN3cub18CUB_300001_SM_10006detail6reduce28DeviceReduceSingleTileKernelINS2_10policy_hubIfjN4cuda3std3__44plusIfEEE10Policy1000EN6thrust24THRUST_300001_SM_1000_NS10device_ptrI10IndividualEEPfjS9_ff14FitnessFunctorEEvT0_T1_T2_T3_T4_T6_E12temp_storage+72];
	add.f32 	%f315, %f314, %f313;
	selp.f32 	%f316, %f315, %f313, %p56;
	setp.gt.u32 	%p57, %r51, 480;
	ld.shared.f32 	%f317, [_ZZN3cub18CUB_300001_SM_10006detail6reduce28DeviceReduceSingleTileKernelINS2_10policy_hubIfjN4cuda3std3__44plusIfEEE10Policy1000EN6thrust24THRUST_300001_SM_1000_NS10device_ptrI10IndividualEEPfjS9_ff14FitnessFunctorEEvT0_T1_T2_T3_T4_T6_E12temp_storage+76];
	add.f32 	%f318, %f317, %f316;
	selp.f32 	%f383, %f318, %f316, %p57;
	bra.uni 	$L__BB8_50;
$L__BB8_28:
	mov.u32 	%r21, %tid.x;
	mul.wide.u32 	%rd11, %r21, 44;
	add.s64 	%rd12, %rd2, %rd11;
	ld.global.f32 	%f43, [%rd12+40];
	ld.global.f32 	%f44, [%rd12+22568];
	ld.global.f32 	%f45, [%rd12+45096];
	ld.global.f32 	%f46, [%rd12+67624];
	ld.global.f32 	%f47, [%rd12+90152];
	ld.global.f32 	%f48, [%rd12+112680];
	ld.global.f32 	%f49, [%rd12+135208];
	ld.global.f32 	%f50, [%rd12+157736];
	ld.global.f32 	%f51, [%rd12+180264];
	ld.global.f32 	%f52, [%rd12+202792];
	ld.global.f32 	%f53, [%rd12+225320];
	ld.global.f32 	%f54, [%rd12+247848];
	ld.global.f32 	%f55, [%rd12+270376];
	ld.global.f32 	%f56, [%rd12+292904];
	ld.global.f32 	%f57, [%rd12+315432];
	ld.global.f32 	%f58, [%rd12+337960];
	add.f32 	%f59, %f43, %f44;
	add.f32 	%f60, %f45, %f46;
	add.f32 	%f61, %f47, %f48;
	add.f32 	%f62, %f49, %f50;
	add.f32 	%f63, %f51, %f52;
	add.f32 	%f64, %f53, %f54;
	add.f32 	%f65, %f55, %f56;
	add.f32 	%f66, %f57, %f58;
	add.f32 	%f67, %f59, %f60;
	add.f32 	%f68, %f61, %f62;
	add.f32 	%f69, %f63, %f64;
	add.f32 	%f70, %f65, %f66;
	add.f32 	%f71, %f67, %f68;
	add.f32 	%f72, %f69, %f70;
	add.f32 	%f382, %f71, %f72;
	add.s32 	%r22, %r51, -8192;
	setp.lt.u32 	%p3, %r22, 8192;
	mov.b32 	%r202, 8192;
	@%p3 bra 	$L__BB8_32;
	mov.b32 	%r202, 8192;
$L__BB8_30:
	add.s32 	%r54, %r21, %r202;
	mul.wide.u32 	%rd13, %r54, 44;
	add.s64 	%rd14, %rd2, %rd13;
	ld.global.f32 	%f73, [%rd14+40];
	ld.global.f32 	%f74, [%rd14+22568];
	ld.global.f32 	%f75, [%rd14+45096];
	ld.global.f32 	%f76, [%rd14+67624];
	ld.global.f32 	%f77, [%rd14+90152];
	ld.global.f32 	%f78, [%rd14+112680];
	ld.global.f32 	%f79, [%rd14+135208];
	ld.global.f32 	%f80, [%rd14+157736];
	ld.global.f32 	%f81, [%rd14+180264];
	ld.global.f32 	%f82, [%rd14+202792];
	ld.global.f32 	%f83, [%rd14+225320];
	ld.global.f32 	%f84, [%rd14+247848];
	ld.global.f32 	%f85, [%rd14+270376];
	ld.global.f32 	%f86, [%rd14+292904];
	ld.global.f32 	%f87, [%rd14+315432];
	ld.global.f32 	%f88, [%rd14+337960];
	add.f32 	%f89, %f382, %f73;
	add.f32 	%f90, %f74, %f75;
	add.f32 	%f91, %f76, %f77;
	add.f32 	%f92, %f78, %f79;
	add.f32 	%f93, %f80, %f81;
	add.f32 	%f94, %f82, %f83;
	add.f32 	%f95, %f84, %f85;
	add.f32 	%f96, %f86, %f87;
	add.f32 	%f97, %f89, %f90;
	add.f32 	%f98, %f91, %f92;
	add.f32 	%f99, %f93, %f94;
	add.f32 	%f100, %f95, %f96;
	add.f32 	%f101, %f97, %f98;
	add.f32 	%f102, %f99, %f100;
	add.f32 	%f103, %f101, %f102;
	add.f32 	%f382, %f103, %f88;
	sub.s32 	%r55, %r51, %r202;
	setp.lt.u32 	%p4, %r55, 8192;
	@%p4 bra 	$L__BB8_46;
	add.s32 	%r202, %r202, 8192;
	setp.le.u32 	%p5, %r202, %r22;
	@%p5 bra 	$L__BB8_30;
$L__BB8_32:
	setp.le.u32 	%p6, %r51, %r202;
	sub.s32 	%r56, %r51, %r202;
	setp.ge.s32 	%p7, %r21, %r56;
	or.pred  	%p8, %p6, %p7;
	@%p8 bra 	$L__BB8_46;
	not.b32 	%r58, %r21;
	add.s32 	%r59, %r51, %r58;
	sub.s32 	%r60, %r59, %r202;
	shr.u32 	%r61, %r60, 9;
	add.s32 	%r26, %r61, 1;
	and.b32  	%r27, %r26, 15;
	setp.lt.u32 	%p9, %r60, 7680;
	mov.u32 	%r207, %r21;
	@%p9 bra 	$L__BB8_37;
	or.b32  	%r205, %r21, 4096;
	add.s32 	%r204, %r21, %r202;
	and.b32  	%r62, %r26, 16777200;
	neg.s32 	%r203, %r62;
$L__BB8_35:
	.pragma "nounroll";
	mul.wide.u32 	%rd15, %r204, 44;
	add.s64 	%rd16, %rd2, %rd15;
	ld.global.f32 	%f105, [%rd16+40];
	add.f32 	%f106, %f382, %f105;
	add.s32 	%r63, %r204, 512;
	mul.wide.u32 	%rd17, %r63, 44;
	add.s64 	%rd18, %rd2, %rd17;
	ld.global.f32 	%f107, [%rd18+40];
	add.f32 	%f108, %f106, %f107;
	add.s32 	%r64, %r204, 1024;
	mul.wide.u32 	%rd19, %r64, 44;
	add.s64 	%rd20, %rd2, %rd19;
	ld.global.f32 	%f109, [%rd20+40];
	add.f32 	%f110, %f108, %f109;
	add.s32 	%r65, %r204, 1536;
	mul.wide.u32 	%rd21, %r65, 44;
	add.s64 	%rd22, %rd2, %rd21;
	ld.global.f32 	%f111, [%rd22+40];
	add.f32 	%f112, %f110, %f111;
	add.s32 	%r66, %r204, 2048;
	mul.wide.u32 	%rd23, %r66, 44;
	add.s64 	%rd24, %rd2, %rd23;
	ld.global.f32 	%f113, [%rd24+40];
	add.f32 	%f114, %f112, %f113;
	add.s32 	%r67, %r204, 2560;
	mul.wide.u32 	%rd25, %r67, 44;
	add.s64 	%rd26, %rd2, %rd25;
	ld.global.f32 	%f115, [%rd26+40];
	add.f32 	%f116, %f114, %f115;
	add.s32 	%r68, %r204, 3072;
	mul.wide.u32 	%rd27, %r68, 44;
	add.s64 	%rd28, %rd2, %rd27;
	ld.global.f32 	%f117, [%rd28+40];
	add.f32 	%f118, %f116, %f117;
	add.s32 	%r69, %r204, 3584;
	mul.wide.u32 	%rd29, %r69, 44;
	add.s64 	%rd30, %rd2, %rd29;
	ld.global.f32 	%f119, [%rd30+40];
	add.f32 	%f120, %f118, %f119;
	add.s32 	%r70, %r204, 4096;
	mul.wide.u32 	%rd31, %r70, 44;
	add.s64 	%rd32, %rd2, %rd31;
	ld.global.f32 	%f121, [%rd32+40];
	add.f32 	%f122, %f120, %f121;
	add.s32 	%r71, %r204, 4608;
	mul.wide.u32 	%rd33, %r71, 44;
	add.s64 	%rd34, %rd2, %rd33;
	ld.global.f32 	%f123, [%rd34+40];
	add.f32 	%f124, %f122, %f123;
	add.s32 	%r72, %r204, 5120;
	mul.wide.u32 	%rd35, %r72, 44;
	add.s64 	%rd36, %rd2, %rd35;
	ld.global.f32 	%f125, [%rd36+40];
	add.f32 	%f126, %f124, %f125;
	add.s32 	%r73, %r204, 5632;
	mul.wide.u32 	%rd37, %r73, 44;
	add.s64 	%rd38, %rd2, %rd37;
	ld.global.f32 	%f127, [%rd38+40];
	add.f32 	%f128, %f126, %f127;
	add.s32 	%r74, %r204, 6144;
	mul.wide.u32 	%rd39, %r74, 44;
	add.s64 	%rd40, %rd2, %rd39;
	ld.global.f32 	%f129, [%rd40+40];
	add.f32 	%f130, %f128, %f129;
	add.s32 	%r75, %r204, 6656;
	mul.wide.u32 	%rd41, %r75, 44;
	add.s64 	%rd42, %rd2, %rd41;
	ld.global.f32 	%f131, [%rd42+40];
	add.f32 	%f132, %f130, %f131;
	add.s32 	%r76, %r204, 7168;
	mul.wide.u32 	%rd43, %r76, 44;
	add.s64 	%rd44, %rd2, %rd43;
	ld.global.f32 	%f133, [%rd44+40];
	add.f32 	%f134, %f132, %f133;
	add.s32 	%r77, %r204, 7680;
	mul.wide.u32 	%rd45, %r77, 44;
	add.s64 	%rd46, %rd2, %rd45;
	ld.global.f32 	%f135, [%rd46+40];
	add.f32 	%f382, %f134, %f135;
	add.s32 	%r205, %r205, 8192;
	add.s32 	%r204, %r204, 8192;
	add.s32 	%r203, %r203, 16;
	setp.ne.s32 	%p10, %r203, 0;
	@%p10 bra 	$L__BB8_35;
	add.s32 	%r207, %r205, -4096;
$L__BB8_37:
	setp.eq.s32 	%p11, %r27, 0;
	@%p11 bra 	$L__BB8_46;
	and.b32  	%r39, %r26, 7;
	setp.lt.u32 	%p12, %r27, 8;
	@%p12 bra 	$L__BB8_40;
	add.s32 	%r78, %r207, %r202;
	mul.wide.u32 	%rd47, %r78, 44;
	add.s64 	%rd48, %rd2, %rd47;
	ld.global.f32 	%f137, [%rd48+40];
	add.f32 	%f138, %f382, %f137;
	add.s32 	%r79, %r78, 512;
	mul.wide.u32 	%rd49, %r79, 44;
	add.s64 	%rd50, %rd2, %rd49;
	ld.global.f32 	%f139, [%rd50+40];
	add.f32 	%f140, %f138, %f139;
	add.s32 	%r80, %r78, 1024;
	mul.wide.u32 	%rd51, %r80, 44;
	add.s64 	%rd52, %rd2, %rd51;
	ld.global.f32 	%f141, [%rd52+40];
	add.f32 	%f142, %f140, %f141;
	add.s32 	%r81, %r78, 1536;
	mul.wide.u32 	%rd53, %r81, 44;
	add.s64 	%rd54, %rd2, %rd53;
	ld.global.f32 	%f143, [%rd54+40];
	add.f32 	%f144, %f142, %f143;
	add.s32 	%r82, %r78, 2048;
	mul.wide.u32 	%rd55, %r82, 44;
	add.s64 	%rd56, %rd2, %rd55;
	ld.global.f32 	%f145, [%rd56+40];
	add.f32 	%f146, %f144, %f145;
	add.s32 	%r83, %r78, 2560;
	mul.wide.u32 	%rd57, %r83, 44;
	add.s64 	%rd58, %rd2, %rd57;
	ld.global.f32 	%f147, [%rd58+40];
	add.f32 	%f148, %f146, %f147;
	add.s32 	%r84, %r78, 3072;
	mul.wide.u32 	%rd59, %r84, 44;
	add.s64 	%rd60, %rd2, %rd59;
	ld.global.f32 	%f149, [%rd60+40];
	add.f32 	%f150, %f148, %f149;
	add.s32 	%r85, %r78, 3584;
	mul.wide.u32 	%rd61, %r85, 44;
	add.s64 	%rd62, %rd2, %rd61;
	ld.global.f32 	%f151, [%rd62+40];
	add.f32 	%f382, %f150, %f151;
	add.s32 	%r207, %r207, 4096;
$L__BB8_40:
	setp.eq.s32 	%p13, %r39, 0;
	@%p13 bra 	$L__BB8_46;
	and.b32  	%r42, %r26, 3;
	setp.lt.u32 	%p14, %r39, 4;
	@%p14 bra 	$L__BB8_43;
	add.s32 	%r86, %r207, %r202;
	mul.wide.u32 	%rd63, %r86, 44;
	add.s64 	%rd64, %rd2, %rd63;
	ld.global.f32 	%f153, [%rd64+40];
	add.f32 	%f154, %f382, %f153;
	add.s32 	%r87, %r86, 512;
	mul.wide.u32 	%rd65, %r87, 44;
	add.s64 	%rd66, %rd2, %rd65;
	ld.global.f32 	%f155, [%rd66+40];
	add.f32 	%f156, %f154, %f155;
	add.s32 	%r88, %r86, 1024;
	mul.wide.u32 	%rd67, %r88, 44;
	add.s64 	%rd68, %rd2, %rd67;
	ld.global.f32 	%f157, [%rd68+40];
	add.f32 	%f158, %f156, %f157;
	add.s32 	%r89, %r86, 1536;
	mul.wide.u32 	%rd69, %r89, 44;
	add.s64 	%rd70, %rd2, %rd69;
	ld.global.f32 	%f159, [%rd70+40];
	add.f32 	%f382, %f158, %f159;
	add.s32 	%r207, %r207, 2048;
$L__BB8_43:
	setp.eq.s32 	%p15, %r42, 0;
	@%p15 bra 	$L__BB8_46;
	add.s32 	%r210, %r207, %r202;
	neg.s32 	%r209, %r42;
$L__BB8_45:
	.pragma "nounroll";
	mul.wide.u32 	%rd71, %r210, 44;
	add.s64 	%rd72, %rd2, %rd71;
	ld.global.f32 	%f160, [%rd72+40];
	add.f32 	%f382, %f382, %f160;
	add.s32 	%r210, %r210, 512;
	add.s32 	%r209, %r209, 1;
	setp.ne.s32 	%p16, %r209, 0;
	@%p16 bra 	$L__BB8_45;
$L__BB8_46:
	// begin inline asm
	mov.u32 %r90, %laneid;
	// end inline asm
	mov.b32 	%r92, %f382;
	mov.b32 	%r93, 1;
	mov.b32 	%r114, 31;
	mov.b32 	%r115, -1;
	// begin inline asm
	shfl.sync.down.b32 %r91, %r92, %r93, %r114, %r115;
	// end inline asm
	setp.gt.s32 	%p17, %r90, 30;
	mov.b32 	%f161, %r91;
	add.f32 	%f162, %f382, %f161;
	selp.f32 	%f163, %f382, %f162, %p17;
	mov.b32 	%r97, %f163;
	mov.b32 	%r98, 2;
	// begin inline asm
	shfl.sync.down.b32 %r96, %r97, %r98, %r114, %r115;
	// end inline asm
	setp.gt.s32 	%p18, %r90, 29;
	mov.b32 	%f164, %r96;
	add.f32 	%f165, %f163, %f164;
	selp.f32 	%f166, %f163, %f165, %p18;
	mov.b32 	%r102, %f166;
	mov.b32 	%r103, 4;
	// begin inline asm
	shfl.sync.down.b32 %r101, %r102, %r103, %r114, %r115;
	// end inline asm
	setp.gt.s32 	%p19, %r90, 27;
	mov.b32 	%f167, %r101;
	add.f32 	%f168, %f166, %f167;
	selp.f32 	%f169, %f166, %f168, %p19;
	mov.b32 	%r107, %f169;
	mov.b32 	%r108, 8;
	// begin inline asm
	shfl.sync.down.b32 %r106, %r107, %r108, %r114, %r115;
	// end inline asm
	setp.gt.s32 	%p20, %r90, 23;
	mov.b32 	%f170, %r106;
	add.f32 	%f171, %f169, %f170;
	selp.f32 	%f172, %f169, %f171, %p20;
	mov.b32 	%r112, %f172;
	mov.b32 	%r113, 16;
	// begin inline asm
	shfl.sync.down.b32 %r111, %r112, %r113, %r114, %r115;
	// end inline asm
	setp.gt.s32 	%p21, %r90, 15;
	mov.b32 	%f173, %r111;
	add.f32 	%f38, %f172, %f173;
	selp.f32 	%f383, %f172, %f38, %p21;
	setp.ne.s32 	%p22, %r90, 0;
	@%p22 bra 	$L__BB8_48;
	shr.u32 	%r116, %r21, 3;
	and.b32  	%r117, %r116, 124;
	mov.u32 	%r118, _ZZN3cub18CUB_300001_SM_10006detail6reduce28DeviceReduceSingleTileKernelINS2_10policy_hubIfjN4cuda3std3__44plusIfEEE10Policy1000EN6thrust24THRUST_300001_SM_1000_NS10device_ptrI10IndividualEEPfjS9_ff14FitnessFunctorEEvT0_T1_T2_T3_T4_T6_E12temp_storage;
	add.s32 	%r119, %r118, %r117;
	st.shared.f32 	[%r119+16], %f38;
$L__BB8_48:
	bar.sync 	0;
	setp.ne.s32 	%p23, %r21, 0;
	@%p23 bra 	$L__BB8_50;
	ld.shared.f32 	%f174, [_ZZN3cub18CUB_300001_SM_10006detail6reduce28DeviceReduceSingleTileKernelINS2_10policy_hubIfjN4cuda3std3__44plusIfEEE10Policy1000EN6thrust24THRUST_300001_SM_1000_NS10device_ptrI10IndividualEEPfjS9_ff14FitnessFunctorEEvT0_T1_T2_T3_T4_T6_E12temp_storage+20];
	add.f32 	%f175, %f383, %f174;
	ld.shared.f32 	%f176, [_ZZN3cub18CUB_300001_SM_10006detail6reduce28DeviceReduceSingleTileKernelINS2_10policy_hubIfjN4cuda3std3__44plusIfEEE10Policy1000EN6thrust24THRUST_300001_SM_1000_NS10device_ptrI10IndividualEEPfjS9_ff14FitnessFunctorEEvT0_T1_T2_T3_T4_T6_E12temp_storage+24];
	add.f32 	%f177, %f175, %f176;
	ld.shared.f32 	%f178, [_ZZN3cub18CUB_300001_SM_10006detail6reduce28DeviceReduceSingleTileKernelINS2_10policy_hubIfjN4cuda3std3__44plusIfEEE10Policy1000EN6thrust24THRUST_300001_SM_1000_NS10device_ptrI10IndividualEEPfjS9_ff14FitnessFunctorEEvT0_T1_T2_T3_T4_T6_E12temp_storage+28];
	add.f32 	%f179, %f177, %f178;
	ld.shared.f32 	%f180, [_ZZN3cub18CUB_300001_SM_10006detail6reduce28DeviceReduceSingleTileKernelINS2_10policy_hubIfjN4cuda3std3__44plusIfEEE10Policy1000EN6thrust24THRUST_300001_SM_1000_NS10device_ptrI10IndividualEEPfjS9_ff14FitnessFunctorEEvT0_T1_T2_T3_T4_T6_E12temp_storage+32];
	add.f32 	%f181, %f179, %f180;
	ld.shared.f32 	%f182, [_ZZN3cub18CUB_300001_SM_10006detail6reduce28DeviceReduceSingleTileKernelINS2_10policy_hubIfjN4cuda3std3__44plusIfEEE10Policy1000EN6thrust24THRUST_300001_SM_1000_NS10device_ptrI10IndividualEEPfjS9_ff14FitnessFunctorEEvT0_T1_T2_T3_T4_T6_E12temp_storage+36];
	add.f32 	%f183, %f181, %f182;
	ld.shared.f32 	%f184, [_ZZN3cub18CUB_300001_SM_10006detail6reduce28DeviceReduceSingleTileKernelINS2_10policy_hubIfjN4cuda3std3__44plusIfEEE10Policy1000EN6thrust24THRUST_300001_SM_1000_NS10device_ptrI10IndividualEEPfjS9_ff14FitnessFunctorEEvT0_T1_T2_T3_T4_T6_E12temp_storage+40];
	add.f32 	%f185, %f183, %f184;
	ld.shared.f32 	%f186, [_ZZN3cub18CUB_300001_SM_10006detail6reduce28DeviceReduceSingleTileKernelINS2_10policy_hubIfjN4cuda3std3__44plusIfEEE10Policy1000EN6thrust24THRUST_300001_SM_1000_NS10device_ptrI10IndividualEEPfjS9_ff14FitnessFunctorEEvT0_T1_T2_T3_T4_T6_E12temp_storage+44];
	add.f32 	%f187, %f185, %f186;
	ld.shared.f32 	%f188, [_ZZN3cub18CUB_300001_SM_10006detail6reduce28DeviceReduceSingleTileKernelINS2_10policy_hubIfjN4cuda3std3__44plusIfEEE10Policy1000EN6thrust24THRUST_300001_SM_1000_NS10device_ptrI10IndividualEEPfjS9_ff14FitnessFunctorEEvT0_T1_T2_T3_T4_T6_E12temp_storage+48];
	add.f32 	%f189, %f187, %f188;
	ld.shared.f32 	%f190, [_ZZN3cub18CUB_300001_SM_10006detail6reduce28DeviceReduceSingleTileKernelINS2_10policy_hubIfjN4cuda3std3__44plusIfEEE10Policy1000EN6thrust24THRUST_300001_SM_1000_NS10device_ptrI10IndividualEEPfjS9_ff14FitnessFunctorEEvT0_T1_T2_T3_T4_T6_E12temp_storage+52];
	add.f32 	%f191, %f189, %f190;
	ld.shared.f32 	%f192, [_ZZN3cub18CUB_300001_SM_10006detail6reduce28DeviceReduceSingleTileKernelINS2_10policy_hubIfjN4cuda3std3__44plusIfEEE10Policy1000EN6thrust24THRUST_300001_SM_1000_NS10device_ptrI10IndividualEEPfjS9_ff14FitnessFunctorEEvT0_T1_T2_T3_T4_T6_E12temp_storage+56];
	add.f32 	%f193, %f191, %f192;
	ld.shared.f32 	%f194, [_ZZN3cub18CUB_300001_SM_10006detail6reduce28DeviceReduceSingleTileKernelINS2_10policy_hubIfjN4cuda3std3__44plusIfEEE10Policy1000EN6thrust24THRUST_300001_SM_1000_NS10device_ptrI10IndividualEEPfjS9_ff14FitnessFunctorEEvT0_T1_T2_T3_T4_T6_E12temp_storage+60];
	add.f32 	%f195, %f193, %f194;
	ld.shared.f32 	%f196, [_ZZN3cub18CUB_300001_SM_10006detail6reduce28DeviceReduceSingleTileKernelINS2_10policy_hubIfjN4cuda3std3__44plusIfEEE10Policy1000EN6thrust24THRUST_300001_SM_1000_NS10device_ptrI10IndividualEEPfjS9_ff14FitnessFunctorEEvT0_T1_T2_T3_T4_T6_E12temp_storage+64];
	add.f32 	%f197, %f195, %f196;
	ld.shared.f32 	%f198, [_ZZN3cub18CUB_300001_SM_10006detail6reduce28DeviceReduceSingleTileKernelINS2_10policy_hubIfjN4cuda3std3__44plusIfEEE10Policy1000EN6thrust24THRUST_300001_SM_1000_NS10device_ptrI10IndividualEEPfjS9_ff14FitnessFunctorEEvT0_T1_T2_T3_T4_T6_E12temp_storage+68];
	add.f32 	%f199, %f197, %f198;
	ld.shared.f32 	%f200, [_ZZN3cub18CUB_300001_SM_10006detail6reduce28DeviceReduceSingleTileKernelINS2_10policy_hubIfjN4cuda3std3__44plusIfEEE10Policy1000EN6thrust24THRUST_300001_SM_1000_NS10device_ptrI10IndividualEEPfjS9_ff14FitnessFunctorEEvT0_T1_T2_T3_T4_T6_E12temp_storage+72];
	add.f32 	%f201, %f199, %f200;
	ld.shared.f32 	%f202, [_ZZN3cub18CUB_300001_SM_10006detail6reduce28DeviceReduceSingleTileKernelINS2_10policy_hubIfjN4cuda3std3__44plusIfEEE10Policy1000EN6thrust24THRUST_300001_SM_1000_NS10device_ptrI10IndividualEEPfjS9_ff14FitnessFunctorEEvT0_T1_T2_T3_T4_T6_E12temp_storage+76];
	add.f32 	%f383, %f201, %f202;
$L__BB8_50:
	mov.u32 	%r192, %tid.x;
	setp.ne.s32 	%p65, %r192, 0;
	@%p65 bra 	$L__BB8_52;
	add.f32 	%f361, %f42, %f383;
	st.global.f32 	[%rd1], %f361;
$L__BB8_52:
	ret;

}
	// .globl	_ZN3cub18CUB_300001_SM_10006detail6reduce18DeviceReduceKernelINS2_10policy_hubIfjN4cuda3std3__44plusIfEEE10Policy1000EN6thrust24THRUST_300001_SM_1000_NS10device_ptrI10IndividualEEjS9_f14FitnessFunctorEEvT0_PT3_T1_NS0_13GridEvenShareISL_EET2_T4_
.visible .entry _ZN3cub18CUB_300001_SM_10006detail6reduce18DeviceReduceKernelINS2_10policy_hubIfjN4cuda3std3__44plusIfEEE10Policy1000EN6thrust24THRUST_300001_SM_1000_NS10device_ptrI10IndividualEEjS9_f14FitnessFunctorEEvT0_PT3_T1_NS0_13GridEvenShareISL_EET2_T4_(
	.param .align 8 .b8 _ZN3cub18CUB_300001_SM_10006detail6reduce18DeviceReduceKernelINS2_10policy_hubIfjN4cuda3std3__44plusIfEEE10Policy1000EN6thrust24THRUST_300001_SM_1000_NS10device_ptrI10IndividualEEjS9_f14FitnessFunctorEEvT0_PT3_T1_NS0_13GridEvenShareISL_EET2_T4__param_0[8],
	.param .u64 .ptr .align 1 _ZN3cub18CUB_300001_SM_10006detail6reduce18DeviceReduceKernelINS2_10policy_hubIfjN4cuda3std3__44plusIfEEE10Policy1000EN6thrust24THRUST_300001_SM_1000_NS10device_ptrI10IndividualEEjS9_f14FitnessFunctorEEvT0_PT3_T1_NS0_13GridEvenShareISL_EET2_T4__param_1,
	.param .u32 _ZN3cub18CUB_300001_SM_10006detail6reduce18DeviceReduceKernelINS2_10policy_hubIfjN4cuda3std3__44plusIfEEE10Policy1000EN6thrust24THRUST_300001_SM_1000_NS10device_ptrI10IndividualEEjS9_f14FitnessFunctorEEvT0_PT3_T1_NS0_13GridEvenShareISL_EET2_T4__param_2,
	.param .align 4 .b8 _ZN3cub18CUB_300001_SM_10006detail6reduce18DeviceReduceKernelINS2_10policy_hubIfjN4cuda3std3__44plusIfEEE10Policy1000EN6thrust24THRUST_300001_SM_1000_NS10device_ptrI10IndividualEEjS9_f14FitnessFunctorEEvT0_PT3_T1_NS0_13GridEvenShareISL_EET2_T4__param_3[40],
	.param .align 1 .b8 _ZN3cub18CUB_300001_SM_10006detail6reduce18DeviceReduceKernelINS2_10policy_hubIfjN4cuda3std3__44plusIfEEE10Policy1000EN6thrust24THRUST_300001_SM_1000_NS10device_ptrI10IndividualEEjS9_f14FitnessFunctorEEvT0_PT3_T1_NS0_13GridEvenShareISL_EET2_T4__param_4[1],
	.param .align 1 .b8 _ZN3cub18CUB_300001_SM_10006detail6reduce18DeviceReduceKernelINS2_10policy_hubIfjN4cuda3std3__44plusIfEEE10Policy1000EN6thrust24THRUST_300001_SM_1000_NS10device_ptrI10IndividualEEjS9_f14FitnessFunctorEEvT0_PT3_T1_NS0_13GridEvenShareISL_EET2_T4__param_5[1]
)
.maxntid 512
{
	.reg .pred 	%p<65>;
	.reg .b16 	%rs<4>;
	.reg .b32 	%r<279>;
	.reg .b32 	%f<380>;
	.reg .b64 	%rd<130>;
	// demoted variable
	.shared .align 4 .b8 _ZZN3cub18CUB_300001_SM_10006detail6reduce18DeviceReduceKernelINS2_10policy_hubIfjN4cuda3std3__44plusIfEEE10Policy1000EN6thrust24THRUST_300001_SM_1000_NS10device_ptrI10IndividualEEjS9_f14FitnessFunctorEEvT0_PT3_T1_NS0_13GridEvenShareISL_EET2_T4_E12temp_storage[84];
	ld.param.u32 	%r1, [_ZN3cub18CUB_300001_SM_10006detail6reduce18DeviceReduceKernelINS2_10policy_hubIfjN4cuda3std3__44plusIfEEE10Policy1000EN6thrust24THRUST_300001_SM_1000_NS10device_ptrI10IndividualEEjS9_f14FitnessFunctorEEvT0_PT3_T1_NS0_13GridEvenShareISL_EET2_T4__param_3+20];
	ld.param.u32 	%r2, [_ZN3cub18CUB_300001_SM_10006detail6reduce18DeviceReduceKernelINS2_10policy_hubIfjN4cuda3std3__44plusIfEEE10Policy1000EN6thrust24THRUST_300001_SM_1000_NS10device_ptrI10IndividualEEjS9_f14FitnessFunctorEEvT0_PT3_T1_NS0_13GridEvenShareISL_EET2_T4__param_3+24];
	ld.param.u64 	%rd3, [_ZN3cub18CUB_300001_SM_10006detail6reduce18DeviceReduceKernelINS2_10policy_hubIfjN4cuda3std3__44plusIfEEE10Policy1000EN6thrust24THRUST_300001_SM_1000_NS10device_ptrI10IndividualEEjS9_f14FitnessFunctorEEvT0_PT3_T1_NS0_13GridEvenShareISL_EET2_T4__param_0];
	cvta.to.global.u64 	%rd1, %rd3;
	mov.u32 	%r3, %ctaid.x;
	shl.b32 	%r4, %r2, 13;
	shl.b32 	%r270, %r3, 13;
	sub.s32 	%r6, %r1, %r270;
	setp.gt.u32 	%p1, %r6, 8191;
	@%p1 bra 	$L__BB9_26;
	mov.u32 	%r7, %tid.x;
	setp.ge.u32 	%p23, %r7, %r6;
	mov.f32 	%f368, 0f00000000;
	mov.u32 	%r261, %r7;
	@%p23 bra 	$L__BB9_3;
	add.s32 	%r155, %r270, %r7;
	mul.wide.u32 	%rd66, %r155, 44;
	add.s64 	%rd67, %rd1, %rd66;
	ld.global.f32 	%f368, [%rd67+40];
	add.s32 	%r261, %r7, 512;
$L__BB9_3:
	setp.ge.u32 	%p24, %r261, %r6;
	@%p24 bra 	$L__BB9_17;
	not.b32 	%r156, %r261;
	add.s32 	%r157, %r1, %r156;
	sub.s32 	%r158, %r157, %r270;
	shr.u32 	%r159, %r158, 9;
	add.s32 	%r10, %r159, 1;
	and.b32  	%r11, %r10, 15;
	setp.lt.u32 	%p25, %r158, 7680;
	@%p25 bra 	$L__BB9_8;
	or.b32  	%r260, %r261, 4096;
	add.s32 	%r259, %r261, %r270;
	and.b32  	%r160, %r10, 16777200;
	neg.s32 	%r258, %r160;
$L__BB9_6:
	.pragma "nounroll";
	mul.wide.u32 	%rd68, %r259, 44;
	add.s64 	%rd69, %rd1, %rd68;
	ld.global.f32 	%f203, [%rd69+40];
	add.f32 	%f204, %f368, %f203;
	add.s32 	%r161, %r259, 512;
	mul.wide.u32 	%rd70, %r161, 44;
	add.s64 	%rd71, %rd1, %rd70;
	ld.global.f32 	%f205, [%rd71+40];
	add.f32 	%f206, %f204, %f205;
	add.s32 	%r162, %r259, 1024;
	mul.wide.u32 	%rd72, %r162, 44;
	add.s64 	%rd73, %rd1, %rd72;
	ld.global.f32 	%f207, [%rd73+40];
	add.f32 	%f208, %f206, %f207;
	add.s32 	%r163, %r259, 1536;
	mul.wide.u32 	%rd74, %r163, 44;
	add.s64 	%rd75, %rd1, %rd74;
	ld.global.f32 	%f209, [%rd75+40];
	add.f32 	%f210, %f208, %f209;
	add.s32 	%r164, %r259, 2048;
	mul.wide.u32 	%rd76, %r164, 44;
	add.s64 	%rd77, %rd1, %rd76;
	ld.global.f32 	%f211, [%rd77+40];
	add.f32 	%f212, %f210, %f211;
	add.s32 	%r165, %r259, 2560;
	mul.wide.u32 	%rd78, %r165, 44;
	add.s64 	%rd79, %rd1, %rd78;
	ld.global.f32 	%f213, [%rd79+40];
	add.f32 	%f214, %f212, %f213;
	add.s32 	%r166, %r259, 3072;
	mul.wide.u32 	%rd80, %r166, 44;
	add.s64 	%rd81, %rd1, %rd80;
	ld.global.f32 	%f215, [%rd81+40];
	add.f32 	%f216, %f214, %f215;
	add.s32 	%r167, %r259, 3584;
	mul.wide.u32 	%rd82, %r167, 44;
	add.s64 	%rd83, %rd1, %rd82;
	ld.global.f32 	%f217, [%rd83+40];
	add.f32 	%f218, %f216, %f217;
	add.s32 	%r168, %r259, 4096;
	mul.wide.u32 	%rd84, %r168, 44;
	add.s64 	%rd85, %rd1, %rd84;
	ld.global.f32 	%f219, [%rd85+40];
	add.f32 	%f220, %f218, %f219;
	add.s32 	%r169, %r259, 4608;
	mul.wide.u32 	%rd86, %r169, 44;
	add.s64 	%rd87, %rd1, %rd86;
	ld.global.f32 	%f221, [%rd87+40];
	add.f32 	%f222, %f220, %f221;
	add.s32 	%r170, %r259, 5120;
	mul.wide.u32 	%rd88, %r170, 44;
	add.s64 	%rd89, %rd1, %rd88;
	ld.global.f32 	%f223, [%rd89+40];
	add.f32 	%f224, %f222, %f223;
	add.s32 	%r171, %r259, 5632;
	mul.wide.u32 	%rd90, %r171, 44;
	add.s64 	%rd91, %rd1, %rd90;
	ld.global.f32 	%f225, [%rd91+40];
	add.f32 	%f226, %f224, %f225;
	add.s32 	%r172, %r259, 6144;
	mul.wide.u32 	%rd92, %r172, 44;
	add.s64 	%rd93, %rd1, %rd92;
	ld.global.f32 	%f227, [%rd93+40];
	add.f32 	%f228, %f226, %f227;
	add.s32 	%r173, %r259, 6656;
	mul.wide.u32 	%rd94, %r173, 44;
	add.s64 	%rd95, %rd1, %rd94;
	ld.global.f32 	%f229, [%rd95+40];
	add.f32 	%f230, %f228, %f229;
	add.s32 	%r174, %r259, 7168;
	mul.wide.u32 	%rd96, %r174, 44;
	add.s64 	%rd97, %rd1, %rd96;
	ld.global.f32 	%f231, [%rd97+40];
	add.f32 	%f232, %f230, %f231;
	add.s32 	%r175, %r259, 7680;
	mul.wide.u32 	%rd98, %r175, 44;
	add.s64 	%rd99, %rd1, %rd98;
	ld.global.f32 	%f233, [%rd99+40];
	add.f32 	%f368, %f232, %f233;
	add.s32 	%r260, %r260, 8192;
	add.s32 	%r259, %r259, 8192;
	add.s32 	%r258, %r258, 16;
	setp.ne.s32 	%p26, %r258, 0;
	@%p26 bra 	$L__BB9_6;
	add.s32 	%r261, %r260, -4096;
$L__BB9_8:
	setp.eq.s32 	%p27, %r11, 0;
	@%p27 bra 	$L__BB9_17;
	and.b32  	%r23, %r10, 7;
	setp.lt.u32 	%p28, %r11, 8;
	@%p28 bra 	$L__BB9_11;
	add.s32 	%r176, %r270, %r261;
	mul.wide.u32 	%rd100, %r176, 44;
	add.s64 	%rd101, %rd1, %rd100;
	ld.global.f32 	%f235, [%rd101+40];
	add.f32 	%f236, %f368, %f235;
	add.s32 	%r177, %r176, 512;
	mul.wide.u32 	%rd102, %r177, 44;
	add.s64 	%rd103, %rd1, %rd102;
	ld.global.f32 	%f237, [%rd103+40];
	add.f32 	%f238, %f236, %f237;
	add.s32 	%r178, %r176, 1024;
	mul.wide.u32 	%rd104, %r178, 44;
	add.s64 	%rd105, %rd1, %rd104;
	ld.global.f32 	%f239, [%rd105+40];
	add.f32 	%f240, %f238, %f239;
	add.s32 	%r179, %r176, 1536;
	mul.wide.u32 	%rd106, %r179, 44;
	add.s64 	%rd107, %rd1, %rd106;
	ld.global.f32 	%f241, [%rd107+40];
	add.f32 	%f242, %f240, %f241;
	add.s32 	%r180, %r176, 2048;
	mul.wide.u32 	%rd108, %r180, 44;
	add.s64 	%rd109, %rd1, %rd108;
	ld.global.f32 	%f243, [%rd109+40];
	add.f32 	%f244, %f242, %f243;
	add.s32 	%r181, %r176, 2560;
	mul.wide.u32 	%rd110, %r181, 44;
	add.s64 	%rd111, %rd1, %rd110;
	ld.global.f32 	%f245, [%rd111+40];
	add.f32 	%f246, %f244, %f245;
	add.s32 	%r182, %r176, 3072;
	mul.wide.u32 	%rd112, %r182, 44;
	add.s64 	%rd113, %rd1, %rd112;
	ld.global.f32 	%f247, [%rd113+40];
	add.f32 	%f248, %f246, %f247;
	add.s32 	%r183, %r176, 3584;
	mul.wide.u32 	%rd114, %r183, 44;
	add.s64 	%rd115, %rd1, %rd114;
	ld.global.f32 	%f249, [%rd115+40];
	add.f32 	%f368, %f248, %f249;
	add.s32 	%r261, %r261, 4096;
$L__BB9_11:
	setp.eq.s32 	%p29, %r23, 0;
	@%p29 bra 	$L__BB9_17;
	and.b32  	%r26, %r10, 3;
	setp.lt.u32 	%p30, %r23, 4;
	@%p30 bra 	$L__BB9_14;
	add.s32 	%r184, %r270, %r261;
	mul.wide.u32 	%rd116, %r184, 44;
	add.s64 	%rd117, %rd1, %rd116;
	ld.global.f32 	%f251, [%rd117+40];
	add.f32 	%f252, %f368, %f251;
	add.s32 	%r185, %r184, 512;
	mul.wide.u32 	%rd118, %r185, 44;
	add.s64 	%rd119, %rd1, %rd118;
	ld.global.f32 	%f253, [%rd119+40];
	add.f32 	%f254, %f252, %f253;
	add.s32 	%r186, %r184, 1024;
	mul.wide.u32 	%rd120, %r186, 44;
	add.s64 	%rd121, %rd1, %rd120;
	ld.global.f32 	%f255, [%rd121+40];
	add.f32 	%f256, %f254, %f255;
	add.s32 	%r187, %r184, 1536;
	mul.wide.u32 	%rd122, %r187, 44;
	add.s64 	%rd123, %rd1, %rd122;
	ld.global.f32 	%f257, [%rd123+40];
	add.f32 	%f368, %f256, %f257;
	add.s32 	%r261, %r261, 2048;
$L__BB9_14:
	setp.eq.s32 	%p31, %r26, 0;
	@%p31 bra 	$L__BB9_17;
	add.s32 	%r265, %r261, %r270;
	neg.s32 	%r264, %r26;
$L__BB9_16:
	.pragma "nounroll";
	mul.wide.u32 	%rd124, %r265, 44;
	add.s64 	%rd125, %rd1, %rd124;
	ld.global.f32 	%f258, [%rd125+40];
	add.f32 	%f368, %f368, %f258;
	add.s32 	%r265, %r265, 512;
	add.s32 	%r264, %r264, 1;
	setp.ne.s32 	%p32, %r264, 0;
	@%p32 bra 	$L__BB9_16;
$L__BB9_17:
	setp.lt.u32 	%p33, %r6, 512;
	@%p33 bra 	$L__BB9_22;
	// begin inline asm
	mov.u32 %r226, %laneid;
	// end inline asm
	mov.b32 	%r228, %f368;
	mov.b32 	%r229, 1;
	mov.b32 	%r250, 31;
	mov.b32 	%r251, -1;
	// begin inline asm
	shfl.sync.down.b32 %r227, %r228, %r229, %r250, %r251;
	// end inline asm
	setp.gt.s32 	%p57, %r226, 30;
	mov.b32 	%f317, %r227;
	add.f32 	%f318, %f368, %f317;
	selp.f32 	%f319, %f368, %f318, %p57;
	mov.b32 	%r233, %f319;
	mov.b32 	%r234, 2;
	// begin inline asm
	shfl.sync.down.b32 %r232, %r233, %r234, %r250, %r251;
	// end inline asm
	setp.gt.s32 	%p58, %r226, 29;
	mov.b32 	%f320, %r232;
	add.f32 	%f321, %f319, %f320;
	selp.f32 	%f322, %f319, %f321, %p58;
	mov.b32 	%r238, %f322;
	mov.b32 	%r239, 4;
	// begin inline asm
	shfl.sync.down.b32 %r237, %r238, %r239, %r250, %r251;
	// end inline asm
	setp.gt.s32 	%p59, %r226, 27;
	mov.b32 	%f323, %r237;
	add.f32 	%f324, %f322, %f323;
	selp.f32 	%f325, %f322, %f324, %p59;
	mov.b32 	%r243, %f325;
	mov.b32 	%r244, 8;
	// begin inline asm
	shfl.sync.down.b32 %r242, %r243, %r244, %r250, %r251;
	// end inline asm
	setp.gt.s32 	%p60, %r226, 23;
	mov.b32 	%f326, %r242;
	add.f32 	%f327, %f325, %f326;
	selp.f32 	%f328, %f325, %f327, %p60;
	mov.b32 	%r248, %f328;
	mov.b32 	%r249, 16;
	// begin inline asm
	shfl.sync.down.b32 %r247, %r248, %r249, %r250, %r251;
	// end inline asm
	setp.gt.s32 	%p61, %r226, 15;
	mov.b32 	%f329, %r247;
	add.f32 	%f16, %f328, %f329;
	selp.f32 	%f379, %f328, %f16, %p61;
	setp.ne.s32 	%p62, %r226, 0;
	@%p62 bra 	$L__BB9_20;
	shr.u32 	%r252, %r7, 3;
	and.b32  	%r253, %r252, 124;
	mov.u32 	%r254, _ZZN3cub18CUB_300001_SM_10006detail6reduce18DeviceReduceKernelINS2_10policy_hubIfjN4cuda3std3__44plusIfEEE10Policy1000EN6thrust24THRUST_300001_SM_1000_NS10device_ptrI10IndividualEEjS9_f14FitnessFunctorEEvT0_PT3_T1_NS0_13GridEvenShareISL_EET2_T4_E12temp_storage;
	add.s32 	%r255, %r254, %r253;
	st.shared.f32 	[%r255+16], %f16;
$L__BB9_20:
	bar.sync 	0;
	setp.ne.s32 	%p63, %r7, 0;
	@%p63 bra 	$L__BB9_48;
	ld.shared.f32 	%f330, [_ZZN3cub18CUB_300001_SM_10006detail6reduce18DeviceReduceKernelINS2_10policy_hubIfjN4cuda3std3__44plusIfEEE10Policy1000EN6thrust24THRUST_300001_SM_1000_NS10device_ptrI10IndividualEEjS9_f14FitnessFunctorEEvT0_PT3_T1_NS0_13GridEvenShareISL_EET2_T4_E12temp_storage+20];
	add.f32 	%f331, %f379, %f330;
	ld.shared.f32 	%f332, [_ZZN3cub18CUB_300001_SM_10006detail6reduce18DeviceReduceKernelINS2_10policy_hubIfjN4cuda3std3__44plusIfEEE10Policy1000EN6thrust24THRUST_300001_SM_1000_NS10device_ptrI10IndividualEEjS9_f14FitnessFunctorEEvT0_PT3_T1_NS0_13GridEvenShareISL_EET2_T4_E12temp_storage+24];
	add.f32 	%f333, %f331, %f332;
	ld.shared.f32 	%f334, [_ZZN3cub18CUB_300001_SM_10006detail6reduce18DeviceReduceKernelINS2_10policy_hubIfjN4cuda3std3__44plusIfEEE10Policy1000EN6thrust24THRUST_300001_SM_1000_NS10device_ptrI10IndividualEEjS9_f14FitnessFunctorEEvT0_PT3_T1_NS0_13GridEvenShareISL_EET2_T4_E12temp_storage+28];
	add.f32 	%f335, %f333, %f334;
	ld.shared.f32 	%f336, [_ZZN3cub18CUB_300001_SM_10006detail6reduce18DeviceReduceKernelINS2_10policy_hubIfjN4cuda3std3__44plusIfEEE10Policy1000EN6thrust24THRUST_300001_SM_1000_NS10device_ptrI10IndividualEEjS9_f14FitnessFunctorEEvT0_PT3_T1_NS0_13GridEvenShareISL_EET2_T4_E12temp_storage+32];
	add.f32 	%f337, %f335, %f336;
	ld.shared.f32 	%f338, [_ZZN3cub18CUB_300001_SM_10006detail6reduce18DeviceReduceKernelINS2_10policy_hubIfjN4cuda3std3__44plusIfEEE10Policy1000EN6thrust24THRUST_300001_SM_1000_NS10device_ptrI10IndividualEEjS9_f14FitnessFunctorEEvT0_PT3_T1_NS0_13GridEvenShareISL_EET2_T4_E12temp_storage+36];
	add.f32 	%f339, %f337, %f338;
	ld.shared.f32 	%f340, [_ZZN3cub18CUB_300001_SM_10006detail6reduce18DeviceReduceKernelINS2_10policy_hubIfjN4cuda3std3__44plusIfEEE10Policy1000EN6thrust24THRUST_300001_SM_1000_NS10device_ptrI10IndividualEEjS9_f14FitnessFunctorEEvT0_PT3_T1_NS0_13GridEvenShareISL_EET2_T4_E12temp_storage+40];
	add.f32 	%f341, %f339, %f340;
	ld.shared.f32 	%f342, [_ZZN3cub18CUB_300001_SM_10006detail6reduce18DeviceReduceKernelINS2_10policy_hubIfjN4cuda3std3__44plusIfEEE10Policy1000EN6thrust24THRUST_300001_SM_1000_NS10device_ptrI10IndividualEEjS9_f14FitnessFunctorEEvT0_PT3_T1_NS0_13GridEvenShareISL_EET2_T4_E12temp_storage+44];
	add.f32 	%f343, %f341, %f342;
	ld.shared.f32 	%f344, [_ZZN3cub18CUB_300001_SM_10006detail6reduce18DeviceReduceKernelINS2_10policy_hubIfjN4cuda3std3__44plusIfEEE10Policy1000EN6thrust24THRUST_300001_SM_1000_NS10device_ptrI10IndividualEEjS9_f14FitnessFunctorEEvT0_PT3_T1_NS0_13GridEvenShareISL_EET2_T4_E12temp_storage+48];
	add.f32 	%f345, %f343, %f344;
	ld.shared.f32 	%f346, [_ZZN3cub18CUB_300001_SM_10006detail6reduce18DeviceReduceKernelINS2_10policy_hubIfjN4cuda3std3__44plusIfEEE10Policy1000EN6thrust24THRUST_300001_SM_1000_NS10device_ptrI10IndividualEEjS9_f14FitnessFunctorEEvT0_PT3_T1_NS0_13GridEvenShareISL_EET2_T4_E12temp_storage+52];
	add.f32 	%f347, %f345, %f346;
	ld.shared.f32 	%f348, [_ZZN3cub18CUB_300001_SM_10006detail6reduce18DeviceReduceKernelINS2_10policy_hubIfjN4cuda3std3__44plusIfEEE10Policy1000EN6thrust24THRUST_300001_SM_1000_NS10device_ptrI10IndividualEEjS9_f14FitnessFunctorEEvT0_PT3_T1_NS0_13GridEvenShareISL_EET2_T4_E12temp_storage+56];
	add.f32 	%f349, %f347, %f348;
	ld.shared.f32 	%f350, [_ZZN3cub18CUB_300001_SM_10006detail6reduce18DeviceReduceKernelINS2_10policy_hubIfjN4cuda3std3__44plusIfEEE10Policy1000EN6thrust24THRUST_300001_SM_1000_NS10device_ptrI10IndividualEEjS9_f14FitnessFunctorEEvT0_PT3_T1_NS0_13GridEvenShareISL_EET2_T4_E12temp_storage+60];
	add.f32 	%f351, %f349, %f350;
	ld.shared.f32 	%f352, [_ZZN3cub18CUB_300001_SM_10006detail6reduce18DeviceReduceKernelINS2_10policy_hubIfjN4cuda3std3__44plusIfEEE10Policy1000EN6thrust24THRUST_300001_SM_1000_NS10device_ptrI10IndividualEEjS9_f14FitnessFunctorEEvT0_PT3_T1_NS0_13GridEvenShareISL_EET2_T4_E12temp_storage+64];
	add.f32 	%f353, %f351, %f352;
	ld.shared.f32 	%f354, [_ZZN3cub18CUB_300001_SM_10006detail6reduce18DeviceReduceKernelINS2_10policy_hubIfjN4cuda3std3__44plusIfEEE10Policy1000EN6thrust24THRUST_300001_SM_1000_NS10device_ptrI10IndividualEEjS9_f14FitnessFunctorEEvT0_PT3_T1_NS0_13GridEvenShareISL_EET2_T4_E12temp_storage+68];
	add.f32 	%f355, %f353, %f354;
	ld.shared.f32 	%f356, [_ZZN3cub18CUB_300001_SM_10006detail6reduce18DeviceReduceKernelINS2_10policy_hubIfjN4cuda3std3__44plusIfEEE10Policy1000EN6thrust24THRUST_300001_SM_1000_NS10device_ptrI10IndividualEEjS9_f14FitnessFunctorEEvT0_PT3_T1_NS0_13GridEvenShareISL_EET2_T4_E12temp_storage+72];
	add.f32 	%f357, %f355, %f356;
	ld.shared.f32 	%f358, [_ZZN3cub18CUB_300001_SM_10006detail6reduce18DeviceReduceKernelINS2_10policy_hubIfjN4cuda3std3__44plusIfEEE10Policy1000EN6thrust24THRUST_300001_SM_1000_NS10device_ptrI10IndividualEEjS9_f14FitnessFunctorEEvT0_PT3_T1_NS0_13GridEvenShareISL_EET2_T4_E12temp_storage+76];
	add.f32 	%f379, %f357, %f358;
	bra.uni 	$L__BB9_48;
$L__BB9_22:
	// begin inline asm
	mov.u32 %r188, %laneid;
	// end inline asm
	and.b32  	%r214, %r7, 992;
	add.s32 	%r215, %r214, 32;
	setp.gt.u32 	%p34, %r215, %r6;
	not.b32 	%r216, %r214;
	add.s32 	%r217, %r6, %r216;
	selp.b32 	%r212, %r217, 31, %p34;
	mov.b32 	%r190, %f368;
	mov.b32 	%r191, 1;
	mov.b32 	%r213, -1;
	// begin inline asm
	shfl.sync.down.b32 %r189, %r190, %r191, %r212, %r213;
	// end inline asm
	setp.lt.s32 	%p35, %r188, %r212;
	mov.b32 	%f259, %r189;
	add.f32 	%f260, %f368, %f259;
	selp.f32 	%f261, %f260, %f368, %p35;
	mov.b32 	%r195, %f261;
	mov.b32 	%r196, 2;
	// begin inline asm
	shfl.sync.down.b32 %r194, %r195, %r196, %r212, %r213;
	// end inline asm
	add.s32 	%r218, %r188, 2;
	setp.gt.s32 	%p36, %r218, %r212;
	mov.b32 	%f262, %r194;
	add.f32 	%f263, %f261, %f262;
	selp.f32 	%f264, %f261, %f263, %p36;
	mov.b32 	%r200, %f264;
	mov.b32 	%r201, 4;
	// begin inline asm
	shfl.sync.down.b32 %r199, %r200, %r201, %r212, %r213;
	// end inline asm
	add.s32 	%r219, %r188, 4;
	setp.gt.s32 	%p37, %r219, %r212;
	mov.b32 	%f265, %r199;
	add.f32 	%f266, %f264, %f265;
	selp.f32 	%f267, %f264, %f266, %p37;
	mov.b32 	%r205, %f267;
	mov.b32 	%r206, 8;
	// begin inline asm
	shfl.sync.down.b32 %r204, %r205, %r206, %r212, %r213;
	// end inline asm
	add.s32 	%r220, %r188, 8;
	setp.gt.s32 	%p38, %r220, %r212;
	mov.b32 	%f268, %r204;
	add.f32 	%f269, %f267, %f268;
	selp.f32 	%f270, %f267, %f269, %p38;
	mov.b32 	%r210, %f270;
	mov.b32 	%r211, 16;
	// begin inline asm
	shfl.sync.down.b32 %r209, %r210, %r211, %r212, %r213;
	// end inline asm
	add.s32 	%r221, %r188, 16;
	setp.gt.s32 	%p39, %r221, %r212;
	mov.b32 	%f271, %r209;
	add.f32 	%f272, %f270, %f271;
	selp.f32 	%f379, %f270, %f272, %p39;
	setp.ne.s32 	%p40, %r188, 0;
	@%p40 bra 	$L__BB9_24;
	shr.u32 	%r222, %r7, 3;
	and.b32  	%r223, %r222, 124;
	mov.u32 	%r224, _ZZN3cub18CUB_300001_SM_10006detail6reduce18DeviceReduceKernelINS2_10policy_hubIfjN4cuda3std3__44plusIfEEE10Policy1000EN6thrust24THRUST_300001_SM_1000_NS10device_ptrI10IndividualEEjS9_f14FitnessFunctorEEvT0_PT3_T1_NS0_13GridEvenShareISL_EET2_T4_E12temp_storage;
	add.s32 	%r225, %r224, %r223;
	st.shared.f32 	[%r225+16], %f379;
$L__BB9_24:
	bar.sync 	0;
	setp.ne.s32 	%p41, %r7, 0;
	@%p41 bra 	$L__BB9_48;
	setp.gt.u32 	%p42, %r6, 32;
	ld.shared.f32 	%f273, [_ZZN3cub18CUB_300001_SM_10006detail6reduce18DeviceReduceKernelINS2_10policy_hubIfjN4cuda3std3__44plusIfEEE10Policy1000EN6thrust24THRUST_300001_SM_1000_NS10device_ptrI10IndividualEEjS9_f14FitnessFunctorEEvT0_PT3_T1_NS0_13GridEvenShareISL_EET2_T4_E12temp_storage+20];
	add.f32 	%f274, %f379, %f273;
	selp.f32 	%f275, %f274, %f379, %p42;
	setp.gt.u32 	%p43, %r6, 64;
	ld.shared.f32 	%f276, [_ZZN3cub18CUB_300001_SM_10006detail6reduce18DeviceReduceKernelINS2_10policy_hubIfjN4cuda3std3__44plusIfEEE10Policy1000EN6thrust24THRUST_300001_SM_1000_NS10device_ptrI10IndividualEEjS9_f14FitnessFunctorEEvT0_PT3_T1_NS0_13GridEvenShareISL_EET2_T4_E12temp_storage+24];
	add.f32 	%f277, %f276, %f275;
	selp.f32 	%f278, %f277, %f275, %p43;
	setp.gt.u32 	%p44, %r6, 96;
	ld.shared.f32 	%f279, [_ZZN3cub18CUB_300001_SM_10006detail6reduce18DeviceReduceKernelINS2_10policy_hubIfjN4cuda3std3__44plusIfEEE10Policy1000EN6thrust24THRUST_300001_SM_1000_NS10device_ptrI10IndividualEEjS9_f14FitnessFunctorEEvT0_PT3_T1_NS0_13GridEvenShareISL_EET2_T4_E12temp_storage+28];
	add.f32 	%f280, %f279, %f278;
	selp.f32 	%f281, %f280, %f278, %p44;
	setp.gt.u32 	%p45, %r6, 128;
	ld.shared.f32 	%f282, [_ZZN3cub18CUB_300001_SM_10006detail6reduce18DeviceReduceKernelINS2_10policy_hubIfjN4cuda3std3__44plusIfEEE10Policy1000EN6thrust24THRUST_300001_SM_1000_NS10device_ptrI10IndividualEEjS9_f14FitnessFunctorEEvT0_PT3_T1_NS0_13GridEvenShareISL_EET2_T4_E12temp_storage+32];
	add.f32 	%f283, %f282, %f281;
	selp.f32 	%f284, %f283, %f281, %p45;
	setp.gt.u32 	%p46, %r6, 160;
	ld.shared.f32 	%f285, [_ZZN3cub18CUB_300001_SM_10006detail6reduce18DeviceReduceKernelINS2_10policy_hubIfjN4cuda3std3__44plusIfEEE10Policy1000EN6thrust24THRUST_300001_SM_1000_NS10device_ptrI10IndividualEEjS9_f14FitnessFunctorEEvT0_PT3_T1_NS0_13GridEvenShareISL_EET2_T4_E12temp_storage+36];
	add.f32 	%f286, %f285, %f284;
	selp.f32 	%f287, %f286, %f284, %p46;
	setp.gt.u32 	%p47, %r6, 192;
	ld.shared.f32 	%f288, [_ZZN3cub18CUB_300001_SM_10006detail6reduce18DeviceReduceKernelINS2_10policy_hubIfjN4cuda3std3__44plusIfEEE10Policy1000EN6thrust24THRUST_300001_SM_1000_NS10device_ptrI10IndividualEEjS9_f14FitnessFunctorEEvT0_PT3_T1_NS0_13GridEvenShareISL_EET2_T4_E12temp_storage+40];
	add.f32 	%f289, %f288, %f287;
	selp.f32 	%f290, %f289, %f287, %p47;
	setp.gt.u32 	%p48, %r6, 224;
	ld.shared.f32 	%f291, [_ZZN3cub18CUB_300001_SM_10006detail6reduce18DeviceReduceKernelINS2_10policy_hubIfjN4cuda3std3__44plusIfEEE10Policy1000EN6thrust24THRUST_300001_SM_1000_NS10device_ptrI10IndividualEEjS9_f14FitnessFunctorEEvT0_PT3_T1_NS0_13GridEvenShareISL_EET2_T4_E12temp_storage+44];
	add.f32 	%f292, %f291, %f290;
	selp.f32 	%f293, %f292, %f290, %p48;
	setp.gt.u32 	%p49, %r6, 256;
	ld.shared.f32 	%f294, [_ZZN3cub18CUB_300001_SM_10006detail6reduce18DeviceReduceKernelINS2_10policy_hubIfjN4cuda3std3__44plusIfEEE10Policy1000EN6thrust24THRUST_300001_SM_1000_NS10device_ptrI10IndividualEEjS9_f14FitnessFunctorEEvT0_PT3_T1_NS0_13GridEvenShareISL_EET2_T4_E12temp_storage+48];
	add.f32 	%f295, %f294, %f293;
	selp.f32 	%f296, %f295, %f293, %p49;
	setp.gt.u32 	%p50, %r6, 288;
	ld.shared.f32 	%f297, [_ZZN3cub18CUB_300001_SM_10006detail6reduce18DeviceReduceKernelINS2_10policy_hubIfjN4cuda3std3__44plusIfEEE10Policy1000EN6thrust24THRUST_300001_SM_1000_NS10device_ptrI10IndividualEEjS9_f14FitnessFunctorEEvT0_PT3_T1_NS0_13GridEvenShareISL_EET2_T4_E12temp_storage+52];
	add.f32 	%f298, %f297, %f296;
	selp.f32 	%f299, %f298, %f296, %p50;
	setp.gt.u32 	%p51, %r6, 320;
	ld.shared.f32 	%f300, [_ZZN3cub18CUB_300001_SM_10006detail6reduce18DeviceReduceKernelINS2_10policy_hubIfjN4cuda3std3__44plusIfEEE10Policy1000EN6thrust24THRUST_300001_SM_1000_NS10device_ptrI10IndividualEEjS9_f14FitnessFunctorEEvT0_PT3_T1_NS0_13GridEvenShareISL_EET2_T4_E12temp_storage+56];
	add.f32 	%f301, %f300, %f299;
	selp.f32 	%f302, %f301, %f299, %p51;
	setp.gt.u32 	%p52, %r6, 352;
	ld.shared.f32 	%f303, [_ZZN3cub18CUB_300001_SM_10006detail6reduce18DeviceReduceKernelINS2_10policy_hubIfjN4cuda3std3__44plusIfEEE10Policy1000EN6thrust24THRUST_300001_SM_1000_NS10device_ptrI10IndividualEEjS9_f14FitnessFunctorEEvT0_PT3_T1_NS0_13GridEvenShareISL_EET2_T4_E12temp_storage+60];
	add.f32 	%f304, %f303, %f302;
	selp.f32 	%f305, %f304, %f302, %p52;
	setp.gt.u32 	%p53, %r6, 384;
	ld.shared.f32 	%f306, [_ZZN3cub18CUB_300001_SM_10006detail6reduce18DeviceReduceKernelINS2_10policy_hubIfjN4cuda3std3__44plusIfEEE10Policy1000EN6thrust24THRUST_300001_SM_1000_NS10device_ptrI10IndividualEEjS9_f14FitnessFunctorEEvT0_PT3_T1_NS0_13GridEvenShareISL_EET2_T4_E12temp_storage+64];
	add.f32 	%f307, %f306, %f305;
	selp.f32 	%f308, %f307, %f305, %p53;
	setp.gt.u32 	%p54, %r6, 416;
	ld.shared.f32 	%f309, [_ZZN3cub18CUB_300001_SM_10006detail6reduce18DeviceReduceKernelINS2_10policy_hubIfjN4cuda3std3__44plusIfEEE10Policy1000EN6thrust24THRUST_300001_SM_1000_NS10device_ptrI10IndividualEEjS9_f14FitnessFunctorEEvT0_PT3_T1_NS0_13GridEvenShareISL_EET2_T4_E12temp_storage+68];
	add.f32 	%f310, %f309, %f308;
	selp.f32 	%f311, %f310, %f308, %p54;
	setp.gt.u32 	%p55, %r6, 448;
	ld.shared.f32 	%f312, [_ZZN3cub18CUB_300001_SM_10006detail6reduce18DeviceReduceKernelINS2_10policy_hubIfjN4cuda3std3__44plusIfEEE10Policy1000EN6thrust24THRUST_300001_SM_1000_NS10device_ptrI10IndividualEEjS9_f14FitnessFunctorEEvT0_PT3_T1_NS0_13GridEvenShareISL_EET2_T4_E12temp_storage+72];
	add.f32 	%f313, %f312, %f311;
	selp.f32 	%f314, %f313, %f311, %p55;
	setp.gt.u32 	%p56, %r6, 480;
	ld.shared.f32 	%f315, [_ZZN3cub18CUB_300001_SM_10006detail6reduce18DeviceReduceKernelINS2_10policy_hubIfjN4cuda3std3__44plusIfEEE10Policy1000EN6thrust24THRUST_300001_SM_1000_NS10device_ptrI10IndividualEEjS9_f14FitnessFunctorEEvT0_PT3_T1_NS0_13GridEvenShareISL_EET2_T4_E12temp_storage+76];
	add.f32 	%f316, %f315, %f314;
	selp.f32 	%f379, %f316, %f314, %p56;
	bra.uni 	$L__BB9_48;
$L__BB9_26:
	mov.u32 	%r35, %tid.x;
	add.s32 	%r72, %r35, %r270;
	mul.wide.u32 	%rd4, %r72, 44;
	add.s64 	%rd5, %rd1, %rd4;
	ld.global.f32 	%f41, [%rd5+40];
	ld.global.f32 	%f42, [%rd5+22568];
	ld.global.f32 	%f43, [%rd5+45096];
	ld.global.f32 	%f44, [%rd5+67624];
	ld.global.f32 	%f45, [%rd5+90152];
	ld.global.f32 	%f46, [%rd5+112680];
	ld.global.f32 	%f47, [%rd5+135208];
	ld.global.f32 	%f48, [%rd5+157736];
	ld.global.f32 	%f49, [%rd5+180264];
	ld.global.f32 	%f50, [%rd5+202792];
	ld.global.f32 	%f51, [%rd5+225320];
	ld.global.f32 	%f52, [%rd5+247848];
	ld.global.f32 	%f53, [%rd5+270376];
	ld.global.f32 	%f54, [%rd5+292904];
	ld.global.f32 	%f55, [%rd5+315432];
	ld.global.f32 	%f56, [%rd5+337960];
	add.f32 	%f57, %f41, %f42;
	add.f32 	%f58, %f43, %f44;
	add.f32 	%f59, %f45, %f46;
	add.f32 	%f60, %f47, %f48;
	add.f32 	%f61, %f49, %f50;
	add.f32 	%f62, %f51, %f52;
	add.f32 	%f63, %f53, %f54;
	add.f32 	%f64, %f55, %f56;
	add.f32 	%f65, %f57, %f58;
	add.f32 	%f66, %f59, %f60;
	add.f32 	%f67, %f61, %f62;
	add.f32 	%f68, %f63, %f64;
	add.f32 	%f69, %f65, %f66;
	add.f32 	%f70, %f67, %f68;
	add.f32 	%f378, %f69, %f70;
	setp.lt.u32 	%p2, %r6, %r4;
	@%p2 bra 	$L__BB9_44;
	add.s32 	%r36, %r4, %r270;
	not.b32 	%r74, %r35;
	add.s32 	%r75, %r74, %r1;
	sub.s32 	%r76, %r75, %r4;
	sub.s32 	%r267, %r76, %r270;
	add.s32 	%r77, %r36, %r35;
	add.s32 	%r266, %r77, 4096;
	mov.b32 	%r269, 0;
	mov.u32 	%r268, %r36;
$L__BB9_28:
	add.s32 	%r270, %r270, %r4;
	add.s32 	%r79, %r1, -8192;
	setp.gt.u32 	%p3, %r270, %r79;
	@%p3 bra 	$L__BB9_30;
	add.s32 	%r80, %r35, %r270;
	mul.wide.u32 	%rd6, %r80, 44;
	add.s64 	%rd7, %rd1, %rd6;
	ld.global.f32 	%f71, [%rd7+40];
	ld.global.f32 	%f72, [%rd7+22568];
	ld.global.f32 	%f73, [%rd7+45096];
	ld.global.f32 	%f74, [%rd7+67624];
	ld.global.f32 	%f75, [%rd7+90152];
	ld.global.f32 	%f76, [%rd7+112680];
	ld.global.f32 	%f77, [%rd7+135208];
	ld.global.f32 	%f78, [%rd7+157736];
	ld.global.f32 	%f79, [%rd7+180264];
	ld.global.f32 	%f80, [%rd7+202792];
	ld.global.f32 	%f81, [%rd7+225320];
	ld.global.f32 	%f82, [%rd7+247848];
	ld.global.f32 	%f83, [%rd7+270376];
	ld.global.f32 	%f84, [%rd7+292904];
	ld.global.f32 	%f85, [%rd7+315432];
	ld.global.f32 	%f86, [%rd7+337960];
	add.f32 	%f87, %f378, %f71;
	add.f32 	%f88, %f72, %f73;
	add.f32 	%f89, %f74, %f75;
	add.f32 	%f90, %f76, %f77;
	add.f32 	%f91, %f78, %f79;
	add.f32 	%f92, %f80, %f81;
	add.f32 	%f93, %f82, %f83;
	add.f32 	%f94, %f84, %f85;
	add.f32 	%f95, %f87, %f88;
	add.f32 	%f96, %f89, %f90;
	add.f32 	%f97, %f91, %f92;
	add.f32 	%f98, %f93, %f94;
	add.f32 	%f99, %f95, %f96;
	add.f32 	%f100, %f97, %f98;
	add.f32 	%f101, %f99, %f100;
	add.f32 	%f378, %f101, %f86;
	sub.s32 	%r81, %r1, %r270;
	setp.lt.u32 	%p4, %r81, %r4;
	add.s32 	%r269, %r269, 1;
	add.s32 	%r268, %r268, %r4;
	sub.s32 	%r267, %r267, %r4;
	add.s32 	%r266, %r266, %r4;
	@%p4 bra 	$L__BB9_44;
	bra.uni 	$L__BB9_28;
$L__BB9_30:
	setp.le.u32 	%p5, %r1, %r270;
	sub.s32 	%r83, %r1, %r270;
	setp.ge.s32 	%p6, %r35, %r83;
	or.pred  	%p7, %p5, %p6;
	@%p7 bra 	$L__BB9_44;
	not.b32 	%r85, %r35;
	add.s32 	%r86, %r1, %r85;
	sub.s32 	%r87, %r86, %r36;
	mul.lo.s32 	%r88, %r2, %r269;
	shl.b32 	%r89, %r88, 13;
	sub.s32 	%r90, %r87, %r89;
	shr.u32 	%r91, %r90, 9;
	add.s32 	%r49, %r91, 1;
	and.b32  	%r50, %r49, 15;
	setp.lt.u32 	%p8, %r90, 7680;
	mov.u32 	%r275, %r35;
	@%p8 bra 	$L__BB9_35;
	or.b32  	%r273, %r35, 4096;
	shr.u32 	%r92, %r267, 9;
	add.s32 	%r93, %r92, 1;
	and.b32  	%r94, %r93, 16777200;
	neg.s32 	%r271, %r94;
$L__BB9_33:
	.pragma "nounroll";
	add.s32 	%r95, %r266, -4096;
	mul.wide.u32 	%rd8, %r95, 44;
	add.s64 	%rd9, %rd1, %rd8;
	ld.global.f32 	%f103, [%rd9+40];
	add.f32 	%f104, %f378, %f103;
	add.s32 	%r96, %r266, -3584;
	mul.wide.u32 	%rd10, %r96, 44;
	add.s64 	%rd11, %rd1, %rd10;
	ld.global.f32 	%f105, [%rd11+40];
	add.f32 	%f106, %f104, %f105;
	add.s32 	%r97, %r266, -3072;
	mul.wide.u32 	%rd12, %r97, 44;
	add.s64 	%rd13, %rd1, %rd12;
	ld.global.f32 	%f107, [%rd13+40];
	add.f32 	%f108, %f106, %f107;
	add.s32 	%r98, %r266, -2560;
	mul.wide.u32 	%rd14, %r98, 44;
	add.s64 	%rd15, %rd1, %rd14;
	ld.global.f32 	%f109, [%rd15+40];
	add.f32 	%f110, %f108, %f109;
	add.s32 	%r99, %r266, -2048;
	mul.wide.u32 	%rd16, %r99, 44;
	add.s64 	%rd17, %rd1, %rd16;
	ld.global.f32 	%f111, [%rd17+40];
	add.f32 	%f112, %f110, %f111;
	add.s32 	%r100, %r266, -1536;
	mul.wide.u32 	%rd18, %r100, 44;
	add.s64 	%rd19, %rd1, %rd18;
	ld.global.f32 	%f113, [%rd19+40];
	add.f32 	%f114, %f112, %f113;
	add.s32 	%r101, %r266, -1024;
	mul.wide.u32 	%rd20, %r101, 44;
	add.s64 	%rd21, %rd1, %rd20;
	ld.global.f32 	%f115, [%rd21+40];
	add.f32 	%f116, %f114, %f115;
	add.s32 	%r102, %r266, 3584;
	add.s32 	%r103, %r266, -512;
	mul.wide.u32 	%rd22, %r103, 44;
	add.s64 	%rd23, %rd1, %rd22;
	ld.global.f32 	%f117, [%rd23+40];
	add.f32 	%f118, %f116, %f117;
	mul.wide.u32 	%rd24, %r266, 44;
	add.s64 	%rd25, %rd1, %rd24;
	ld.global.f32 	%f119, [%rd25+40];
	add.f32 	%f120, %f118, %f119;
	add.s32 	%r104, %r266, 512;
	mul.wide.u32 	%rd26, %r104, 44;
	add.s64 	%rd27, %rd1, %rd26;
	ld.global.f32 	%f121, [%rd27+40];
	add.f32 	%f122, %f120, %f121;
	add.s32 	%r105, %r266, 1024;
	mul.wide.u32 	%rd28, %r105, 44;
	add.s64 	%rd29, %rd1, %rd28;
	ld.global.f32 	%f123, [%rd29+40];
	add.f32 	%f124, %f122, %f123;
	add.s32 	%r106, %r266, 1536;
	mul.wide.u32 	%rd30, %r106, 44;
	add.s64 	%rd31, %rd1, %rd30;
	ld.global.f32 	%f125, [%rd31+40];
	add.f32 	%f126, %f124, %f125;
	add.s32 	%r107, %r266, 2048;
	mul.wide.u32 	%rd32, %r107, 44;
	add.s64 	%rd33, %rd1, %rd32;
	ld.global.f32 	%f127, [%rd33+40];
	add.f32 	%f128, %f126, %f127;
	add.s32 	%r108, %r266, 2560;
	mul.wide.u32 	%rd34, %r108, 44;
	add.s64 	%rd35, %rd1, %rd34;
	ld.global.f32 	%f129, [%rd35+40];
	add.f32 	%f130, %f128, %f129;
	add.s32 	%r109, %r266, 3072;
	mul.wide.u32 	%rd36, %r109, 44;
	add.s64 	%rd37, %rd1, %rd36;
	ld.global.f32 	%f131, [%rd37+40];
	add.f32 	%f132, %f130, %f131;
	mul.wide.u32 	%rd38, %r102, 44;
	add.s64 	%rd39, %rd1, %rd38;
	ld.global.f32 	%f133, [%rd39+40];
	add.f32 	%f378, %f132, %f133;
	add.s32 	%r273, %r273, 8192;
	add.s32 	%r266, %r266, 8192;
	add.s32 	%r271, %r271, 16;
	setp.ne.s32 	%p9, %r271, 0;
	@%p9 bra 	$L__BB9_33;
	add.s32 	%r275, %r273, -4096;
$L__BB9_35:
	setp.eq.s32 	%p10, %r50, 0;
	@%p10 bra 	$L__BB9_44;
	and.b32  	%r61, %r49, 7;
	setp.lt.u32 	%p11, %r50, 8;
	@%p11 bra 	$L__BB9_38;
	add.s32 	%r110, %r275, %r270;
	mul.wide.u32 	%rd40, %r110, 44;
	add.s64 	%rd41, %rd1, %rd40;
	ld.global.f32 	%f135, [%rd41+40];
	add.f32 	%f136, %f378, %f135;
	add.s32 	%r111, %r110, 512;
	mul.wide.u32 	%rd42, %r111, 44;
	add.s64 	%rd43, %rd1, %rd42;
	ld.global.f32 	%f137, [%rd43+40];
	add.f32 	%f138, %f136, %f137;
	add.s32 	%r112, %r110, 1024;
	mul.wide.u32 	%rd44, %r112, 44;
	add.s64 	%rd45, %rd1, %rd44;
	ld.global.f32 	%f139, [%rd45+40];
	add.f32 	%f140, %f138, %f139;
	add.s32 	%r113, %r110, 1536;
	mul.wide.u32 	%rd46, %r113, 44;
	add.s64 	%rd47, %rd1, %rd46;
	ld.global.f32 	%f141, [%rd47+40];
	add.f32 	%f142, %f140, %f141;
	add.s32 	%r114, %r110, 2048;
	mul.wide.u32 	%rd48, %r114, 44;
	add.s64 	%rd49, %rd1, %rd48;
	ld.global.f32 	%f143, [%rd49+40];
	add.f32 	%f144, %f142, %f143;
	add.s32 	%r115, %r110, 2560;
	mul.wide.u32 	%rd50, %r115, 44;
	add.s64 	%rd51, %rd1, %rd50;
	ld.global.f32 	%f145, [%rd51+40];
	add.f32 	%f146, %f144, %f145;
	add.s32 	%r116, %r110, 3072;
	mul.wide.u32 	%rd52, %r116, 44;
	add.s64 	%rd53, %rd1, %rd52;
	ld.global.f32 	%f147, [%rd53+40];
	add.f32 	%f148, %f146, %f147;
	add.s32 	%r117, %r110, 3584;
	mul.wide.u32 	%rd54, %r117, 44;
	add.s64 	%rd55, %rd1, %rd54;
	ld.global.f32 	%f149, [%rd55+40];
	add.f32 	%f378, %f148, %f149;
	add.s32 	%r275, %r275, 4096;
$L__BB9_38:
	setp.eq.s32 	%p12, %r61, 0;
	@%p12 bra 	$L__BB9_44;
	setp.lt.u32 	%p13, %r61, 4;
	@%p13 bra 	$L__BB9_41;
	add.s32 	%r118, %r275, %r270;
	mul.wide.u32 	%rd56, %r118, 44;
	add.s64 	%rd57, %rd1, %rd56;
	ld.global.f32 	%f151, [%rd57+40];
	add.f32 	%f152, %f378, %f151;
	add.s32 	%r119, %r118, 512;
	mul.wide.u32 	%rd58, %r119, 44;
	add.s64 	%rd59, %rd1, %rd58;
	ld.global.f32 	%f153, [%rd59+40];
	add.f32 	%f154, %f152, %f153;
	add.s32 	%r120, %r118, 1024;
	mul.wide.u32 	%rd60, %r120, 44;
	add.s64 	%rd61, %rd1, %rd60;
	ld.global.f32 	%f155, [%rd61+40];
	add.f32 	%f156, %f154, %f155;
	add.s32 	%r121, %r118, 1536;
	mul.wide.u32 	%rd62, %r121, 44;
	add.s64 	%rd63, %rd1, %rd62;
	ld.global.f32 	%f157, [%rd63+40];
	add.f32 	%f378, %f156, %f157;
	add.s32 	%r275, %r275, 2048;
$L__BB9_41:
	and.b32  	%r122, %r49, 3;
	setp.eq.s32 	%p14, %r122, 0;
	@%p14 bra 	$L__BB9_44;
	add.s32 	%r278, %r275, %r268;
	cvt.u16.u32 	%rs1, %r267;
	shr.u16 	%rs2, %rs1, 9;
	add.s16 	%rs3, %rs2, 1;
	cvt.u32.u16 	%r123, %rs3;
	and.b32  	%r124, %r123, 3;
	neg.s32 	%r277, %r124;
$L__BB9_43:
	.pragma "nounroll";
	mul.wide.u32 	%rd64, %r278, 44;
	add.s64 	%rd65, %rd1, %rd64;
	ld.global.f32 	%f158, [%rd65+40];
	add.f32 	%f378, %f378, %f158;
	add.s32 	%r278, %r278, 512;
	add.s32 	%r277, %r277, 1;
	setp.ne.s32 	%p15, %r277, 0;
	@%p15 bra 	$L__BB9_43;
$L__BB9_44:
	// begin inline asm
	mov.u32 %r125, %laneid;
	// end inline asm
	mov.b32 	%r127, %f378;
	mov.b32 	%r128, 1;
	mov.b32 	%r149, 31;
	mov.b32 	%r150, -1;
	// begin inline asm
	shfl.sync.down.b32 %r126, %r127, %r128, %r149, %r150;
	// end inline asm
	setp.gt.s32 	%p16, %r125, 30;
	mov.b32 	%f159, %r126;
	add.f32 	%f160, %f378, %f159;
	selp.f32 	%f161, %f378, %f160, %p16;
	mov.b32 	%r132, %f161;
	mov.b32 	%r133, 2;
	// begin inline asm
	shfl.sync.down.b32 %r131, %r132, %r133, %r149, %r150;
	// end inline asm
	setp.gt.s32 	%p17, %r125, 29;
	mov.b32 	%f162, %r131;
	add.f32 	%f163, %f161, %f162;
	selp.f32 	%f164, %f161, %f163, %p17;
	mov.b32 	%r137, %f164;
	mov.b32 	%r138, 4;
	// begin inline asm
	shfl.sync.down.b32 %r136, %r137, %r138, %r149, %r150;
	// end inline asm
	setp.gt.s32 	%p18, %r125, 27;
	mov.b32 	%f165, %r136;
	add.f32 	%f166, %f164, %f165;
	selp.f32 	%f167, %f164, %f166, %p18;
	mov.b32 	%r142, %f167;
	mov.b32 	%r143, 8;
	// begin inline asm
	shfl.sync.down.b32 %r141, %r142, %r143, %r149, %r150;
	// end inline asm
	setp.gt.s32 	%p19, %r125, 23;
	mov.b32 	%f168, %r141;
	add.f32 	%f169, %f167, %f168;
	selp.f32 	%f170, %f167, %f169, %p19;
	mov.b32 	%r147, %f170;
	mov.b32 	%r148, 16;
	// begin inline asm
	shfl.sync.down.b32 %r146, %r147, %r148, %r149, %r150;
	// end inline asm
	setp.gt.s32 	%p20, %r125, 15;
	mov.b32 	%f171, %r146;
	add.f32 	%f37, %f170, %f171;
	selp.f32 	%f379, %f170, %f37, %p20;
	setp.ne.s32 	%p21, %r125, 0;
	@%p21 bra 	$L__BB9_46;
	shr.u32 	%r151, %r35, 3;
	and.b32  	%r152, %r151, 124;
	mov.u32 	%r153, _ZZN3cub18CUB_300001_SM_10006detail6reduce18DeviceReduceKernelINS2_10policy_hubIfjN4cuda3std3__44plusIfEEE10Policy1000EN6thrust24THRUST_300001_SM_1000_NS10device_ptrI10IndividualEEjS9_f14FitnessFunctorEEvT0_PT3_T1_NS0_13GridEvenShareISL_EET2_T4_E12temp_storage;
	add.s32 	%r154, %r153, %r152;
	st.shared.f32 	[%r154+16], %f37;
$L__BB9_46:
	bar.sync 	0;
	setp.ne.s32 	%p22, %r35, 0;
	@%p22 bra 	$L__BB9_48;
	ld.shared.f32 	%f172, [_ZZN3cub18CUB_300001_SM_10006detail6reduce18DeviceReduceKernelINS2_10policy_hubIfjN4cuda3std3__44plusIfEEE10Policy1000EN6thrust24THRUST_300001_SM_1000_NS10device_ptrI10IndividualEEjS9_f14FitnessFunctorEEvT0_PT3_T1_NS0_13GridEvenShareISL_EET2_T4_E12temp_storage+20];
	add.f32 	%f173, %f379, %f172;
	ld.shared.f32 	%f174, [_ZZN3cub18CUB_300001_SM_10006detail6reduce18DeviceReduceKernelINS2_10policy_hubIfjN4cuda3std3__44plusIfEEE10Policy1000EN6thrust24THRUST_300001_SM_1000_NS10device_ptrI10IndividualEEjS9_f14FitnessFunctorEEvT0_PT3_T1_NS0_13GridEvenShareISL_EET2_T4_E12temp_storage+24];
	add.f32 	%f175, %f173, %f174;
	ld.shared.f32 	%f176, [_ZZN3cub18CUB_300001_SM_10006detail6reduce18DeviceReduceKernelINS2_10policy_hubIfjN4cuda3std3__44plusIfEEE10Policy1000EN6thrust24THRUST_300001_SM_1000_NS10device_ptrI10IndividualEEjS9_f14FitnessFunctorEEvT0_PT3_T1_NS0_13GridEvenShareISL_EET2_T4_E12temp_storage+28];
	add.f32 	%f177, %f175, %f176;
	ld.shared.f32 	%f178, [_ZZN3cub18CUB_300001_SM_10006detail6reduce18DeviceReduceKernelINS2_10policy_hubIfjN4cuda3std3__44plusIfEEE10Policy1000EN6thrust24THRUST_300001_SM_1000_NS10device_ptrI10IndividualEEjS9_f14FitnessFunctorEEvT0_PT3_T1_NS0_13GridEvenShareISL_EET2_T4_E12temp_storage+32];
	add.f32 	%f179, %f177, %f178;
	ld.shared.f32 	%f180, [_ZZN3cub18CUB_300001_SM_10006detail6reduce18DeviceReduceKernelINS2_10policy_hubIfjN4cuda3std3__44plusIfEEE10Policy1000EN6thrust24THRUST_300001_SM_1000_NS10device_ptrI10IndividualEEjS9_f14FitnessFunctorEEvT0_PT3_T1_NS0_13GridEvenShareISL_EET2_T4_E12temp_storage+36];
	add.f32 	%f181, %f179, %f180;
	ld.shared.f32 	%f182, [_ZZN3cub18CUB_300001_SM_10006detail6reduce18DeviceReduceKernelINS2_10policy_hubIfjN4cuda3std3__44plusIfEEE10Policy1000EN6thrust24THRUST_300001_SM_1000_NS10device_ptrI10IndividualEEjS9_f14FitnessFunctorEEvT0_PT3_T1_NS0_13GridEvenShareISL_EET2_T4_E12temp_storage+40];
	add.f32 	%f183, %f181, %f182;
	ld.shared.f32 	%f184, [_ZZN3cub18CUB_300001_SM_10006detail6reduce18DeviceReduceKernelINS2_10policy_hubIfjN4cuda3std3__44plusIfEEE10Policy1000EN6thrust24THRUST_300001_SM_1000_NS10device_ptrI10IndividualEEjS9_f14FitnessFunctorEEvT0_PT3_T1_NS0_13GridEvenShareISL_EET2_T4_E12temp_storage+44];
	add.f32 	%f185, %f183, %f184;
	ld.shared.f32 	%f186, [_ZZN3cub18CUB_300001_SM_10006detail6reduce18DeviceReduceKernelINS2_10policy_hubIfjN4cuda3std3__44plusIfEEE10Policy1000EN6thrust24THRUST_300001_SM_1000_NS10device_ptrI10IndividualEEjS9_f14FitnessFunctorEEvT0_PT3_T1_NS0_13GridEvenShareISL_EET2_T4_E12temp_storage+48];
	add.f32 	%f187, %f185, %f186;
	ld.shared.f32 	%f188, [_ZZN3cub18CUB_300001_SM_10006detail6reduce18DeviceReduceKernelINS2_10policy_hubIfjN4cuda3std3__44plusIfEEE10Policy1000EN6thrust24THRUST_300001_SM_1000_NS10device_ptrI10IndividualEEjS9_f14FitnessFunctorEEvT0_PT3_T1_NS0_13GridEvenShareISL_EET2_T4_E12temp_storage+52];
	add.f32 	%f189, %f187, %f188;
	ld.shared.f32 	%f190, [_ZZN3cub18CUB_300001_SM_10006detail6reduce18DeviceReduceKernelINS2_10policy_hubIfjN4cuda3std3__44plusIfEEE10Policy1000EN6thrust24THRUST_300001_SM_1000_NS10device_ptrI10IndividualEEjS9_f14FitnessFunctorEEvT0_PT3_T1_NS0_13GridEvenShareISL_EET2_T4_E12temp_storage+56];
	add.f32 	%f191, %f189, %f190;
	ld.shared.f32 	%f192, [_ZZN3cub18CUB_300001_SM_10006detail6reduce18DeviceReduceKernelINS2_10policy_hubIfjN4cuda3std3__44plusIfEEE10Policy1000EN6thrust24THRUST_300001_SM_1000_NS10device_ptrI10IndividualEEjS9_f14FitnessFunctorEEvT0_PT3_T1_NS0_13GridEvenShareISL_EET2_T4_E12temp_storage+60];
	add.f32 	%f193, %f191, %f192;
	ld.shared.f32 	%f194, [_ZZN3cub18CUB_300001_SM_10006detail6reduce18DeviceReduceKernelINS2_10policy_hubIfjN4cuda3std3__44plusIfEEE10Policy1000EN6thrust24THRUST_300001_SM_1000_NS10device_ptrI10IndividualEEjS9_f14FitnessFunctorEEvT0_PT3_T1_NS0_13GridEvenShareISL_EET2_T4_E12temp_storage+64];
	add.f32 	%f195, %f193, %f194;
	ld.shared.f32 	%f196, [_ZZN3cub18CUB_300001_SM_10006detail6reduce18DeviceReduceKernelINS2_10policy_hubIfjN4cuda3std3__44plusIfEEE10Policy1000EN6thrust24THRUST_300001_SM_1000_NS10device_ptrI10IndividualEEjS9_f14FitnessFunctorEEvT0_PT3_T1_NS0_13GridEvenShareISL_EET2_T4_E12temp_storage+68];
	add.f32 	%f197, %f195, %f196;
	ld.shared.f32 	%f198, [_ZZN3cub18CUB_300001_SM_10006detail6reduce18DeviceReduceKernelINS2_10policy_hubIfjN4cuda3std3__44plusIfEEE10Policy1000EN6thrust24THRUST_300001_SM_1000_NS10device_ptrI10IndividualEEjS9_f14FitnessFunctorEEvT0_PT3_T1_NS0_13GridEvenShareISL_EET2_T4_E12temp_storage+72];
	add.f32 	%f199, %f197, %f198;
	ld.shared.f32 	%f200, [_ZZN3cub18CUB_300001_SM_10006detail6reduce18DeviceReduceKernelINS2_10policy_hubIfjN4cuda3std3__44plusIfEEE10Policy1000EN6thrust24THRUST_300001_SM_1000_NS10device_ptrI10IndividualEEjS9_f14FitnessFunctorEEvT0_PT3_T1_NS0_13GridEvenShareISL_EET2_T4_E12temp_storage+76];
	add.f32 	%f379, %f199, %f200;
$L__BB9_48:
	mov.u32 	%r256, %tid.x;
	setp.ne.s32 	%p64, %r256, 0;
	@%p64 bra 	$L__BB9_50;
	ld.param.u64 	%rd129, [_ZN3cub18CUB_300001_SM_10006detail6reduce18DeviceReduceKernelINS2_10policy_hubIfjN4cuda3std3__44plusIfEEE10Policy1000EN6thrust24THRUST_300001_SM_1000_NS10device_ptrI10IndividualEEjS9_f14FitnessFunctorEEvT0_PT3_T1_NS0_13GridEvenShareISL_EET2_T4__param_1];
	cvta.to.global.u64 	%rd126, %rd129;
	mul.wide.u32 	%rd127, %r3, 4;
	add.s64 	%rd128, %rd126, %rd127;
	st.global.f32 	[%rd128], %f379;
$L__BB9_50:
	ret;

}
	// .globl	_ZN3cub18CUB_300001_SM_10006detail6reduce28DeviceReduceSingleTileKernelINS2_10policy_hubIfjN4cuda3std3__44plusIfEEE10Policy1000EPfSC_iS9_ffNS7_10__identityEEEvT0_T1_T2_T3_T4_T6_
.visible .entry _ZN3cub18CUB_300001_SM_10006detail6reduce28DeviceReduceSingleTileKernelINS2_10policy_hubIfjN4cuda3std3__44plusIfEEE10Policy1000EPfSC_iS9_ffNS7_10__identityEEEvT0_T1_T2_T3_T4_T6_(
	.param .u64 .ptr .align 1 _ZN3cub18CUB_300001_SM_10006detail6reduce28DeviceReduceSingleTileKernelINS2_10policy_hubIfjN4cuda3std3__44plusIfEEE10Policy1000EPfSC_iS9_ffNS7_10__identityEEEvT0_T1_T2_T3_T4_T6__param_0,
	.param .u64 .ptr .align 1 _ZN3cub18CUB_300001_SM_10006detail6reduce28DeviceReduceSingleTileKernelINS2_10policy_hubIfjN4cuda3std3__44plusIfEEE10Policy1000EPfSC_iS9_ffNS7_10__identityEEEvT0_T1_T2_T3_T4_T6__param_1,
	.param .u32 _ZN3cub18CUB_300001_SM_10006detail6reduce28DeviceReduceSingleTileKernelINS2_10policy_hubIfjN4cuda3std3__44plusIfEEE10Policy1000EPfSC_iS9_ffNS7_10__identityEEEvT0_T1_T2_T3_T4_T6__param_2,
	.param .align 1 .b8 _ZN3cub18CUB_300001_SM_10006detail6reduce28DeviceReduceSingleTileKernelINS2_10policy_hubIfjN4cuda3std3__44plusIfEEE10Policy1000EPfSC_iS9_ffNS7_10__identityEEEvT0_T1_T2_T3_T4_T6__param_3[1],
	.param .f32 _ZN3cub18CUB_300001_SM_10006detail6reduce28DeviceReduceSingleTileKernelINS2_10policy_hubIfjN4cuda3std3__44plusIfEEE10Policy1000EPfSC_iS9_ffNS7_10__identityEEEvT0_T1_T2_T3_T4_T6__param_4,
	.param .align 1 .b8 _ZN3cub18CUB_300001_SM_10006detail6reduce28DeviceReduceSingleTileKernelINS2_10policy_hubIfjN4cuda3std3__44plusIfEEE10Policy1000EPfSC_iS9_ffNS7_10__identityEEEvT0_T1_T2_T3_T4_T6__param_5[1]
)
.maxntid 512
.minnctapersm 1
{
	.reg .pred 	%p<113>;
	.reg .b32 	%r<407>;
	.reg .b32 	%f<531>;
	.reg .b64 	%rd<133>;
	// demoted variable
	.shared .align 4 .b8 _ZZN3cub18CUB_300001_SM_10006detail6reduce28DeviceReduceSingleTileKernelINS2_10policy_hubIfjN4cuda3std3__44plusIfEEE10Policy1000EPfSC_iS9_ffNS7_10__identityEEEvT0_T1_T2_T3_T4_T6_E12temp_storage[84];
	ld.param.u64 	%rd16, [_ZN3cub18CUB_300001_SM_10006detail6reduce28DeviceReduceSingleTileKernelINS2_10policy_hubIfjN4cuda3std3__44plusIfEEE10Policy1000EPfSC_iS9_ffNS7_10__identityEEEvT0_T1_T2_T3_T4_T6__param_0];
	ld.param.u64 	%rd17, [_ZN3cub18CUB_300001_SM_10006detail6reduce28DeviceReduceSingleTileKernelINS2_10policy_hubIfjN4cuda3std3__44plusIfEEE10Policy1000EPfSC_iS9_ffNS7_10__identityEEEvT0_T1_T2_T3_T4_T6__param_1];
	ld.param.u32 	%r67, [_ZN3cub18CUB_300001_SM_10006detail6reduce28DeviceReduceSingleTileKernelINS2_10policy_hubIfjN4cuda3std3__44plusIfEEE10Policy1000EPfSC_iS9_ffNS7_10__identityEEEvT0_T1_T2_T3_T4_T6__param_2];
	ld.param.f32 	%f58, [_ZN3cub18CUB_300001_SM_10006detail6reduce28DeviceReduceSingleTileKernelINS2_10policy_hubIfjN4cuda3std3__44plusIfEEE10Policy1000EPfSC_iS9_ffNS7_10__identityEEEvT0_T1_T2_T3_T4_T6__param_4];
	cvta.to.global.u64 	%rd1, %rd17;
	setp.ne.s32 	%p1, %r67, 0;
	@%p1 bra 	$L__BB10_3;
	mov.u32 	%r380, %tid.x;
	setp.ne.s32 	%p112, %r380, 0;
	@%p112 bra 	$L__BB10_74;
	st.global.f32 	[%rd1], %f58;
	bra.uni 	$L__BB10_74;
$L__BB10_3:
	and.b64  	%rd18, %rd16, 7;
	setp.ne.s64 	%p2, %rd18, 0;
	@%p2 bra 	$L__BB10_38;
	setp.gt.s32 	%p57, %r67, 8191;
	@%p57 bra 	$L__BB10_22;
	mov.u32 	%r1, %tid.x;
	setp.ge.s32 	%p74, %r1, %r67;
	mov.f32 	%f509, 0f00000000;
	mov.u32 	%r384, %r1;
	@%p74 bra 	$L__BB10_7;
	mul.wide.u32 	%rd121, %r1, 4;
	add.s64 	%rd120, %rd16, %rd121;
	// begin inline asm
	ld.global.nc.u32 %r300, [%rd120];
	// end inline asm
	mov.b32 	%f509, %r300;
	add.s32 	%r384, %r1, 512;
$L__BB10_7:
	setp.ge.s32 	%p75, %r384, %r67;
	@%p75 bra 	$L__BB10_13;
	not.b32 	%r301, %r384;
	add.s32 	%r4, %r67, %r301;
	and.b32  	%r302, %r4, 1536;
	setp.eq.s32 	%p76, %r302, 1536;
	@%p76 bra 	$L__BB10_11;
	mul.wide.u32 	%rd122, %r384, 4;
	add.s64 	%rd129, %rd16, %rd122;
	shr.u32 	%r303, %r4, 9;
	add.s32 	%r304, %r303, 1;
	and.b32  	%r305, %r304, 3;
	neg.s32 	%r382, %r305;
$L__BB10_10:
	.pragma "nounroll";
	// begin inline asm
	ld.global.nc.u32 %r306, [%rd129];
	// end inline asm
	mov.b32 	%f395, %r306;
	add.f32 	%f509, %f509, %f395;
	add.s32 	%r384, %r384, 512;
	add.s64 	%rd129, %rd129, 2048;
	add.s32 	%r382, %r382, 1;
	setp.ne.s32 	%p77, %r382, 0;
	@%p77 bra 	$L__BB10_10;
$L__BB10_11:
	setp.lt.u32 	%p78, %r4, 1536;
	@%p78 bra 	$L__BB10_13;
$L__BB10_12:
	mul.wide.s32 	%rd128, %r384, 4;
	add.s64 	%rd124, %rd16, %rd128;
	// begin inline asm
	ld.global.nc.u32 %r307, [%rd124];
	// end inline asm
	mov.b32 	%f396, %r307;
	add.f32 	%f397, %f509, %f396;
	add.s64 	%rd125, %rd124, 2048;
	// begin inline asm
	ld.global.nc.u32 %r308, [%rd125];
	// end inline asm
	mov.b32 	%f398, %r308;
	add.f32 	%f399, %f397, %f398;
	add.s64 	%rd126, %rd124, 4096;
	// begin inline asm
	ld.global.nc.u32 %r309, [%rd126];
	// end inline asm
	mov.b32 	%f400, %r309;
	add.f32 	%f401, %f399, %f400;
	add.s64 	%rd127, %rd124, 6144;
	// begin inline asm
	ld.global.nc.u32 %r310, [%rd127];
	// end inline asm
	mov.b32 	%f402, %r310;
	add.f32 	%f509, %f401, %f402;
	add.s32 	%r384, %r384, 2048;
	setp.lt.s32 	%p79, %r384, %r67;
	@%p79 bra 	$L__BB10_12;
$L__BB10_13:
	setp.lt.s32 	%p80, %r67, 512;
	@%p80 bra 	$L__BB10_18;
	// begin inline asm
	mov.u32 %r349, %laneid;
	// end inline asm
	mov.b32 	%r351, %f509;
	mov.b32 	%r352, 1;
	mov.b32 	%r373, 31;
	mov.b32 	%r374, -1;
	// begin inline asm
	shfl.sync.down.b32 %r350, %r351, %r352, %r373, %r374;
	// end inline asm
	setp.gt.s32 	%p104, %r349, 30;
	mov.b32 	%f461, %r350;
	add.f32 	%f462, %f509, %f461;
	selp.f32 	%f463, %f509, %f462, %p104;
	mov.b32 	%r356, %f463;
	mov.b32 	%r357, 2;
	// begin inline asm
	shfl.sync.down.b32 %r355, %r356, %r357, %r373, %r374;
	// end inline asm
	setp.gt.s32 	%p105, %r349, 29;
	mov.b32 	%f464, %r355;
	add.f32 	%f465, %f463, %f464;
	selp.f32 	%f466, %f463, %f465, %p105;
	mov.b32 	%r361, %f466;
	mov.b32 	%r362, 4;
	// begin inline asm
	shfl.sync.down.b32 %r360, %r361, %r362, %r373, %r374;
	// end inline asm
	setp.gt.s32 	%p106, %r349, 27;
	mov.b32 	%f467, %r360;
	add.f32 	%f468, %f466, %f467;
	selp.f32 	%f469, %f466, %f468, %p106;
	mov.b32 	%r366, %f469;
	mov.b32 	%r367, 8;
	// begin inline asm
	shfl.sync.down.b32 %r365, %r366, %r367, %r373, %r374;
	// end inline asm
	setp.gt.s32 	%p107, %r349, 23;
	mov.b32 	%f470, %r365;
	add.f32 	%f471, %f469, %f470;
	selp.f32 	%f472, %f469, %f471, %p107;
	mov.b32 	%r371, %f472;
	mov.b32 	%r372, 16;
	// begin inline asm
	shfl.sync.down.b32 %r370, %r371, %r372, %r373, %r374;
	// end inline asm
	setp.gt.s32 	%p108, %r349, 15;
	mov.b32 	%f473, %r370;
	add.f32 	%f10, %f472, %f473;
	selp.f32 	%f530, %f472, %f10, %p108;
	setp.ne.s32 	%p109, %r349, 0;
	@%p109 bra 	$L__BB10_16;
	shr.u32 	%r375, %r1, 3;
	and.b32  	%r376, %r375, 124;
	mov.u32 	%r377, _ZZN3cub18CUB_300001_SM_10006detail6reduce28DeviceReduceSingleTileKernelINS2_10policy_hubIfjN4cuda3std3__44plusIfEEE10Policy1000EPfSC_iS9_ffNS7_10__identityEEEvT0_T1_T2_T3_T4_T6_E12temp_storage;
	add.s32 	%r378, %r377, %r376;
	st.shared.f32 	[%r378+16], %f10;
$L__BB10_16:
	bar.sync 	0;
	setp.ne.s32 	%p110, %r1, 0;
	@%p110 bra 	$L__BB10_72;
	ld.shared.f32 	%f474, [_ZZN3cub18CUB_300001_SM_10006detail6reduce28DeviceReduceSingleTileKernelINS2_10policy_hubIfjN4cuda3std3__44plusIfEEE10Policy1000EPfSC_iS9_ffNS7_10__identityEEEvT0_T1_T2_T3_T4_T6_E12temp_storage+20];
	add.f32 	%f475, %f530, %f474;
	ld.shared.f32 	%f476, [_ZZN3cub18CUB_300001_SM_10006detail6reduce28DeviceReduceSingleTileKernelINS2_10policy_hubIfjN4cuda3std3__44plusIfEEE10Policy1000EPfSC_iS9_ffNS7_10__identityEEEvT0_T1_T2_T3_T4_T6_E12temp_storage+24];
	add.f32 	%f477, %f475, %f476;
	ld.shared.f32 	%f478, [_ZZN3cub18CUB_300001_SM_10006detail6reduce28DeviceReduceSingleTileKernelINS2_10policy_hubIfjN4cuda3std3__44plusIfEEE10Policy1000EPfSC_iS9_ffNS7_10__identityEEEvT0_T1_T2_T3_T4_T6_E12temp_storage+28];
	add.f32 	%f479, %f477, %f478;
	ld.shared.f32 	%f480, [_ZZN3cub18CUB_300001_SM_10006detail6reduce28DeviceReduceSingleTileKernelINS2_10policy_hubIfjN4cuda3std3__44plusIfEEE10Policy1000EPfSC_iS9_ffNS7_10__identityEEEvT0_T1_T2_T3_T4_T6_E12temp_storage+32];
	add.f32 	%f481, %f479, %f480;
	ld.shared.f32 	%f482, [_ZZN3cub18CUB_300001_SM_10006detail6reduce28DeviceReduceSingleTileKernelINS2_10policy_hubIfjN4cuda3std3__44plusIfEEE10Policy1000EPfSC_iS9_ffNS7_10__identityEEEvT0_T1_T2_T3_T4_T6_E12temp_storage+36];
	add.f32 	%f483, %f481, %f482;
	ld.shared.f32 	%f484, [_ZZN3cub18CUB_300001_SM_10006detail6reduce28DeviceReduceSingleTileKernelINS2_10policy_hubIfjN4cuda3std3__44plusIfEEE10Policy1000EPfSC_iS9_ffNS7_10__identityEEEvT0_T1_T2_T3_T4_T6_E12temp_storage+40];
	add.f32 	%f485, %f483, %f484;
	ld.shared.f32 	%f486, [_ZZN3cub18CUB_300001_SM_10006detail6reduce28DeviceReduceSingleTileKernelINS2_10policy_hubIfjN4cuda3std3__44plusIfEEE10Policy1000EPfSC_iS9_ffNS7_10__identityEEEvT0_T1_T2_T3_T4_T6_E12temp_storage+44];
	add.f32 	%f487, %f485, %f486;
	ld.shared.f32 	%f488, [_ZZN3cub18CUB_300001_SM_10006detail6reduce28DeviceReduceSingleTileKernelINS2_10policy_hubIfjN4cuda3std3__44plusIfEEE10Policy1000EPfSC_iS9_ffNS7_10__identityEEEvT0_T1_T2_T3_T4_T6_E12temp_storage+48];
	add.f32 	%f489, %f487, %f488;
	ld.shared.f32 	%f490, [_ZZN3cub18CUB_300001_SM_10006detail6reduce28DeviceReduceSingleTileKernelINS2_10policy_hubIfjN4cuda3std3__44plusIfEEE10Policy1000EPfSC_iS9_ffNS7_10__identityEEEvT0_T1_T2_T3_T4_T6_E12temp_storage+52];
	add.f32 	%f491, %f489, %f490;
	ld.shared.f32 	%f492, [_ZZN3cub18CUB_300001_SM_10006detail6reduce28DeviceReduceSingleTileKernelINS2_10policy_hubIfjN4cuda3std3__44plusIfEEE10Policy1000EPfSC_iS9_ffNS7_10__identityEEEvT0_T1_T2_T3_T4_T6_E12temp_storage+56];
	add.f32 	%f493, %f491, %f492;
	ld.shared.f32 	%f494, [_ZZN3cub18CUB_300001_SM_10006detail6reduce28DeviceReduceSingleTileKernelINS2_10policy_hubIfjN4cuda3std3__44plusIfEEE10Policy1000EPfSC_iS9_ffNS7_10__identityEEEvT0_T1_T2_T3_T4_T6_E12temp_storage+60];
	add.f32 	%f495, %f493, %f494;
	ld.shared.f32 	%f496, [_ZZN3cub18CUB_300001_SM_10006detail6reduce28DeviceReduceSingleTileKernelINS2_10policy_hubIfjN4cuda3std3__44plusIfEEE10Policy1000EPfSC_iS9_ffNS7_10__identityEEEvT0_T1_T2_T3_T4_T6_E12temp_storage+64];
	add.f32 	%f497, %f495, %f496;
	ld.shared.f32 	%f498, [_ZZN3cub18CUB_300001_SM_10006detail6reduce28DeviceReduceSingleTileKernelINS2_10policy_hubIfjN4cuda3std3__44plusIfEEE10Policy1000EPfSC_iS9_ffNS7_10__identityEEEvT0_T1_T2_T3_T4_T6_E12temp_storage+68];
	add.f32 	%f499, %f497, %f498;
	ld.shared.f32 	%f500, [_ZZN3cub18CUB_300001_SM_10006detail6reduce28DeviceReduceSingleTileKernelINS2_10policy_hubIfjN4cuda3std3__44plusIfEEE10Policy1000EPfSC_iS9_ffNS7_10__identityEEEvT0_T1_T2_T3_T4_T6_E12temp_storage+72];
	add.f32 	%f501, %f499, %f500;
	ld.shared.f32 	%f502, [_ZZN3cub18CUB_300001_SM_10006detail6reduce28DeviceReduceSingleTileKernelINS2_10policy_hubIfjN4cuda3std3__44plusIfEEE10Policy1000EPfSC_iS9_ffNS7_10__identityEEEvT0_T1_T2_T3_T4_T6_E12temp_storage+76];
	add.f32 	%f530, %f501, %f502;
	bra.uni 	$L__BB10_72;
$L__BB10_18:
	// begin inline asm
	mov.u32 %r311, %laneid;
	// end inline asm
	and.b32  	%r337, %r1, 992;
	add.s32 	%r338, %r337, 32;
	setp.gt.s32 	%p81, %r338, %r67;
	not.b32 	%r339, %r337;
	add.s32 	%r340, %r67, %r339;
	selp.b32 	%r335, %r340, 31, %p81;
	mov.b32 	%r313, %f509;
	mov.b32 	%r314, 1;
	mov.b32 	%r336, -1;
	// begin inline asm
	shfl.sync.down.b32 %r312, %r313, %r314, %r335, %r336;
	// end inline asm
	setp.lt.s32 	%p82, %r311, %r335;
	mov.b32 	%f403, %r312;
	add.f32 	%f404, %f509, %f403;
	selp.f32 	%f405, %f404, %f509, %p82;
	mov.b32 	%r318, %f405;
	mov.b32 	%r319, 2;
	// begin inline asm
	shfl.sync.down.b32 %r317, %r318, %r319, %r335, %r336;
	// end inline asm
	add.s32 	%r341, %r311, 2;
	setp.gt.s32 	%p83, %r341, %r335;
	mov.b32 	%f406, %r317;
	add.f32 	%f407, %f405, %f406;
	selp.f32 	%f408, %f405, %f407, %p83;
	mov.b32 	%r323, %f408;
	mov.b32 	%r324, 4;
	// begin inline asm
	shfl.sync.down.b32 %r322, %r323, %r324, %r335, %r336;
	// end inline asm
	add.s32 	%r342, %r311, 4;
	setp.gt.s32 	%p84, %r342, %r335;
	mov.b32 	%f409, %r322;
	add.f32 	%f410, %f408, %f409;
	selp.f32 	%f411, %f408, %f410, %p84;
	mov.b32 	%r328, %f411;
	mov.b32 	%r329, 8;
	// begin inline asm
	shfl.sync.down.b32 %r327, %r328, %r329, %r335, %r336;
	// end inline asm
	add.s32 	%r343, %r311, 8;
	setp.gt.s32 	%p85, %r343, %r335;
	mov.b32 	%f412, %r327;
	add.f32 	%f413, %f411, %f412;
	selp.f32 	%f414, %f411, %f413, %p85;
	mov.b32 	%r333, %f414;
	mov.b32 	%r334, 16;
	// begin inline asm
	shfl.sync.down.b32 %r332, %r333, %r334, %r335, %r336;
	// end inline asm
	add.s32 	%r344, %r311, 16;
	setp.gt.s32 	%p86, %r344, %r335;
	mov.b32 	%f415, %r332;
	add.f32 	%f416, %f414, %f415;
	selp.f32 	%f530, %f414, %f416, %p86;
	setp.ne.s32 	%p87, %r311, 0;
	@%p87 bra 	$L__BB10_20;
	shr.u32 	%r345, %r1, 3;
	and.b32  	%r346, %r345, 124;
	mov.u32 	%r347, _ZZN3cub18CUB_300001_SM_10006detail6reduce28DeviceReduceSingleTileKernelINS2_10policy_hubIfjN4cuda3std3__44plusIfEEE10Policy1000EPfSC_iS9_ffNS7_10__identityEEEvT0_T1_T2_T3_T4_T6_E12temp_storage;
	add.s32 	%r348, %r347, %r346;
	st.shared.f32 	[%r348+16], %f530;
$L__BB10_20:
	bar.sync 	0;
	setp.ne.s32 	%p88, %r1, 0;
	@%p88 bra 	$L__BB10_72;
	setp.gt.s32 	%p89, %r67, 32;
	ld.shared.f32 	%f417, [_ZZN3cub18CUB_300001_SM_10006detail6reduce28DeviceReduceSingleTileKernelINS2_10policy_hubIfjN4cuda3std3__44plusIfEEE10Policy1000EPfSC_iS9_ffNS7_10__identityEEEvT0_T1_T2_T3_T4_T6_E12temp_storage+20];
	add.f32 	%f418, %f530, %f417;
	selp.f32 	%f419, %f418, %f530, %p89;
	setp.gt.s32 	%p90, %r67, 64;
	ld.shared.f32 	%f420, [_ZZN3cub18CUB_300001_SM_10006detail6reduce28DeviceReduceSingleTileKernelINS2_10policy_hubIfjN4cuda3std3__44plusIfEEE10Policy1000EPfSC_iS9_ffNS7_10__identityEEEvT0_T1_T2_T3_T4_T6_E12temp_storage+24];
	add.f32 	%f421, %f420, %f419;
	selp.f32 	%f422, %f421, %f419, %p90;
	setp.gt.s32 	%p91, %r67, 96;
	ld.shared.f32 	%f423, [_ZZN3cub18CUB_300001_SM_10006detail6reduce28DeviceReduceSingleTileKernelINS2_10policy_hubIfjN4cuda3std3__44plusIfEEE10Policy1000EPfSC_iS9_ffNS7_10__identityEEEvT0_T1_T2_T3_T4_T6_E12temp_storage+28];
	add.f32 	%f424, %f423, %f422;
	selp.f32 	%f425, %f424, %f422, %p91;
	setp.gt.s32 	%p92, %r67, 128;
	ld.shared.f32 	%f426, [_ZZN3cub18CUB_300001_SM_10006detail6reduce28DeviceReduceSingleTileKernelINS2_10policy_hubIfjN4cuda3std3__44plusIfEEE10Policy1000EPfSC_iS9_ffNS7_10__identityEEEvT0_T1_T2_T3_T4_T6_E12temp_storage+32];
	add.f32 	%f427, %f426, %f425;
	selp.f32 	%f428, %f427, %f425, %p92;
	setp.gt.s32 	%p93, %r67, 160;
	ld.shared.f32 	%f429, [_ZZN3cub18CUB_300001_SM_10006detail6reduce28DeviceReduceSingleTileKernelINS2_10policy_hubIfjN4cuda3std3__44plusIfEEE10Policy1000EPfSC_iS9_ffNS7_10__identityEEEvT0_T1_T2_T3_T4_T6_E12temp_storage+36];
	add.f32 	%f430, %f429, %f428;
	selp.f32 	%f431, %f430, %f428, %p93;
	setp.gt.s32 	%p94, %r67, 192;
	ld.shared.f32 	%f432, [_ZZN3cub18CUB_300001_SM_10006detail6reduce28DeviceReduceSingleTileKernelINS2_10policy_hubIfjN4cuda3std3__44plusIfEEE10Policy1000EPfSC_iS9_ffNS7_10__identityEEEvT0_T1_T2_T3_T4_T6_E12temp_storage+40];
	add.f32 	%f433, %f432, %f431;
	selp.f32 	%f434, %f433, %f431, %p94;
	setp.gt.s32 	%p95, %r67, 224;
	ld.shared.f32 	%f435, [_ZZN3cub18CUB_300001_SM_10006detail6reduce28DeviceReduceSingleTileKernelINS2_10policy_hubIfjN4cuda3std3__44plusIfEEE10Policy1000EPfSC_iS9_ffNS7_10__identityEEEvT0_T1_T2_T3_T4_T6_E12temp_storage+44];
	add.f32 	%f436, %f435, %f434;
	selp.f32 	%f437, %f436, %f434, %p95;
	setp.gt.s32 	%p96, %r67, 256;
	ld.shared.f32 	%f438, [_ZZN3cub18CUB_300001_SM_10006detail6reduce28DeviceReduceSingleTileKernelINS2_10policy_hubIfjN4cuda3std3__44plusIfEEE10Policy1000EPfSC_iS9_ffNS7_10__identityEEEvT0_T1_T2_T3_T4_T6_E12temp_storage+48];
	add.f32 	%f439, %f438, %f437;
	selp.f32 	%f440, %f439, %f437, %p96;
	setp.gt.s32 	%p97, %r67, 288;
	ld.shared.f32 	%f441, [_ZZN3cub18CUB_300001_SM_10006detail6reduce28DeviceReduceSingleTileKernelINS2_10policy_hubIfjN4cuda3std3__44plusIfEEE10Policy1000EPfSC_iS9_ffNS7_10__identityEEEvT0_T1_T2_T3_T4_T6_E12temp_storage+52];
	add.f32 	%f442, %f441, %f440;
	selp.f32 	%f443, %f442, %f440, %p97;
	setp.gt.s32 	%p98, %r67, 320;
	ld.shared.f32 	%f444, [_ZZN3cub18CUB_300001_SM_10006detail6reduce28DeviceReduceSingleTileKernelINS2_10policy_hubIfjN4cuda3std3__44plusIfEEE10Policy1000EPfSC_iS9_ffNS7_10__identityEEEvT0_T1_T2_T3_T4_T6_E12temp_storage+56];
	add.f32 	%f445, %f444, %f443;
	selp.f32 	%f446, %f445, %f443, %p98;
	setp.gt.s32 	%p99, %r67, 352;
	ld.shared.f32 	%f447, [_ZZN3cub18CUB_300001_SM_10006detail6reduce28DeviceReduceSingleTileKernelINS2_10policy_hubIfjN4cuda3std3__44plusIfEEE10Policy1000EPfSC_iS9_ffNS7_10__identityEEEvT0_T1_T2_T3_T4_T6_E12temp_storage+60];
	add.f32 	%f448, %f447, %f446;
	selp.f32 	%f449, %f448, %f446, %p99;
	setp.gt.s32 	%p100, %r67, 384;
	ld.shared.f32 	%f450, [_ZZN3cub18CUB_300001_SM_10006detail6reduce28DeviceReduceSingleTileKernelINS2_10policy_hubIfjN4cuda3std3__44plusIfEEE10Policy1000EPfSC_iS9_ffNS7_10__identityEEEvT0_T1_T2_T3_T4_T6_E12temp_storage+64];
	add.f32 	%f451, %f450, %f449;
	selp.f32 	%f452, %f451, %f449, %p100;
	setp.gt.s32 	%p101, %r67, 416;
	ld.shared.f32 	%f453, [_ZZN3cub18CUB_300001_SM_10006detail6reduce28DeviceReduceSingleTileKernelINS2_10policy_hubIfjN4cuda3std3__44plusIfEEE10Policy1000EPfSC_iS9_ffNS7_10__identityEEEvT0_T1_T2_T3_T4_T6_E12temp_storage+68];
	add.f32 	%f454, %f453, %f452;
	selp.f32 	%f455, %f454, %f452, %p101;
	setp.gt.s32 	%p102, %r67, 448;
	ld.shared.f32 	%f456, [_ZZN3cub18CUB_300001_SM_10006detail6reduce28DeviceReduceSingleTileKernelINS2_10policy_hubIfjN4cuda3std3__44plusIfEEE10Policy1000EPfSC_iS9_ffNS7_10__identityEEEvT0_T1_T2_T3_T4_T6_E12temp_storage+72];
	add.f32 	%f457, %f456, %f455;
	selp.f32 	%f458, %f457, %f455, %p102;
	setp.gt.s32 	%p103, %r67, 480;
	ld.shared.f32 	%f459, [_ZZN3cub18CUB_300001_SM_10006detail6reduce28DeviceReduceSingleTileKernelINS2_10policy_hubIfjN4cuda3std3__44plusIfEEE10Policy1000EPfSC_iS9_ffNS7_10__identityEEEvT0_T1_T2_T3_T4_T6_E12temp_storage+76];
	add.f32 	%f460, %f459, %f458;
	selp.f32 	%f530, %f460, %f458, %p103;
	bra.uni 	$L__BB10_72;
$L__BB10_22:
	mov.u32 	%r13, %tid.x;
	shl.b32 	%r224, %r13, 1;
	mul.wide.u32 	%rd90, %r224, 4;
	add.s64 	%rd75, %rd16, %rd90;
	// begin inline asm
	ld.global.nc.u64 %rd74, [%rd75];
	// end inline asm
	mov.b64 	{%r225, %r226}, %rd74;
	mov.b32 	%f281, %r226;
	mov.b32 	%f282, %r225;
	add.s64 	%rd77, %rd75, 4096;
	// begin inline asm
	ld.global.nc.u64 %rd76, [%rd77];
	// end inline asm
	mov.b64 	{%r227, %r228}, %rd76;
	mov.b32 	%f283, %r228;
	mov.b32 	%f284, %r227;
	add.s64 	%rd79, %rd75, 8192;
	// begin inline asm
	ld.global.nc.u64 %rd78, [%rd79];
	// end inline asm
	mov.b64 	{%r229, %r230}, %rd78;
	mov.b32 	%f285, %r230;
	mov.b32 	%f286, %r229;
	add.s64 	%rd81, %rd75, 12288;
	// begin inline asm
	ld.global.nc.u64 %rd80, [%rd81];
	// end inline asm
	mov.b64 	{%r231, %r232}, %rd80;
	mov.b32 	%f287, %r232;
	mov.b32 	%f288, %r231;
	add.s64 	%rd83, %rd75, 16384;
	// begin inline asm
	ld.global.nc.u64 %rd82, [%rd83];
	// end inline asm
	mov.b64 	{%r233, %r234}, %rd82;
	mov.b32 	%f289, %r234;
	mov.b32 	%f290, %r233;
	add.s64 	%rd85, %rd75, 20480;
	// begin inline asm
	ld.global.nc.u64 %rd84, [%rd85];
	// end inline asm
	mov.b64 	{%r235, %r236}, %rd84;
	mov.b32 	%f291, %r236;
	mov.b32 	%f292, %r235;
	add.s64 	%rd87, %rd75, 24576;
	// begin inline asm
	ld.global.nc.u64 %rd86, [%rd87];
	// end inline asm
	mov.b64 	{%r237, %r238}, %rd86;
	mov.b32 	%f293, %r238;
	mov.b32 	%f294, %r237;
	add.s64 	%rd89, %rd75, 28672;
	// begin inline asm
	ld.global.nc.u64 %rd88, [%rd89];
	// end inline asm
	mov.b64 	{%r239, %r240}, %rd88;
	mov.b32 	%f295, %r240;
	mov.b32 	%f296, %r239;
	add.f32 	%f297, %f282, %f281;
	add.f32 	%f298, %f284, %f283;
	add.f32 	%f299, %f286, %f285;
	add.f32 	%f300, %f288, %f287;
	add.f32 	%f301, %f290, %f289;
	add.f32 	%f302, %f292, %f291;
	add.f32 	%f303, %f294, %f293;
	add.f32 	%f304, %f296, %f295;
	add.f32 	%f305, %f297, %f298;
	add.f32 	%f306, %f299, %f300;
	add.f32 	%f307, %f301, %f302;
	add.f32 	%f308, %f303, %f304;
	add.f32 	%f309, %f305, %f306;
	add.f32 	%f310, %f307, %f308;
	add.f32 	%f516, %f309, %f310;
	setp.lt.u32 	%p58, %r67, 16384;
	mov.b32 	%r387, 8192;
	@%p58 bra 	$L__BB10_26;
	add.s32 	%r14, %r67, -8192;
	mov.b32 	%r387, 8192;
$L__BB10_24:
	mul.wide.s32 	%rd107, %r387, 4;
	add.s64 	%rd92, %rd75, %rd107;
	// begin inline asm
	ld.global.nc.u64 %rd91, [%rd92];
	// end inline asm
	mov.b64 	{%r242, %r243}, %rd91;
	mov.b32 	%f311, %r243;
	mov.b32 	%f312, %r242;
	add.s64 	%rd94, %rd92, 4096;
	// begin inline asm
	ld.global.nc.u64 %rd93, [%rd94];
	// end inline asm
	mov.b64 	{%r244, %r245}, %rd93;
	mov.b32 	%f313, %r245;
	mov.b32 	%f314, %r244;
	add.s64 	%rd96, %rd92, 8192;
	// begin inline asm
	ld.global.nc.u64 %rd95, [%rd96];
	// end inline asm
	mov.b64 	{%r246, %r247}, %rd95;
	mov.b32 	%f315, %r247;
	mov.b32 	%f316, %r246;
	add.s64 	%rd98, %rd92, 12288;
	// begin inline asm
	ld.global.nc.u64 %rd97, [%rd98];
	// end inline asm
	mov.b64 	{%r248, %r249}, %rd97;
	mov.b32 	%f317, %r249;
	mov.b32 	%f318, %r248;
	add.s64 	%rd100, %rd92, 16384;
	// begin inline asm
	ld.global.nc.u64 %rd99, [%rd100];
	// end inline asm
	mov.b64 	{%r250, %r251}, %rd99;
	mov.b32 	%f319, %r251;
	mov.b32 	%f320, %r250;
	add.s64 	%rd102, %rd92, 20480;
	// begin inline asm
	ld.global.nc.u64 %rd101, [%rd102];
	// end inline asm
	mov.b64 	{%r252, %r253}, %rd101;
	mov.b32 	%f321, %r253;
	mov.b32 	%f322, %r252;
	add.s64 	%rd104, %rd92, 24576;
	// begin inline asm
	ld.global.nc.u64 %rd103, [%rd104];
	// end inline asm
	mov.b64 	{%r254, %r255}, %rd103;
	mov.b32 	%f323, %r255;
	mov.b32 	%f324, %r254;
	add.s64 	%rd106, %rd92, 28672;
	// begin inline asm
	ld.global.nc.u64 %rd105, [%rd106];
	// end inline asm
	mov.b64 	{%r256, %r257}, %rd105;
	mov.b32 	%f325, %r257;
	mov.b32 	%f326, %r256;
	add.f32 	%f327, %f516, %f312;
	add.f32 	%f328, %f311, %f314;
	add.f32 	%f329, %f313, %f316;
	add.f32 	%f330, %f315, %f318;
	add.f32 	%f331, %f317, %f320;
	add.f32 	%f332, %f319, %f322;
	add.f32 	%f333, %f321, %f324;
	add.f32 	%f334, %f323, %f326;
	add.f32 	%f335, %f327, %f328;
	add.f32 	%f336, %f329, %f330;
	add.f32 	%f337, %f331, %f332;
	add.f32 	%f338, %f333, %f334;
	add.f32 	%f339, %f335, %f336;
	add.f32 	%f340, %f337, %f338;
	add.f32 	%f341, %f339, %f340;
	add.f32 	%f516, %f341, %f325;
	sub.s32 	%r258, %r67, %r387;
	setp.lt.s32 	%p59, %r258, 8192;
	@%p59 bra 	$L__BB10_34;
	add.s32 	%r387, %r387, 8192;
	setp.le.s32 	%p60, %r387, %r14;
	@%p60 bra 	$L__BB10_24;
$L__BB10_26:
	setp.le.s32 	%p61, %r67, %r387;
	@%p61 bra 	$L__BB10_34;
	sub.s32 	%r18, %r67, %r387;
	setp.ge.s32 	%p62, %r13, %r18;
	@%p62 bra 	$L__BB10_34;
	not.b32 	%r259, %r13;
	add.s32 	%r260, %r67, %r259;
	sub.s32 	%r19, %r260, %r387;
	and.b32  	%r261, %r19, 1536;
	setp.eq.s32 	%p63, %r261, 1536;
	mov.u32 	%r391, %r13;
	@%p63 bra 	$L__BB10_31;
	add.s32 	%r389, %r13, %r387;
	shr.u32 	%r262, %r19, 9;
	add.s32 	%r263, %r262, 1;
	and.b32  	%r264, %r263, 3;
	neg.s32 	%r388, %r264;
	mov.u32 	%r391, %r13;
$L__BB10_30:
	.pragma "nounroll";
	mul.wide.u32 	%rd109, %r389, 4;
	add.s64 	%rd108, %rd16, %rd109;
	// begin inline asm
	ld.global.nc.u32 %r265, [%rd108];
	// end inline asm
	mov.b32 	%f343, %r265;
	add.f32 	%f516, %f516, %f343;
	add.s32 	%r391, %r391, 512;
	add.s32 	%r389, %r389, 512;
	add.s32 	%r388, %r388, 1;
	setp.ne.s32 	%p64, %r388, 0;
	@%p64 bra 	$L__BB10_30;
$L__BB10_31:
	setp.lt.u32 	%p65, %r19, 1536;
	@%p65 bra 	$L__BB10_34;
	cvt.u64.u32 	%rd110, %r391;
	cvt.u64.u32 	%rd111, %r387;
	add.s64 	%rd112, %rd110, %rd111;
	shl.b64 	%rd113, %rd112, 2;
	add.s64 	%rd114, %rd113, %rd16;
	add.s64 	%rd130, %rd114, 4096;
	add.s32 	%r392, %r391, %r387;
$L__BB10_33:
	mul.wide.u32 	%rd119, %r392, 4;
	add.s64 	%rd115, %rd16, %rd119;
	// begin inline asm
	ld.global.nc.u32 %r266, [%rd115];
	// end inline asm
	mov.b32 	%f344, %r266;
	add.f32 	%f345, %f516, %f344;
	add.s64 	%rd116, %rd130, -2048;
	// begin inline asm
	ld.global.nc.u32 %r267, [%rd116];
	// end inline asm
	mov.b32 	%f346, %r267;
	add.f32 	%f347, %f345, %f346;
	// begin inline asm
	ld.global.nc.u32 %r268, [%rd130];
	// end inline asm
	mov.b32 	%f348, %r268;
	add.f32 	%f349, %f347, %f348;
	add.s64 	%rd118, %rd130, 2048;
	// begin inline asm
	ld.global.nc.u32 %r269, [%rd118];
	// end inline asm
	mov.b32 	%f350, %r269;
	add.f32 	%f516, %f349, %f350;
	add.s32 	%r391, %r391, 2048;
	add.s64 	%rd130, %rd130, 8192;
	add.s32 	%r392, %r392, 2048;
	setp.lt.s32 	%p66, %r391, %r18;
	@%p66 bra 	$L__BB10_33;
$L__BB10_34:
	// begin inline asm
	mov.u32 %r270, %laneid;
	// end inline asm
	mov.b32 	%r272, %f516;
	mov.b32 	%r273, 1;
	mov.b32 	%r294, 31;
	mov.b32 	%r295, -1;
	// begin inline asm
	shfl.sync.down.b32 %r271, %r272, %r273, %r294, %r295;
	// end inline asm
	setp.gt.s32 	%p67, %r270, 30;
	mov.b32 	%f351, %r271;
	add.f32 	%f352, %f516, %f351;
	selp.f32 	%f353, %f516, %f352, %p67;
	mov.b32 	%r277, %f353;
	mov.b32 	%r278, 2;
	// begin inline asm
	shfl.sync.down.b32 %r276, %r277, %r278, %r294, %r295;
	// end inline asm
	setp.gt.s32 	%p68, %r270, 29;
	mov.b32 	%f354, %r276;
	add.f32 	%f355, %f353, %f354;
	selp.f32 	%f356, %f353, %f355, %p68;
	mov.b32 	%r282, %f356;
	mov.b32 	%r283, 4;
	// begin inline asm
	shfl.sync.down.b32 %r281, %r282, %r283, %r294, %r295;
	// end inline asm
	setp.gt.s32 	%p69, %r270, 27;
	mov.b32 	%f357, %r281;
	add.f32 	%f358, %f356, %f357;
	selp.f32 	%f359, %f356, %f358, %p69;
	mov.b32 	%r287, %f359;
	mov.b32 	%r288, 8;
	// begin inline asm
	shfl.sync.down.b32 %r286, %r287, %r288, %r294, %r295;
	// end inline asm
	setp.gt.s32 	%p70, %r270, 23;
	mov.b32 	%f360, %r286;
	add.f32 	%f361, %f359, %f360;
	selp.f32 	%f362, %f359, %f361, %p70;
	mov.b32 	%r292, %f362;
	mov.b32 	%r293, 16;
	// begin inline asm
	shfl.sync.down.b32 %r291, %r292, %r293, %r294, %r295;
	// end inline asm
	setp.gt.s32 	%p71, %r270, 15;
	mov.b32 	%f363, %r291;
	add.f32 	%f26, %f362, %f363;
	selp.f32 	%f530, %f362, %f26, %p71;
	setp.ne.s32 	%p72, %r270, 0;
	@%p72 bra 	$L__BB10_36;
	shr.u32 	%r296, %r13, 3;
	and.b32  	%r297, %r296, 124;
	mov.u32 	%r298, _ZZN3cub18CUB_300001_SM_10006detail6reduce28DeviceReduceSingleTileKernelINS2_10policy_hubIfjN4cuda3std3__44plusIfEEE10Policy1000EPfSC_iS9_ffNS7_10__identityEEEvT0_T1_T2_T3_T4_T6_E12temp_storage;
	add.s32 	%r299, %r298, %r297;
	st.shared.f32 	[%r299+16], %f26;
$L__BB10_36:
	bar.sync 	0;
	setp.ne.s32 	%p73, %r13, 0;
	@%p73 bra 	$L__BB10_72;
	ld.shared.f32 	%f364, [_ZZN3cub18CUB_300001_SM_10006detail6reduce28DeviceReduceSingleTileKernelINS2_10policy_hubIfjN4cuda3std3__44plusIfEEE10Policy1000EPfSC_iS9_ffNS7_10__identityEEEvT0_T1_T2_T3_T4_T6_E12temp_storage+20];
	add.f32 	%f365, %f530, %f364;
	ld.shared.f32 	%f366, [_ZZN3cub18CUB_300001_SM_10006detail6reduce28DeviceReduceSingleTileKernelINS2_10policy_hubIfjN4cuda3std3__44plusIfEEE10Policy1000EPfSC_iS9_ffNS7_10__identityEEEvT0_T1_T2_T3_T4_T6_E12temp_storage+24];
	add.f32 	%f367, %f365, %f366;
	ld.shared.f32 	%f368, [_ZZN3cub18CUB_300001_SM_10006detail6reduce28DeviceReduceSingleTileKernelINS2_10policy_hubIfjN4cuda3std3__44plusIfEEE10Policy1000EPfSC_iS9_ffNS7_10__identityEEEvT0_T1_T2_T3_T4_T6_E12temp_storage+28];
	add.f32 	%f369, %f367, %f368;
	ld.shared.f32 	%f370, [_ZZN3cub18CUB_300001_SM_10006detail6reduce28DeviceReduceSingleTileKernelINS2_10policy_hubIfjN4cuda3std3__44plusIfEEE10Policy1000EPfSC_iS9_ffNS7_10__identityEEEvT0_T1_T2_T3_T4_T6_E12temp_storage+32];
	add.f32 	%f371, %f369, %f370;
	ld.shared.f32 	%f372, [_ZZN3cub18CUB_300001_SM_10006detail6reduce28DeviceReduceSingleTileKernelINS2_10policy_hubIfjN4cuda3std3__44plusIfEEE10Policy1000EPfSC_iS9_ffNS7_10__identityEEEvT0_T1_T2_T3_T4_T6_E12temp_storage+36];
	add.f32 	%f373, %f371, %f372;
	ld.shared.f32 	%f374, [_ZZN3cub18CUB_300001_SM_10006detail6reduce28DeviceReduceSingleTileKernelINS2_10policy_hubIfjN4cuda3std3__44plusIfEEE10Policy1000EPfSC_iS9_ffNS7_10__identityEEEvT0_T1_T2_T3_T4_T6_E12temp_storage+40];
	add.f32 	%f375, %f373, %f374;
	ld.shared.f32 	%f376, [_ZZN3cub18CUB_300001_SM_10006detail6reduce28DeviceReduceSingleTileKernelINS2_10policy_hubIfjN4cuda3std3__44plusIfEEE10Policy1000EPfSC_iS9_ffNS7_10__identityEEEvT0_T1_T2_T3_T4_T6_E12temp_storage+44];
	add.f32 	%f377, %f375, %f376;
	ld.shared.f32 	%f378, [_ZZN3cub18CUB_300001_SM_10006detail6reduce28DeviceReduceSingleTileKernelINS2_10policy_hubIfjN4cuda3std3__44plusIfEEE10Policy1000EPfSC_iS9_ffNS7_10__identityEEEvT0_T1_T2_T3_T4_T6_E12temp_storage+48];
	add.f32 	%f379, %f377, %f378;
	ld.shared.f32 	%f380, [_ZZN3cub18CUB_300001_SM_10006detail6reduce28DeviceReduceSingleTileKernelINS2_10policy_hubIfjN4cuda3std3__44plusIfEEE10Policy1000EPfSC_iS9_ffNS7_10__identityEEEvT0_T1_T2_T3_T4_T6_E12temp_storage+52];
	add.f32 	%f381, %f379, %f380;
	ld.shared.f32 	%f382, [_ZZN3cub18CUB_300001_SM_10006detail6reduce28DeviceReduceSingleTileKernelINS2_10policy_hubIfjN4cuda3std3__44plusIfEEE10Policy1000EPfSC_iS9_ffNS7_10__identityEEEvT0_T1_T2_T3_T4_T6_E12temp_storage+56];
	add.f32 	%f383, %f381, %f382;
	ld.shared.f32 	%f384, [_ZZN3cub18CUB_300001_SM_10006detail6reduce28DeviceReduceSingleTileKernelINS2_10policy_hubIfjN4cuda3std3__44plusIfEEE10Policy1000EPfSC_iS9_ffNS7_10__identityEEEvT0_T1_T2_T3_T4_T6_E12temp_storage+60];
	add.f32 	%f385, %f383, %f384;
	ld.shared.f32 	%f386, [_ZZN3cub18CUB_300001_SM_10006detail6reduce28DeviceReduceSingleTileKernelINS2_10policy_hubIfjN4cuda3std3__44plusIfEEE10Policy1000EPfSC_iS9_ffNS7_10__identityEEEvT0_T1_T2_T3_T4_T6_E12temp_storage+64];
	add.f32 	%f387, %f385, %f386;
	ld.shared.f32 	%f388, [_ZZN3cub18CUB_300001_SM_10006detail6reduce28DeviceReduceSingleTileKernelINS2_10policy_hubIfjN4cuda3std3__44plusIfEEE10Policy1000EPfSC_iS9_ffNS7_10__identityEEEvT0_T1_T2_T3_T4_T6_E12temp_storage+68];
	add.f32 	%f389, %f387, %f388;
	ld.shared.f32 	%f390, [_ZZN3cub18CUB_300001_SM_10006detail6reduce28DeviceReduceSingleTileKernelINS2_10policy_hubIfjN4cuda3std3__44plusIfEEE10Policy1000EPfSC_iS9_ffNS7_10__identityEEEvT0_T1_T2_T3_T4_T6_E12temp_storage+72];
	add.f32 	%f391, %f389, %f390;
	ld.shared.f32 	%f392, [_ZZN3cub18CUB_300001_SM_10006detail6reduce28DeviceReduceSingleTileKernelINS2_10policy_hubIfjN4cuda3std3__44plusIfEEE10Policy1000EPfSC_iS9_ffNS7_10__identityEEEvT0_T1_T2_T3_T4_T6_E12temp_storage+76];
	add.f32 	%f530, %f391, %f392;
	bra.uni 	$L__BB10_72;
$L__BB10_38:
	setp.gt.s32 	%p3, %r67, 8191;
	@%p3 bra 	$L__BB10_56;
	mov.u32 	%r34, %tid.x;
	setp.ge.s32 	%p20, %r34, %r67;
	mov.f32 	%f522, 0f00000000;
	mov.u32 	%r397, %r34;
	@%p20 bra 	$L__BB10_41;
	mul.wide.u32 	%rd66, %r34, 4;
	add.s64 	%rd65, %rd16, %rd66;
	// begin inline asm
	ld.global.nc.u32 %r144, [%rd65];
	// end inline asm
	mov.b32 	%f522, %r144;
	add.s32 	%r397, %r34, 512;
$L__BB10_41:
	setp.ge.s32 	%p21, %r397, %r67;
	@%p21 bra 	$L__BB10_47;
	not.b32 	%r145, %r397;
	add.s32 	%r37, %r67, %r145;
	and.b32  	%r146, %r37, 1536;
	setp.eq.s32 	%p22, %r146, 1536;
	@%p22 bra 	$L__BB10_45;
	mul.wide.u32 	%rd67, %r397, 4;
	add.s64 	%rd131, %rd16, %rd67;
	shr.u32 	%r147, %r37, 9;
	add.s32 	%r148, %r147, 1;
	and.b32  	%r149, %r148, 3;
	neg.s32 	%r395, %r149;
$L__BB10_44:
	.pragma "nounroll";
	// begin inline asm
	ld.global.nc.u32 %r150, [%rd131];
	// end inline asm
	mov.b32 	%f173, %r150;
	add.f32 	%f522, %f522, %f173;
	add.s32 	%r397, %r397, 512;
	add.s64 	%rd131, %rd131, 2048;
	add.s32 	%r395, %r395, 1;
	setp.ne.s32 	%p23, %r395, 0;
	@%p23 bra 	$L__BB10_44;
$L__BB10_45:
	setp.lt.u32 	%p24, %r37, 1536;
	@%p24 bra 	$L__BB10_47;
$L__BB10_46:
	mul.wide.s32 	%rd73, %r397, 4;
	add.s64 	%rd69, %rd16, %rd73;
	// begin inline asm
	ld.global.nc.u32 %r151, [%rd69];
	// end inline asm
	mov.b32 	%f174, %r151;
	add.f32 	%f175, %f522, %f174;
	add.s64 	%rd70, %rd69, 2048;
	// begin inline asm
	ld.global.nc.u32 %r152, [%rd70];
	// end inline asm
	mov.b32 	%f176, %r152;
	add.f32 	%f177, %f175, %f176;
	add.s64 	%rd71, %rd69, 4096;
	// begin inline asm
	ld.global.nc.u32 %r153, [%rd71];
	// end inline asm
	mov.b32 	%f178, %r153;
	add.f32 	%f179, %f177, %f178;
	add.s64 	%rd72, %rd69, 6144;
	// begin inline asm
	ld.global.nc.u32 %r154, [%rd72];
	// end inline asm
	mov.b32 	%f180, %r154;
	add.f32 	%f522, %f179, %f180;
	add.s32 	%r397, %r397, 2048;
	setp.lt.s32 	%p25, %r397, %r67;
	@%p25 bra 	$L__BB10_46;
$L__BB10_47:
	setp.lt.s32 	%p26, %r67, 512;
	@%p26 bra 	$L__BB10_52;
	// begin inline asm
	mov.u32 %r193, %laneid;
	// end inline asm
	mov.b32 	%r195, %f522;
	mov.b32 	%r196, 1;
	mov.b32 	%r217, 31;
	mov.b32 	%r218, -1;
	// begin inline asm
	shfl.sync.down.b32 %r194, %r195, %r196, %r217, %r218;
	// end inline asm
	setp.gt.s32 	%p50, %r193, 30;
	mov.b32 	%f239, %r194;
	add.f32 	%f240, %f522, %f239;
	selp.f32 	%f241, %f522, %f240, %p50;
	mov.b32 	%r200, %f241;
	mov.b32 	%r201, 2;
	// begin inline asm
	shfl.sync.down.b32 %r199, %r200, %r201, %r217, %r218;
	// end inline asm
	setp.gt.s32 	%p51, %r193, 29;
	mov.b32 	%f242, %r199;
	add.f32 	%f243, %f241, %f242;
	selp.f32 	%f244, %f241, %f243, %p51;
	mov.b32 	%r205, %f244;
	mov.b32 	%r206, 4;
	// begin inline asm
	shfl.sync.down.b32 %r204, %r205, %r206, %r217, %r218;
	// end inline asm
	setp.gt.s32 	%p52, %r193, 27;
	mov.b32 	%f245, %r204;
	add.f32 	%f246, %f244, %f245;
	selp.f32 	%f247, %f244, %f246, %p52;
	mov.b32 	%r210, %f247;
	mov.b32 	%r211, 8;
	// begin inline asm
	shfl.sync.down.b32 %r209, %r210, %r211, %r217, %r218;
	// end inline asm
	setp.gt.s32 	%p53, %r193, 23;
	mov.b32 	%f248, %r209;
	add.f32 	%f249, %f247, %f248;
	selp.f32 	%f250, %f247, %f249, %p53;
	mov.b32 	%r215, %f250;
	mov.b32 	%r216, 16;
	// begin inline asm
	shfl.sync.down.b32 %r214, %r215, %r216, %r217, %r218;
	// end inline asm
	setp.gt.s32 	%p54, %r193, 15;
	mov.b32 	%f251, %r214;
	add.f32 	%f38, %f250, %f251;
	selp.f32 	%f530, %f250, %f38, %p54;
	setp.ne.s32 	%p55, %r193, 0;
	@%p55 bra 	$L__BB10_50;
	shr.u32 	%r219, %r34, 3;
	and.b32  	%r220, %r219, 124;
	mov.u32 	%r221, _ZZN3cub18CUB_300001_SM_10006detail6reduce28DeviceReduceSingleTileKernelINS2_10policy_hubIfjN4cuda3std3__44plusIfEEE10Policy1000EPfSC_iS9_ffNS7_10__identityEEEvT0_T1_T2_T3_T4_T6_E12temp_storage;
	add.s32 	%r222, %r221, %r220;
	st.shared.f32 	[%r222+16], %f38;
$L__BB10_50:
	bar.sync 	0;
	setp.ne.s32 	%p56, %r34, 0;
	@%p56 bra 	$L__BB10_72;
	ld.shared.f32 	%f252, [_ZZN3cub18CUB_300001_SM_10006detail6reduce28DeviceReduceSingleTileKernelINS2_10policy_hubIfjN4cuda3std3__44plusIfEEE10Policy1000EPfSC_iS9_ffNS7_10__identityEEEvT0_T1_T2_T3_T4_T6_E12temp_storage+20];
	add.f32 	%f253, %f530, %f252;
	ld.shared.f32 	%f254, [_ZZN3cub18CUB_300001_SM_10006detail6reduce28DeviceReduceSingleTileKernelINS2_10policy_hubIfjN4cuda3std3__44plusIfEEE10Policy1000EPfSC_iS9_ffNS7_10__identityEEEvT0_T1_T2_T3_T4_T6_E12temp_storage+24];
	add.f32 	%f255, %f253, %f254;
	ld.shared.f32 	%f256, [_ZZN3cub18CUB_300001_SM_10006detail6reduce28DeviceReduceSingleTileKernelINS2_10policy_hubIfjN4cuda3std3__44plusIfEEE10Policy1000EPfSC_iS9_ffNS7_10__identityEEEvT0_T1_T2_T3_T4_T6_E12temp_storage+28];
	add.f32 	%f257, %f255, %f256;
	ld.shared.f32 	%f258, [_ZZN3cub18CUB_300001_SM_10006detail6reduce28DeviceReduceSingleTileKernelINS2_10policy_hubIfjN4cuda3std3__44plusIfEEE10Policy1000EPfSC_iS9_ffNS7_10__identityEEEvT0_T1_T2_T3_T4_T6_E12temp_storage+32];
	add.f32 	%f259, %f257, %f258;
	ld.shared.f32 	%f260, [_ZZN3cub18CUB_300001_SM_10006detail6reduce28DeviceReduceSingleTileKernelINS2_10policy_hubIfjN4cuda3std3__44plusIfEEE10Policy1000EPfSC_iS9_ffNS7_10__identityEEEvT0_T1_T2_T3_T4_T6_E12temp_storage+36];
	add.f32 	%f261, %f259, %f260;
	ld.shared.f32 	%f262, [_ZZN3cub18CUB_300001_SM_10006detail6reduce28DeviceReduceSingleTileKernelINS2_10policy_hubIfjN4cuda3std3__44plusIfEEE10Policy1000EPfSC_iS9_ffNS7_10__identityEEEvT0_T1_T2_T3_T4_T6_E12temp_storage+40];
	add.f32 	%f263, %f261, %f262;
	ld.shared.f32 	%f264, [_ZZN3cub18CUB_300001_SM_10006detail6reduce28DeviceReduceSingleTileKernelINS2_10policy_hubIfjN4cuda3std3__44plusIfEEE10Policy1000EPfSC_iS9_ffNS7_10__identityEEEvT0_T1_T2_T3_T4_T6_E12temp_storage+44];
	add.f32 	%f265, %f263, %f264;
	ld.shared.f32 	%f266, [_ZZN3cub18CUB_300001_SM_10006detail6reduce28DeviceReduceSingleTileKernelINS2_10policy_hubIfjN4cuda3std3__44plusIfEEE10Policy1000EPfSC_iS9_ffNS7_10__identityEEEvT0_T1_T2_T3_T4_T6_E12temp_storage+48];
	add.f32 	%f267, %f265, %f266;
	ld.shared.f32 	%f268, [_ZZN3cub18CUB_300001_SM_10006detail6reduce28DeviceReduceSingleTileKernelINS2_10policy_hubIfjN4cuda3std3__44plusIfEEE10Policy1000EPfSC_iS9_ffNS7_10__identityEEEvT0_T1_T2_T3_T4_T6_E12temp_storage+52];
	add.f32 	%f269, %f267, %f268;
	ld.shared.f32 	%f270, [_ZZN3cub18CUB_300001_SM_10006detail6reduce28DeviceReduceSingleTileKernelINS2_10policy_hubIfjN4cuda3std3__44plusIfEEE10Policy1000EPfSC_iS9_ffNS7_10__identityEEEvT0_T1_T2_T3_T4_T6_E12temp_storage+56];
	add.f32 	%f271, %f269, %f270;
	ld.shared.f32 	%f272, [_ZZN3cub18CUB_300001_SM_10006detail6reduce28DeviceReduceSingleTileKernelINS2_10policy_hubIfjN4cuda3std3__44plusIfEEE10Policy1000EPfSC_iS9_ffNS7_10__identityEEEvT0_T1_T2_T3_T4_T6_E12temp_storage+60];
	add.f32 	%f273, %f271, %f272;
	ld.shared.f32 	%f274, [_ZZN3cub18CUB_300001_SM_10006detail6reduce28DeviceReduceSingleTileKernelINS2_10policy_hubIfjN4cuda3std3__44plusIfEEE10Policy1000EPfSC_iS9_ffNS7_10__identityEEEvT0_T1_T2_T3_T4_T6_E12temp_storage+64];
	add.f32 	%f275, %f273, %f274;
	ld.shared.f32 	%f276, [_ZZN3cub18CUB_300001_SM_10006detail6reduce28DeviceReduceSingleTileKernelINS2_10policy_hubIfjN4cuda3std3__44plusIfEEE10Policy1000EPfSC_iS9_ffNS7_10__identityEEEvT0_T1_T2_T3_T4_T6_E12temp_storage+68];
	add.f32 	%f277, %f275, %f276;
	ld.shared.f32 	%f278, [_ZZN3cub18CUB_300001_SM_10006detail6reduce28DeviceReduceSingleTileKernelINS2_10policy_hubIfjN4cuda3std3__44plusIfEEE10Policy1000EPfSC_iS9_ffNS7_10__identityEEEvT0_T1_T2_T3_T4_T6_E12temp_storage+72];
	add.f32 	%f279, %f277, %f278;
	ld.shared.f32 	%f280, [_ZZN3cub18CUB_300001_SM_10006detail6reduce28DeviceReduceSingleTileKernelINS2_10policy_hubIfjN4cuda3std3__44plusIfEEE10Policy1000EPfSC_iS9_ffNS7_10__identityEEEvT0_T1_T2_T3_T4_T6_E12temp_storage+76];
	add.f32 	%f530, %f279, %f280;
	bra.uni 	$L__BB10_72;
$L__BB10_52:
	// begin inline asm
	mov.u32 %r155, %laneid;
	// end inline asm
	and.b32  	%r181, %r34, 992;
	add.s32 	%r182, %r181, 32;
	setp.gt.s32 	%p27, %r182, %r67;
	not.b32 	%r183, %r181;
	add.s32 	%r184, %r67, %r183;
	selp.b32 	%r179, %r184, 31, %p27;
	mov.b32 	%r157, %f522;
	mov.b32 	%r158, 1;
	mov.b32 	%r180, -1;
	// begin inline asm
	shfl.sync.down.b32 %r156, %r157, %r158, %r179, %r180;
	// end inline asm
	setp.lt.s32 	%p28, %r155, %r179;
	mov.b32 	%f181, %r156;
	add.f32 	%f182, %f522, %f181;
	selp.f32 	%f183, %f182, %f522, %p28;
	mov.b32 	%r162, %f183;
	mov.b32 	%r163, 2;
	// begin inline asm
	shfl.sync.down.b32 %r161, %r162, %r163, %r179, %r180;
	// end inline asm
	add.s32 	%r185, %r155, 2;
	setp.gt.s32 	%p29, %r185, %r179;
	mov.b32 	%f184, %r161;
	add.f32 	%f185, %f183, %f184;
	selp.f32 	%f186, %f183, %f185, %p29;
	mov.b32 	%r167, %f186;
	mov.b32 	%r168, 4;
	// begin inline asm
	shfl.sync.down.b32 %r166, %r167, %r168, %r179, %r180;
	// end inline asm
	add.s32 	%r186, %r155, 4;
	setp.gt.s32 	%p30, %r186, %r179;
	mov.b32 	%f187, %r166;
	add.f32 	%f188, %f186, %f187;
	selp.f32 	%f189, %f186, %f188, %p30;
	mov.b32 	%r172, %f189;
	mov.b32 	%r173, 8;
	// begin inline asm
	shfl.sync.down.b32 %r171, %r172, %r173, %r179, %r180;
	// end inline asm
	add.s32 	%r187, %r155, 8;
	setp.gt.s32 	%p31, %r187, %r179;
	mov.b32 	%f190, %r171;
	add.f32 	%f191, %f189, %f190;
	selp.f32 	%f192, %f189, %f191, %p31;
	mov.b32 	%r177, %f192;
	mov.b32 	%r178, 16;
	// begin inline asm
	shfl.sync.down.b32 %r176, %r177, %r178, %r179, %r180;
	// end inline asm
	add.s32 	%r188, %r155, 16;
	setp.gt.s32 	%p32, %r188, %r179;
	mov.b32 	%f193, %r176;
	add.f32 	%f194, %f192, %f193;
	selp.f32 	%f530, %f192, %f194, %p32;
	setp.ne.s32 	%p33, %r155, 0;
	@%p33 bra 	$L__BB10_54;
	shr.u32 	%r189, %r34, 3;
	and.b32  	%r190, %r189, 124;
	mov.u32 	%r191, _ZZN3cub18CUB_300001_SM_10006detail6reduce28DeviceReduceSingleTileKernelINS2_10policy_hubIfjN4cuda3std3__44plusIfEEE10Policy1000EPfSC_iS9_ffNS7_10__identityEEEvT0_T1_T2_T3_T4_T6_E12temp_storage;
	add.s32 	%r192, %r191, %r190;
	st.shared.f32 	[%r192+16], %f530;
$L__BB10_54:
	bar.sync 	0;
	setp.ne.s32 	%p34, %r34, 0;
	@%p34 bra 	$L__BB10_72;
	setp.gt.s32 	%p35, %r67, 32;
	ld.shared.f32 	%f195, [_ZZN3cub18CUB_300001_SM_10006detail6reduce28DeviceReduceSingleTileKernelINS2_10policy_hubIfjN4cuda3std3__44plusIfEEE10Policy1000EPfSC_iS9_ffNS7_10__identityEEEvT0_T1_T2_T3_T4_T6_E12temp_storage+20];
	add.f32 	%f196, %f530, %f195;
	selp.f32 	%f197, %f196, %f530, %p35;
	setp.gt.s32 	%p36, %r67, 64;
	ld.shared.f32 	%f198, [_ZZN3cub18CUB_300001_SM_10006detail6reduce28DeviceReduceSingleTileKernelINS2_10policy_hubIfjN4cuda3std3__44plusIfEEE10Policy1000EPfSC_iS9_ffNS7_10__identityEEEvT0_T1_T2_T3_T4_T6_E12temp_storage+24];
	add.f32 	%f199, %f198, %f197;
	selp.f32 	%f200, %f199, %f197, %p36;
	setp.gt.s32 	%p37, %r67, 96;
	ld.shared.f32 	%f201, [_ZZN3cub18CUB_300001_SM_10006detail6reduce28DeviceReduceSingleTileKernelINS2_10policy_hubIfjN4cuda3std3__44plusIfEEE10Policy1000EPfSC_iS9_ffNS7_10__identityEEEvT0_T1_T2_T3_T4_T6_E12temp_storage+28];
	add.f32 	%f202, %f201, %f200;
	selp.f32 	%f203, %f202, %f200, %p37;
	setp.gt.s32 	%p38, %r67, 128;
	ld.shared.f32 	%f204, [_ZZN3cub18CUB_300001_SM_10006detail6reduce28DeviceReduceSingleTileKernelINS2_10policy_hubIfjN4cuda3std3__44plusIfEEE10Policy1000EPfSC_iS9_ffNS7_10__identityEEEvT0_T1_T2_T3_T4_T6_E12temp_storage+32];
	add.f32 	%f205, %f204, %f203;
	selp.f32 	%f206, %f205, %f203, %p38;
	setp.gt.s32 	%p39, %r67, 160;
	ld.shared.f32 	%f207, [_ZZN3cub18CUB_300001_SM_10006detail6reduce28DeviceReduceSingleTileKernelINS2_10policy_hubIfjN4cuda3std3__44plusIfEEE10Policy1000EPfSC_iS9_ffNS7_10__identityEEEvT0_T1_T2_T3_T4_T6_E12temp_storage+36];
	add.f32 	%f208, %f207, %f206;
	selp.f32 	%f209, %f208, %f206, %p39;
	setp.gt.s32 	%p40, %r67, 192;
	ld.shared.f32 	%f210, [_ZZN3cub18CUB_300001_SM_10006detail6reduce28DeviceReduceSingleTileKernelINS2_10policy_hubIfjN4cuda3std3__44plusIfEEE10Policy1000EPfSC_iS9_ffNS7_10__identityEEEvT0_T1_T2_T3_T4_T6_E12temp_storage+40];
	add.f32 	%f211, %f210, %f209;
	selp.f32 	%f212, %f211, %f209, %p40;
	setp.gt.s32 	%p41, %r67, 224;
	ld.shared.f32 	%f213, [_ZZN3cub18CUB_300001_SM_10006detail6reduce28DeviceReduceSingleTileKernelINS2_10policy_hubIfjN4cuda3std3__44plusIfEEE10Policy1000EPfSC_iS9_ffNS7_10__identityEEEvT0_T1_T2_T3_T4_T6_E12temp_storage+44];
	add.f32 	%f214, %f213, %f212;
	selp.f32 	%f215, %f214, %f212, %p41;
	setp.gt.s32 	%p42, %r67, 256;
	ld.shared.f32 	%f216, [_ZZN3cub18CUB_300001_SM_10006detail6reduce28DeviceReduceSingleTileKernelINS2_10policy_hubIfjN4cuda3std3__44plusIfEEE10Policy1000EPfSC_iS9_ffNS7_10__identityEEEvT0_T1_T2_T3_T4_T6_E12temp_storage+48];
	add.f32 	%f217, %f216, %f215;
	selp.f32 	%f218, %f217, %f215, %p42;
	setp.gt.s32 	%p43, %r67, 288;
	ld.shared.f32 	%f219, [_ZZN3cub18CUB_300001_SM_10006detail6reduce28DeviceReduceSingleTileKernelINS2_10policy_hubIfjN4cuda3std3__44plusIfEEE10Policy1000EPfSC_iS9_ffNS7_10__identityEEEvT0_T1_T2_T3_T4_T6_E12temp_storage+52];
	add.f32 	%f220, %f219, %f218;
	selp.f32 	%f221, %f220, %f218, %p43;
	setp.gt.s32 	%p44, %r67, 320;
	ld.shared.f32 	%f222, [_ZZN3cub18CUB_300001_SM_10006detail6reduce28DeviceReduceSingleTileKernelINS2_10policy_hubIfjN4cuda3std3__44plusIfEEE10Policy1000EPfSC_iS9_ffNS7_10__identityEEEvT0_T1_T2_T3_T4_T6_E12temp_storage+56];
	add.f32 	%f223, %f222, %f221;
	selp.f32 	%f224, %f223, %f221, %p44;
	setp.gt.s32 	%p45, %r67, 352;
	ld.shared.f32 	%f225, [_ZZN3cub18CUB_300001_SM_10006detail6reduce28DeviceReduceSingleTileKernelINS2_10policy_hubIfjN4cuda3std3__44plusIfEEE10Policy1000EPfSC_iS9_ffNS7_10__identityEEEvT0_T1_T2_T3_T4_T6_E12temp_storage+60];
	add.f32 	%f226, %f225, %f224;
	selp.f32 	%f227, %f226, %f224, %p45;
	setp.gt.s32 	%p46, %r67, 384;
	ld.shared.f32 	%f228, [_ZZN3cub18CUB_300001_SM_10006detail6reduce28DeviceReduceSingleTileKernelINS2_10policy_hubIfjN4cuda3std3__44plusIfEEE10Policy1000EPfSC_iS9_ffNS7_10__identityEEEvT0_T1_T2_T3_T4_T6_E12temp_storage+64];
	add.f32 	%f229, %f228, %f227;
	selp.f32 	%f230, %f229, %f227, %p46;
	setp.gt.s32 	%p47, %r67, 416;
	ld.shared.f32 	%f231, [_ZZN3cub18CUB_300001_SM_10006detail6reduce28DeviceReduceSingleTileKernelINS2_10policy_hubIfjN4cuda3std3__44plusIfEEE10Policy1000EPfSC_iS9_ffNS7_10__identityEEEvT0_T1_T2_T3_T4_T6_E12temp_storage+68];
	add.f32 	%f232, %f231, %f230;
	selp.f32 	%f233, %f232, %f230, %p47;
	setp.gt.s32 	%p48, %r67, 448;
	ld.shared.f32 	%f234, [_ZZN3cub18CUB_300001_SM_10006detail6reduce28DeviceReduceSingleTileKernelINS2_10policy_hubIfjN4cuda3std3__44plusIfEEE10Policy1000EPfSC_iS9_ffNS7_10__identityEEEvT0_T1_T2_T3_T4_T6_E12temp_storage+72];
	add.f32 	%f235, %f234, %f233;
	selp.f32 	%f236, %f235, %f233, %p48;
	setp.gt.s32 	%p49, %r67, 480;
	ld.shared.f32 	%f237, [_ZZN3cub18CUB_300001_SM_10006detail6reduce28DeviceReduceSingleTileKernelINS2_10policy_hubIfjN4cuda3std3__44plusIfEEE10Policy1000EPfSC_iS9_ffNS7_10__identityEEEvT0_T1_T2_T3_T4_T6_E12temp_storage+76];
	add.f32 	%f238, %f237, %f236;
	selp.f32 	%f530, %f238, %f236, %p49;
	bra.uni 	$L__BB10_72;
$L__BB10_56:
	mov.u32 	%r46, %tid.x;
	mul.wide.u32 	%rd35, %r46, 4;
	add.s64 	%rd19, %rd16, %rd35;
	// begin inline asm
	ld.global.nc.u32 %r68, [%rd19];
	// end inline asm
	mov.b32 	%f59, %r68;
	add.s64 	%rd20, %rd19, 2048;
	// begin inline asm
	ld.global.nc.u32 %r69, [%rd20];
	// end inline asm
	mov.b32 	%f60, %r69;
	add.s64 	%rd21, %rd19, 4096;
	// begin inline asm
	ld.global.nc.u32 %r70, [%rd21];
	// end inline asm
	mov.b32 	%f61, %r70;
	add.s64 	%rd22, %rd19, 6144;
	// begin inline asm
	ld.global.nc.u32 %r71, [%rd22];
	// end inline asm
	mov.b32 	%f62, %r71;
	add.s64 	%rd23, %rd19, 8192;
	// begin inline asm
	ld.global.nc.u32 %r72, [%rd23];
	// end inline asm
	mov.b32 	%f63, %r72;
	add.s64 	%rd24, %rd19, 10240;
	// begin inline asm
	ld.global.nc.u32 %r73, [%rd24];
	// end inline asm
	mov.b32 	%f64, %r73;
	add.s64 	%rd25, %rd19, 12288;
	// begin inline asm
	ld.global.nc.u32 %r74, [%rd25];
	// end inline asm
	mov.b32 	%f65, %r74;
	add.s64 	%rd26, %rd19, 14336;
	// begin inline asm
	ld.global.nc.u32 %r75, [%rd26];
	// end inline asm
	mov.b32 	%f66, %r75;
	add.s64 	%rd27, %rd19, 16384;
	// begin inline asm
	ld.global.nc.u32 %r76, [%rd27];
	// end inline asm
	mov.b32 	%f67, %r76;
	add.s64 	%rd28, %rd19, 18432;
	// begin inline asm
	ld.global.nc.u32 %r77, [%rd28];
	// end inline asm
	mov.b32 	%f68, %r77;
	add.s64 	%rd29, %rd19, 20480;
	// begin inline asm
	ld.global.nc.u32 %r78, [%rd29];
	// end inline asm
	mov.b32 	%f69, %r78;
	add.s64 	%rd30, %rd19, 22528;
	// begin inline asm
	ld.global.nc.u32 %r79, [%rd30];
	// end inline asm
	mov.b32 	%f70, %r79;
	add.s64 	%rd31, %rd19, 24576;
	// begin inline asm
	ld.global.nc.u32 %r80, [%rd31];
	// end inline asm
	mov.b32 	%f71, %r80;
	add.s64 	%rd32, %rd19, 26624;
	// begin inline asm
	ld.global.nc.u32 %r81, [%rd32];
	// end inline asm
	mov.b32 	%f72, %r81;
	add.s64 	%rd33, %rd19, 28672;
	// begin inline asm
	ld.global.nc.u32 %r82, [%rd33];
	// end inline asm
	mov.b32 	%f73, %r82;
	add.s64 	%rd34, %rd19, 30720;
	// begin inline asm
	ld.global.nc.u32 %r83, [%rd34];
	// end inline asm
	mov.b32 	%f74, %r83;
	add.f32 	%f75, %f59, %f60;
	add.f32 	%f76, %f61, %f62;
	add.f32 	%f77, %f63, %f64;
	add.f32 	%f78, %f65, %f66;
	add.f32 	%f79, %f67, %f68;
	add.f32 	%f80, %f69, %f70;
	add.f32 	%f81, %f71, %f72;
	add.f32 	%f82, %f73, %f74;
	add.f32 	%f83, %f75, %f76;
	add.f32 	%f84, %f77, %f78;
	add.f32 	%f85, %f79, %f80;
	add.f32 	%f86, %f81, %f82;
	add.f32 	%f87, %f83, %f84;
	add.f32 	%f88, %f85, %f86;
	add.f32 	%f529, %f87, %f88;
	setp.lt.u32 	%p4, %r67, 16384;
	mov.b32 	%r400, 8192;
	@%p4 bra 	$L__BB10_60;
	add.s32 	%r47, %r67, -8192;
	mov.b32 	%r400, 8192;
$L__BB10_58:
	mul.wide.s32 	%rd52, %r400, 4;
	add.s64 	%rd36, %rd19, %rd52;
	// begin inline asm
	ld.global.nc.u32 %r86, [%rd36];
	// end inline asm
	mov.b32 	%f89, %r86;
	add.s64 	%rd37, %rd36, 2048;
	// begin inline asm
	ld.global.nc.u32 %r87, [%rd37];
	// end inline asm
	mov.b32 	%f90, %r87;
	add.s64 	%rd38, %rd36, 4096;
	// begin inline asm
	ld.global.nc.u32 %r88, [%rd38];
	// end inline asm
	mov.b32 	%f91, %r88;
	add.s64 	%rd39, %rd36, 6144;
	// begin inline asm
	ld.global.nc.u32 %r89, [%rd39];
	// end inline asm
	mov.b32 	%f92, %r89;
	add.s64 	%rd40, %rd36, 8192;
	// begin inline asm
	ld.global.nc.u32 %r90, [%rd40];
	// end inline asm
	mov.b32 	%f93, %r90;
	add.s64 	%rd41, %rd36, 10240;
	// begin inline asm
	ld.global.nc.u32 %r91, [%rd41];
	// end inline asm
	mov.b32 	%f94, %r91;
	add.s64 	%rd42, %rd36, 12288;
	// begin inline asm
	ld.global.nc.u32 %r92, [%rd42];
	// end inline asm
	mov.b32 	%f95, %r92;
	add.s64 	%rd43, %rd36, 14336;
	// begin inline asm
	ld.global.nc.u32 %r93, [%rd43];
	// end inline asm
	mov.b32 	%f96, %r93;
	add.s64 	%rd44, %rd36, 16384;
	// begin inline asm
	ld.global.nc.u32 %r94, [%rd44];
	// end inline asm
	mov.b32 	%f97, %r94;
	add.s64 	%rd45, %rd36, 18432;
	// begin inline asm
	ld.global.nc.u32 %r95, [%rd45];
	// end inline asm
	mov.b32 	%f98, %r95;
	add.s64 	%rd46, %rd36, 20480;
	// begin inline asm
	ld.global.nc.u32 %r96, [%rd46];
	// end inline asm
	mov.b32 	%f99, %r96;
	add.s64 	%rd47, %rd36, 22528;
	// begin inline asm
	ld.global.nc.u32 %r97, [%rd47];
	// end inline asm
	mov.b32 	%f100, %r97;
	add.s64 	%rd48, %rd36, 24576;
	// begin inline asm
	ld.global.nc.u32 %r98, [%rd48];
	// end inline asm
	mov.b32 	%f101, %r98;
	add.s64 	%rd49, %rd36, 26624;
	// begin inline asm
	ld.global.nc.u32 %r99, [%rd49];
	// end inline asm
	mov.b32 	%f102, %r99;
	add.s64 	%rd50, %rd36, 28672;
	// begin inline asm
	ld.global.nc.u32 %r100, [%rd50];
	// end inline asm
	mov.b32 	%f103, %r100;
	add.s64 	%rd51, %rd36, 30720;
	// begin inline asm
	ld.global.nc.u32 %r101, [%rd51];
	// end inline asm
	mov.b32 	%f104, %r101;
	add.f32 	%f105, %f529, %f89;
	add.f32 	%f106, %f90, %f91;
	add.f32 	%f107, %f92, %f93;
	add.f32 	%f108, %f94, %f95;
	add.f32 	%f109, %f96, %f97;
	add.f32 	%f110, %f98, %f99;
	add.f32 	%f111, %f100, %f101;
	add.f32 	%f112, %f102, %f103;
	add.f32 	%f113, %f105, %f106;
	add.f32 	%f114, %f107, %f108;
	add.f32 	%f115, %f109, %f110;
	add.f32 	%f116, %f111, %f112;
	add.f32 	%f117, %f113, %f114;
	add.f32 	%f118, %f115, %f116;
	add.f32 	%f119, %f117, %f118;
	add.f32 	%f529, %f119, %f104;
	sub.s32 	%r102, %r67, %r400;
	setp.lt.s32 	%p5, %r102, 8192;
	@%p5 bra 	$L__BB10_68;
	add.s32 	%r400, %r400, 8192;
	setp.le.s32 	%p6, %r400, %r47;
	@%p6 bra 	$L__BB10_58;
$L__BB10_60:
	setp.le.s32 	%p7, %r67, %r400;
	@%p7 bra 	$L__BB10_68;
	sub.s32 	%r51, %r67, %r400;
	setp.ge.s32 	%p8, %r46, %r51;
	@%p8 bra 	$L__BB10_68;
	not.b32 	%r103, %r46;
	add.s32 	%r104, %r67, %r103;
	sub.s32 	%r52, %r104, %r400;
	and.b32  	%r105, %r52, 1536;
	setp.eq.s32 	%p9, %r105, 1536;
	mov.u32 	%r404, %r46;
	@%p9 bra 	$L__BB10_65;
	add.s32 	%r402, %r46, %r400;
	shr.u32 	%r106, %r52, 9;
	add.s32 	%r107, %r106, 1;
	and.b32  	%r108, %r107, 3;
	neg.s32 	%r401, %r108;
	mov.u32 	%r404, %r46;
$L__BB10_64:
	.pragma "nounroll";
	mul.wide.u32 	%rd54, %r402, 4;
	add.s64 	%rd53, %rd16, %rd54;
	// begin inline asm
	ld.global.nc.u32 %r109, [%rd53];
	// end inline asm
	mov.b32 	%f121, %r109;
	add.f32 	%f529, %f529, %f121;
	add.s32 	%r404, %r404, 512;
	add.s32 	%r402, %r402, 512;
	add.s32 	%r401, %r401, 1;
	setp.ne.s32 	%p10, %r401, 0;
	@%p10 bra 	$L__BB10_64;
$L__BB10_65:
	setp.lt.u32 	%p11, %r52, 1536;
	@%p11 bra 	$L__BB10_68;
	cvt.u64.u32 	%rd55, %r404;
	cvt.u64.u32 	%rd56, %r400;
	add.s64 	%rd57, %rd55, %rd56;
	shl.b64 	%rd58, %rd57, 2;
	add.s64 	%rd59, %rd58, %rd16;
	add.s64 	%rd132, %rd59, 4096;
	add.s32 	%r405, %r404, %r400;
$L__BB10_67:
	mul.wide.u32 	%rd64, %r405, 4;
	add.s64 	%rd60, %rd16, %rd64;
	// begin inline asm
	ld.global.nc.u32 %r110, [%rd60];
	// end inline asm
	mov.b32 	%f122, %r110;
	add.f32 	%f123, %f529, %f122;
	add.s64 	%rd61, %rd132, -2048;
	// begin inline asm
	ld.global.nc.u32 %r111, [%rd61];
	// end inline asm
	mov.b32 	%f124, %r111;
	add.f32 	%f125, %f123, %f124;
	// begin inline asm
	ld.global.nc.u32 %r112, [%rd132];
	// end inline asm
	mov.b32 	%f126, %r112;
	add.f32 	%f127, %f125, %f126;
	add.s64 	%rd63, %rd132, 2048;
	// begin inline asm
	ld.global.nc.u32 %r113, [%rd63];
	// end inline asm
	mov.b32 	%f128, %r113;
	add.f32 	%f529, %f127, %f128;
	add.s32 	%r404, %r404, 2048;
	add.s64 	%rd132, %rd132, 8192;
	add.s32 	%r405, %r405, 2048;
	setp.lt.s32 	%p12, %r404, %r51;
	@%p12 bra 	$L__BB10_67;
$L__BB10_68:
	// begin inline asm
	mov.u32 %r114, %laneid;
	// end inline asm
	mov.b32 	%r116, %f529;
	mov.b32 	%r117, 1;
	mov.b32 	%r138, 31;
	mov.b32 	%r139, -1;
	// begin inline asm
	shfl.sync.down.b32 %r115, %r116, %r117, %r138, %r139;
	// end inline asm
	setp.gt.s32 	%p13, %r114, 30;
	mov.b32 	%f129, %r115;
	add.f32 	%f130, %f529, %f129;
	selp.f32 	%f131, %f529, %f130, %p13;
	mov.b32 	%r121, %f131;
	mov.b32 	%r122, 2;
	// begin inline asm
	shfl.sync.down.b32 %r120, %r121, %r122, %r138, %r139;
	// end inline asm
	setp.gt.s32 	%p14, %r114, 29;
	mov.b32 	%f132, %r120;
	add.f32 	%f133, %f131, %f132;
	selp.f32 	%f134, %f131, %f133, %p14;
	mov.b32 	%r126, %f134;
	mov.b32 	%r127, 4;
	// begin inline asm
	shfl.sync.down.b32 %r125, %r126, %r127, %r138, %r139;
	// end inline asm
	setp.gt.s32 	%p15, %r114, 27;
	mov.b32 	%f135, %r125;
	add.f32 	%f136, %f134, %f135;
	selp.f32 	%f137, %f134, %f136, %p15;
	mov.b32 	%r131, %f137;
	mov.b32 	%r132, 8;
	// begin inline asm
	shfl.sync.down.b32 %r130, %r131, %r132, %r138, %r139;
	// end inline asm
	setp.gt.s32 	%p16, %r114, 23;
	mov.b32 	%f138, %r130;
	add.f32 	%f139, %f137, %f138;
	selp.f32 	%f140, %f137, %f139, %p16;
	mov.b32 	%r136, %f140;
	mov.b32 	%r137, 16;
	// begin inline asm
	shfl.sync.down.b32 %r135, %r136, %r137, %r138, %r139;
	// end inline asm
	setp.gt.s32 	%p17, %r114, 15;
	mov.b32 	%f141, %r135;
	add.f32 	%f54, %f140, %f141;
	selp.f32 	%f530, %f140, %f54, %p17;
	setp.ne.s32 	%p18, %r114, 0;
	@%p18 bra 	$L__BB10_70;
	shr.u32 	%r140, %r46, 3;
	and.b32  	%r141, %r140, 124;
	mov.u32 	%r142, _ZZN3cub18CUB_300001_SM_10006detail6reduce28DeviceReduceSingleTileKernelINS2_10policy_hubIfjN4cuda3std3__44plusIfEEE10Policy1000EPfSC_iS9_ffNS7_10__identityEEEvT0_T1_T2_T3_T4_T6_E12temp_storage;
	add.s32 	%r143, %r142, %r141;
	st.shared.f32 	[%r143+16], %f54;
$L__BB10_70:
	bar.sync 	0;
	setp.ne.s32 	%p19, %r46, 0;
	@%p19 bra 	$L__BB10_72;
	ld.shared.f32 	%f142, [_ZZN3cub18CUB_300001_SM_10006detail6reduce28DeviceReduceSingleTileKernelINS2_10policy_hubIfjN4cuda3std3__44plusIfEEE10Policy1000EPfSC_iS9_ffNS7_10__identityEEEvT0_T1_T2_T3_T4_T6_E12temp_storage+20];
	add.f32 	%f143, %f530, %f142;
	ld.shared.f32 	%f144, [_ZZN3cub18CUB_300001_SM_10006detail6reduce28DeviceReduceSingleTileKernelINS2_10policy_hubIfjN4cuda3std3__44plusIfEEE10Policy1000EPfSC_iS9_ffNS7_10__identityEEEvT0_T1_T2_T3_T4_T6_E12temp_storage+24];
	add.f32 	%f145, %f143, %f144;
	ld.shared.f32 	%f146, [_ZZN3cub18CUB_300001_SM_10006detail6reduce28DeviceReduceSingleTileKernelINS2_10policy_hubIfjN4cuda3std3__44plusIfEEE10Policy1000EPfSC_iS9_ffNS7_10__identityEEEvT0_T1_T2_T3_T4_T6_E12temp_storage+28];
	add.f32 	%f147, %f145, %f146;
	ld.shared.f32 	%f148, [_ZZN3cub18CUB_300001_SM_10006detail6reduce28DeviceReduceSingleTileKernelINS2_10policy_hubIfjN4cuda3std3__44plusIfEEE10Policy1000EPfSC_iS9_ffNS7_10__identityEEEvT0_T1_T2_T3_T4_T6_E12temp_storage+32];
	add.f32 	%f149, %f147, %f148;
	ld.shared.f32 	%f150, [_ZZN3cub18CUB_300001_SM_10006detail6reduce28DeviceReduceSingleTileKernelINS2_10policy_hubIfjN4cuda3std3__44plusIfEEE10Policy1000EPfSC_iS9_ffNS7_10__identityEEEvT0_T1_T2_T3_T4_T6_E12temp_storage+36];
	add.f32 	%f151, %f149, %f150;
	ld.shared.f32 	%f152, [_ZZN3cub18CUB_300001_SM_10006detail6reduce28DeviceReduceSingleTileKernelINS2_10policy_hubIfjN4cuda3std3__44plusIfEEE10Policy1000EPfSC_iS9_ffNS7_10__identityEEEvT0_T1_T2_T3_T4_T6_E12temp_storage+40];
	add.f32 	%f153, %f151, %f152;
	ld.shared.f32 	%f154, [_ZZN3cub18CUB_300001_SM_10006detail6reduce28DeviceReduceSingleTileKernelINS2_10policy_hubIfjN4cuda3std3__44plusIfEEE10Policy1000EPfSC_iS9_ffNS7_10__identityEEEvT0_T1_T2_T3_T4_T6_E12temp_storage+44];
	add.f32 	%f155, %f153, %f154;
	ld.shared.f32 	%f156, [_ZZN3cub18CUB_300001_SM_10006detail6reduce28DeviceReduceSingleTileKernelINS2_10policy_hubIfjN4cuda3std3__44plusIfEEE10Policy1000EPfSC_iS9_ffNS7_10__identityEEEvT0_T1_T2_T3_T4_T6_E12temp_storage+48];
	add.f32 	%f157, %f155, %f156;
	ld.shared.f32 	%f158, [_ZZN3cub18CUB_300001_SM_10006detail6reduce28DeviceReduceSingleTileKernelINS2_10policy_hubIfjN4cuda3std3__44plusIfEEE10Policy1000EPfSC_iS9_ffNS7_10__identityEEEvT0_T1_T2_T3_T4_T6_E12temp_storage+52];
	add.f32 	%f159, %f157, %f158;
	ld.shared.f32 	%f160, [_ZZN3cub18CUB_300001_SM_10006detail6reduce28DeviceReduceSingleTileKernelINS2_10policy_hubIfjN4cuda3std3__44plusIfEEE10Policy1000EPfSC_iS9_ffNS7_10__identityEEEvT0_T1_T2_T3_T4_T6_E12temp_storage+56];
	add.f32 	%f161, %f159, %f160;
	ld.shared.f32 	%f162, [_ZZN3cub18CUB_300001_SM_10006detail6reduce28DeviceReduceSingleTileKernelINS2_10policy_hubIfjN4cuda3std3__44plusIfEEE10Policy1000EPfSC_iS9_ffNS7_10__identityEEEvT0_T1_T2_T3_T4_T6_E12temp_storage+60];
	add.f32 	%f163, %f161, %f162;
	ld.shared.f32 	%f164, [_ZZN3cub18CUB_300001_SM_10006detail6reduce28DeviceReduceSingleTileKernelINS2_10policy_hubIfjN4cuda3std3__44plusIfEEE10Policy1000EPfSC_iS9_ffNS7_10__identityEEEvT0_T1_T2_T3_T4_T6_E12temp_storage+64];
	add.f32 	%f165, %f163, %f164;
	ld.shared.f32 	%f166, [_ZZN3cub18CUB_300001_SM_10006detail6reduce28DeviceReduceSingleTileKernelINS2_10policy_hubIfjN4cuda3std3__44plusIfEEE10Policy1000EPfSC_iS9_ffNS7_10__identityEEEvT0_T1_T2_T3_T4_T6_E12temp_storage+68];
	add.f32 	%f167, %f165, %f166;
	ld.shared.f32 	%f168, [_ZZN3cub18CUB_300001_SM_10006detail6reduce28DeviceReduceSingleTileKernelINS2_10policy_hubIfjN4cuda3std3__44plusIfEEE10Policy1000EPfSC_iS9_ffNS7_10__identityEEEvT0_T1_T2_T3_T4_T6_E12temp_storage+72];
	add.f32 	%f169, %f167, %f168;
	ld.shared.f32 	%f170, [_ZZN3cub18CUB_300001_SM_10006detail6reduce28DeviceReduceSingleTileKernelINS2_10policy_hubIfjN4cuda3std3__44plusIfEEE10Policy1000EPfSC_iS9_ffNS7_10__identityEEEvT0_T1_T2_T3_T4_T6_E12temp_storage+76];
	add.f32 	%f530, %f169, %f170;
$L__BB10_72:
	mov.u32 	%r379, %tid.x;
	setp.ne.s32 	%p111, %r379, 0;
	@%p111 bra 	$L__BB10_74;
	add.f32 	%f503, %f58, %f530;
	st.global.f32 	[%rd1], %f503;
$L__BB10_74:
	ret;

}
	// .globl	_ZN3cub18CUB_300001_SM_10006detail6reduce28DeviceReduceSingleTileKernelINS2_10policy_hubIfyN4cuda3std3__44plusIfEEE10Policy1000EN6thrust24THRUST_300001_SM_1000_NS10device_ptrI10IndividualEEPfyS9_ff14FitnessFunctorEEvT0_T1_T2_T3_T4_T6_
.visible .entry _ZN3cub18CUB_300001_SM_10006detail6reduce28DeviceReduceSingleTileKernelINS2_10policy_hubIfyN4cuda3std3__44plusIfEEE10Policy1000EN6thrust24THRUST_300001_SM_1000_NS10device_ptrI10IndividualEEPfyS9_ff14FitnessFunctorEEvT0_T1_T2_T3_T4_T6_(
	.param .align 8 .b8 _ZN3cub18CUB_300001_SM_10006detail6reduce28DeviceReduceSingleTileKernelINS2_10policy_hubIfyN4cuda3std3__44plusIfEEE10Policy1000EN6thrust24THRUST_300001_SM_1000_NS10device_ptrI10IndividualEEPfyS9_ff14FitnessFunctorEEvT0_T1_T2_T3_T4_T6__param_0[8],
	.param .u64 .ptr .align 1 _ZN3cub18CUB_300001_SM_10006detail6reduce28DeviceReduceSingleTileKernelINS2_10policy_hubIfyN4cuda3std3__44plusIfEEE10Policy1000EN6thrust24THRUST_300001_SM_1000_NS10device_ptrI10IndividualEEPfyS9_ff14FitnessFunctorEEvT0_T1_T2_T3_T4_T6__param_1,
	.param .u64 _ZN3cub18CUB_300001_SM_10006detail6reduce28DeviceReduceSingleTileKernelINS2_10policy_hubIfyN4cuda3std3__44plusIfEEE10Policy1000EN6thrust24THRUST_300001_SM_1000_NS10device_ptrI10IndividualEEPfyS9_ff14FitnessFunctorEEvT0_T1_T2_T3_T4_T6__param_2,
	.param .align 1 .b8 _ZN3cub18CUB_300001_SM_10006detail6reduce28DeviceReduceSingleTileKernelINS2_10policy_hubIfyN4cuda3std3__44plusIfEEE10Policy1000EN6thrust24THRUST_300001_SM_1000_NS10device_ptrI10IndividualEEPfyS9_ff14FitnessFunctorEEvT0_T1_T2_T3_T4_T6__param_3[1],
	.param .f32 _ZN3cub18CUB_300001_SM_10006detail6reduce28DeviceReduceSingleTileKernelINS2_10policy_hubIfyN4cuda3std3__44plusIfEEE10Policy1000EN6thrust24THRUST_300001_SM_1000_NS10device_ptrI10IndividualEEPfyS9_ff14FitnessFunctorEEvT0_T1_T2_T3_T4_T6__param_4,
	.param .align 1 .b8 _ZN3cub18CUB_300001_SM_10006detail6reduce28DeviceReduceSingleTileKernelINS2_10policy_hubIfyN4cuda3std3__44plusIfEEE10Policy1000EN6thrust24THRUST_300001_SM_1000_NS10device_ptrI10IndividualEEPfyS9_ff14FitnessFunctorEEvT0_T1_T2_T3_T4_T6__param_5[1]
)
.maxntid 256
.minnctapersm 1
{
	.reg .pred 	%p<59>;
	.reg .b32 	%r<171>;
	.reg .b32 	%f<328>;
	.reg .b64 	%rd<54>;
	// demoted variable
	.shared .align 4 .b8 _ZZN3cub18CUB_300001_SM_10006detail6reduce28DeviceReduceSingleTileKernelINS2_10policy_hubIfyN4cuda3std3__44plusIfEEE10Policy1000EN6thrust24THRUST_300001_SM_1000_NS10device_ptrI10IndividualEEPfyS9_ff14FitnessFunctorEEvT0_T1_T2_T3_T4_T6_E12temp_storage[44];
	ld.param.u64 	%rd19, [_ZN3cub18CUB_300001_SM_10006detail6reduce28DeviceReduceSingleTileKernelINS2_10policy_hubIfyN4cuda3std3__44plusIfEEE10Policy1000EN6thrust24THRUST_300001_SM_1000_NS10device_ptrI10IndividualEEPfyS9_ff14FitnessFunctorEEvT0_T1_T2_T3_T4_T6__param_0];
	ld.param.u64 	%rd21, [_ZN3cub18CUB_300001_SM_10006detail6reduce28DeviceReduceSingleTileKernelINS2_10policy_hubIfyN4cuda3std3__44plusIfEEE10Policy1000EN6thrust24THRUST_300001_SM_1000_NS10device_ptrI10IndividualEEPfyS9_ff14FitnessFunctorEEvT0_T1_T2_T3_T4_T6__param_1];
	ld.param.u64 	%rd20, [_ZN3cub18CUB_300001_SM_10006detail6reduce28DeviceReduceSingleTileKernelINS2_10policy_hubIfyN4cuda3std3__44plusIfEEE10Policy1000EN6thrust24THRUST_300001_SM_1000_NS10device_ptrI10IndividualEEPfyS9_ff14FitnessFunctorEEvT0_T1_T2_T3_T4_T6__param_2];
	ld.param.f32 	%f42, [_ZN3cub18CUB_300001_SM_10006detail6reduce28DeviceReduceSingleTileKernelINS2_10policy_hubIfyN4cuda3std3__44plusIfEEE10Policy1000EN6thrust24THRUST_300001_SM_1000_NS10device_ptrI10IndividualEEPfyS9_ff14FitnessFunctorEEvT0_T1_T2_T3_T4_T6__param_4];
	cvta.to.global.u64 	%rd1, %rd21;
	setp.ne.s64 	%p1, %rd20, 0;
	@%p1 bra 	$L__BB11_3;
	mov.u32 	%r156, %tid.x;
	setp.ne.s32 	%p58, %r156, 0;
	@%p58 bra 	$L__BB11_51;
	st.global.f32 	[%rd1], %f42;
	bra.uni 	$L__BB11_51;
$L__BB11_3:
	cvta.to.global.u64 	%rd2, %rd19;
	setp.gt.u64 	%p2, %rd20, 4095;
	@%p2 bra 	$L__BB11_28;
	cvt.u32.u64 	%r1, %rd20;
	mov.u32 	%r2, %tid.x;
	setp.ge.u32 	%p24, %r2, %r1;
	mov.f32 	%f315, 0f00000000;
	mov.u32 	%r160, %r2;
	@%p24 bra 	$L__BB11_6;
	mul.wide.u32 	%rd39, %r2, 44;
	add.s64 	%rd40, %rd2, %rd39;
	ld.global.f32 	%f315, [%rd40+40];
	add.s32 	%r160, %r2, 256;
$L__BB11_6:
	setp.ge.u32 	%p25, %r160, %r1;
	@%p25 bra 	$L__BB11_19;
	not.b32 	%r83, %r160;
	add.s32 	%r84, %r83, %r1;
	shr.u32 	%r85, %r84, 8;
	add.s32 	%r5, %r85, 1;
	and.b32  	%r6, %r5, 15;
	setp.lt.u32 	%p26, %r84, 3840;
	@%p26 bra 	$L__BB11_10;
	and.b32  	%r86, %r5, 33554416;
	neg.s32 	%r158, %r86;
	mul.wide.u32 	%rd41, %r160, 44;
	add.s64 	%rd42, %rd41, %rd2;
	add.s64 	%rd49, %rd42, 90152;
$L__BB11_9:
	.pragma "nounroll";
	ld.global.f32 	%f189, [%rd49+-90112];
	add.f32 	%f190, %f315, %f189;
	ld.global.f32 	%f191, [%rd49+-78848];
	add.f32 	%f192, %f190, %f191;
	ld.global.f32 	%f193, [%rd49+-67584];
	add.f32 	%f194, %f192, %f193;
	ld.global.f32 	%f195, [%rd49+-56320];
	add.f32 	%f196, %f194, %f195;
	ld.global.f32 	%f197, [%rd49+-45056];
	add.f32 	%f198, %f196, %f197;
	ld.global.f32 	%f199, [%rd49+-33792];
	add.f32 	%f200, %f198, %f199;
	ld.global.f32 	%f201, [%rd49+-22528];
	add.f32 	%f202, %f200, %f201;
	ld.global.f32 	%f203, [%rd49+-11264];
	add.f32 	%f204, %f202, %f203;
	ld.global.f32 	%f205, [%rd49];
	add.f32 	%f206, %f204, %f205;
	ld.global.f32 	%f207, [%rd49+11264];
	add.f32 	%f208, %f206, %f207;
	ld.global.f32 	%f209, [%rd49+22528];
	add.f32 	%f210, %f208, %f209;
	ld.global.f32 	%f211, [%rd49+33792];
	add.f32 	%f212, %f210, %f211;
	ld.global.f32 	%f213, [%rd49+45056];
	add.f32 	%f214, %f212, %f213;
	ld.global.f32 	%f215, [%rd49+56320];
	add.f32 	%f216, %f214, %f215;
	ld.global.f32 	%f217, [%rd49+67584];
	add.f32 	%f218, %f216, %f217;
	ld.global.f32 	%f219, [%rd49+78848];
	add.f32 	%f315, %f218, %f219;
	add.s32 	%r160, %r160, 4096;
	add.s32 	%r158, %r158, 16;
	add.s64 	%rd49, %rd49, 180224;
	setp.ne.s32 	%p27, %r158, 0;
	@%p27 bra 	$L__BB11_9;
$L__BB11_10:
	setp.eq.s32 	%p28, %r6, 0;
	@%p28 bra 	$L__BB11_19;
	and.b32  	%r13, %r5, 7;
	setp.lt.u32 	%p29, %r6, 8;
	@%p29 bra 	$L__BB11_13;
	mul.wide.s32 	%rd43, %r160, 44;
	add.s64 	%rd44, %rd2, %rd43;
	ld.global.f32 	%f221, [%rd44+40];
	add.f32 	%f222, %f315, %f221;
	ld.global.f32 	%f223, [%rd44+11304];
	add.f32 	%f224, %f222, %f223;
	ld.global.f32 	%f225, [%rd44+22568];
	add.f32 	%f226, %f224, %f225;
	ld.global.f32 	%f227, [%rd44+33832];
	add.f32 	%f228, %f226, %f227;
	ld.global.f32 	%f229, [%rd44+45096];
	add.f32 	%f230, %f228, %f229;
	ld.global.f32 	%f231, [%rd44+56360];
	add.f32 	%f232, %f230, %f231;
	ld.global.f32 	%f233, [%rd44+67624];
	add.f32 	%f234, %f232, %f233;
	ld.global.f32 	%f235, [%rd44+78888];
	add.f32 	%f315, %f234, %f235;
	add.s32 	%r160, %r160, 2048;
$L__BB11_13:
	setp.eq.s32 	%p30, %r13, 0;
	@%p30 bra 	$L__BB11_19;
	and.b32  	%r16, %r5, 3;
	setp.lt.u32 	%p31, %r13, 4;
	@%p31 bra 	$L__BB11_16;
	mul.wide.s32 	%rd45, %r160, 44;
	add.s64 	%rd46, %rd2, %rd45;
	ld.global.f32 	%f237, [%rd46+40];
	add.f32 	%f238, %f315, %f237;
	ld.global.f32 	%f239, [%rd46+11304];
	add.f32 	%f240, %f238, %f239;
	ld.global.f32 	%f241, [%rd46+22568];
	add.f32 	%f242, %f240, %f241;
	ld.global.f32 	%f243, [%rd46+33832];
	add.f32 	%f315, %f242, %f243;
	add.s32 	%r160, %r160, 1024;
$L__BB11_16:
	setp.eq.s32 	%p32, %r16, 0;
	@%p32 bra 	$L__BB11_19;
	add.s64 	%rd6, %rd2, 40;
	neg.s32 	%r163, %r16;
$L__BB11_18:
	.pragma "nounroll";
	mul.wide.s32 	%rd47, %r160, 44;
	add.s64 	%rd48, %rd6, %rd47;
	ld.global.f32 	%f244, [%rd48];
	add.f32 	%f315, %f315, %f244;
	add.s32 	%r160, %r160, 256;
	add.s32 	%r163, %r163, 1;
	setp.ne.s32 	%p33, %r163, 0;
	@%p33 bra 	$L__BB11_18;
$L__BB11_19:
	setp.lt.u64 	%p34, %rd20, 256;
	@%p34 bra 	$L__BB11_24;
	// begin inline asm
	mov.u32 %r125, %laneid;
	// end inline asm
	mov.b32 	%r127, %f315;
	mov.b32 	%r128, 1;
	mov.b32 	%r149, 31;
	mov.b32 	%r150, -1;
	// begin inline asm
	shfl.sync.down.b32 %r126, %r127, %r128, %r149, %r150;
	// end inline asm
	setp.gt.s32 	%p50, %r125, 30;
	mov.b32 	%f279, %r126;
	add.f32 	%f280, %f315, %f279;
	selp.f32 	%f281, %f315, %f280, %p50;
	mov.b32 	%r132, %f281;
	mov.b32 	%r133, 2;
	// begin inline asm
	shfl.sync.down.b32 %r131, %r132, %r133, %r149, %r150;
	// end inline asm
	setp.gt.s32 	%p51, %r125, 29;
	mov.b32 	%f282, %r131;
	add.f32 	%f283, %f281, %f282;
	selp.f32 	%f284, %f281, %f283, %p51;
	mov.b32 	%r137, %f284;
	mov.b32 	%r138, 4;
	// begin inline asm
	shfl.sync.down.b32 %r136, %r137, %r138, %r149, %r150;
	// end inline asm
	setp.gt.s32 	%p52, %r125, 27;
	mov.b32 	%f285, %r136;
	add.f32 	%f286, %f284, %f285;
	selp.f32 	%f287, %f284, %f286, %p52;
	mov.b32 	%r142, %f287;
	mov.b32 	%r143, 8;
	// begin inline asm
	shfl.sync.down.b32 %r141, %r142, %r143, %r149, %r150;
	// end inline asm
	setp.gt.s32 	%p53, %r125, 23;
	mov.b32 	%f288, %r141;
	add.f32 	%f289, %f287, %f288;
	selp.f32 	%f290, %f287, %f289, %p53;
	mov.b32 	%r147, %f290;
	mov.b32 	%r148, 16;
	// begin inline asm
	shfl.sync.down.b32 %r146, %r147, %r148, %r149, %r150;
	// end inline asm
	setp.gt.s32 	%p54, %r125, 15;
	mov.b32 	%f291, %r146;
	add.f32 	%f16, %f290, %f291;
	selp.f32 	%f327, %f290, %f16, %p54;
	setp.ne.s32 	%p55, %r125, 0;
	@%p55 bra 	$L__BB11_22;
	shr.u32 	%r151, %r2, 3;
	and.b32  	%r152, %r151, 124;
	mov.u32 	%r153, _ZZN3cub18CUB_300001_SM_10006detail6reduce28DeviceReduceSingleTileKernelINS2_10policy_hubIfyN4cuda3std3__44plusIfEEE10Policy1000EN6thrust24THRUST_300001_SM_1000_NS10device_ptrI10IndividualEEPfyS9_ff14FitnessFunctorEEvT0_T1_T2_T3_T4_T6_E12temp_storage;
	add.s32 	%r154, %r153, %r152;
	st.shared.f32 	[%r154+8], %f16;
$L__BB11_22:
	bar.sync 	0;
	setp.ne.s32 	%p56, %r2, 0;
	@%p56 bra 	$L__BB11_49;
	ld.shared.f32 	%f292, [_ZZN3cub18CUB_300001_SM_10006detail6reduce28DeviceReduceSingleTileKernelINS2_10policy_hubIfyN4cuda3std3__44plusIfEEE10Policy1000EN6thrust24THRUST_300001_SM_1000_NS10device_ptrI10IndividualEEPfyS9_ff14FitnessFunctorEEvT0_T1_T2_T3_T4_T6_E12temp_storage+12];
	add.f32 	%f293, %f327, %f292;
	ld.shared.f32 	%f294, [_ZZN3cub18CUB_300001_SM_10006detail6reduce28DeviceReduceSingleTileKernelINS2_10policy_hubIfyN4cuda3std3__44plusIfEEE10Policy1000EN6thrust24THRUST_300001_SM_1000_NS10device_ptrI10IndividualEEPfyS9_ff14FitnessFunctorEEvT0_T1_T2_T3_T4_T6_E12temp_storage+16];
	add.f32 	%f295, %f293, %f294;
	ld.shared.f32 	%f296, [_ZZN3cub18CUB_300001_SM_10006detail6reduce28DeviceReduceSingleTileKernelINS2_10policy_hubIfyN4cuda3std3__44plusIfEEE10Policy1000EN6thrust24THRUST_300001_SM_1000_NS10device_ptrI10IndividualEEPfyS9_ff14FitnessFunctorEEvT0_T1_T2_T3_T4_T6_E12temp_storage+20];
	add.f32 	%f297, %f295, %f296;
	ld.shared.f32 	%f298, [_ZZN3cub18CUB_300001_SM_10006detail6reduce28DeviceReduceSingleTileKernelINS2_10policy_hubIfyN4cuda3std3__44plusIfEEE10Policy1000EN6thrust24THRUST_300001_SM_1000_NS10device_ptrI10IndividualEEPfyS9_ff14FitnessFunctorEEvT0_T1_T2_T3_T4_T6_E12temp_storage+24];
	add.f32 	%f299, %f297, %f298;
	ld.shared.f32 	%f300, [_ZZN3cub18CUB_300001_SM_10006detail6reduce28DeviceReduceSingleTileKernelINS2_10policy_hubIfyN4cuda3std3__44plusIfEEE10Policy1000EN6thrust24THRUST_300001_SM_1000_NS10device_ptrI10IndividualEEPfyS9_ff14FitnessFunctorEEvT0_T1_T2_T3_T4_T6_E12temp_storage+28];
	add.f32 	%f301, %f299, %f300;
	ld.shared.f32 	%f302, [_ZZN3cub18CUB_300001_SM_10006detail6reduce28DeviceReduceSingleTileKernelINS2_10policy_hubIfyN4cuda3std3__44plusIfEEE10Policy1000EN6thrust24THRUST_300001_SM_1000_NS10device_ptrI10IndividualEEPfyS9_ff14FitnessFunctorEEvT0_T1_T2_T3_T4_T6_E12temp_storage+32];
	add.f32 	%f303, %f301, %f302;
	ld.shared.f32 	%f304, [_ZZN3cub18CUB_300001_SM_10006detail6reduce28DeviceReduceSingleTileKernelINS2_10policy_hubIfyN4cuda3std3__44plusIfEEE10Policy1000EN6thrust24THRUST_300001_SM_1000_NS10device_ptrI10IndividualEEPfyS9_ff14FitnessFunctorEEvT0_T1_T2_T3_T4_T6_E12temp_storage+36];
	add.f32 	%f327, %f303, %f304;
	bra.uni 	$L__BB11_49;
$L__BB11_24:
	// begin inline asm
	mov.u32 %r87, %laneid;
	// end inline asm
	and.b32  	%r113, %r2, 992;
	add.s32 	%r114, %r113, 32;
	setp.gt.u32 	%p35, %r114, %r1;
	not.b32 	%r115, %r113;
	add.s32 	%r116, %r1, %r115;
	selp.b32 	%r111, %r116, 31, %p35;
	mov.b32 	%r89, %f315;
	mov.b32 	%r90, 1;
	mov.b32 	%r112, -1;
	// begin inline asm
	shfl.sync.down.b32 %r88, %r89, %r90, %r111, %r112;
	// end inline asm
	setp.lt.s32 	%p36, %r87, %r111;
	mov.b32 	%f245, %r88;
	add.f32 	%f246, %f315, %f245;
	selp.f32 	%f247, %f246, %f315, %p36;
	mov.b32 	%r94, %f247;
	mov.b32 	%r95, 2;
	// begin inline asm
	shfl.sync.down.b32 %r93, %r94, %r95, %r111, %r112;
	// end inline asm
	add.s32 	%r117, %r87, 2;
	setp.gt.s32 	%p37, %r117, %r111;
	mov.b32 	%f248, %r93;
	add.f32 	%f249, %f247, %f248;
	selp.f32 	%f250, %f247, %f249, %p37;
	mov.b32 	%r99, %f250;
	mov.b32 	%r100, 4;
	// begin inline asm
	shfl.sync.down.b32 %r98, %r99, %r100, %r111, %r112;
	// end inline asm
	add.s32 	%r118, %r87, 4;
	setp.gt.s32 	%p38, %r118, %r111;
	mov.b32 	%f251, %r98;
	add.f32 	%f252, %f250, %f251;
	selp.f32 	%f253, %f250, %f252, %p38;
	mov.b32 	%r104, %f253;
	mov.b32 	%r105, 8;
	// begin inline asm
	shfl.sync.down.b32 %r103, %r104, %r105, %r111, %r112;
	// end inline asm
	add.s32 	%r119, %r87, 8;
	setp.gt.s32 	%p39, %r119, %r111;
	mov.b32 	%f254, %r103;
	add.f32 	%f255, %f253, %f254;
	selp.f32 	%f256, %f253, %f255, %p39;
	mov.b32 	%r109, %f256;
	mov.b32 	%r110, 16;
	// begin inline asm
	shfl.sync.down.b32 %r108, %r109, %r110, %r111, %r112;
	// end inline asm
	add.s32 	%r120, %r87, 16;
	setp.gt.s32 	%p40, %r120, %r111;
	mov.b32 	%f257, %r108;
	add.f32 	%f258, %f256, %f257;
	selp.f32 	%f327, %f256, %f258, %p40;
	setp.ne.s32 	%p41, %r87, 0;
	@%p41 bra 	$L__BB11_26;
	shr.u32 	%r121, %r2, 3;
	and.b32  	%r122, %r121, 124;
	mov.u32 	%r123, _ZZN3cub18CUB_300001_SM_10006detail6reduce28DeviceReduceSingleTileKernelINS2_10policy_hubIfyN4cuda3std3__44plusIfEEE10Policy1000EN6thrust24THRUST_300001_SM_1000_NS10device_ptrI10IndividualEEPfyS9_ff14FitnessFunctorEEvT0_T1_T2_T3_T4_T6_E12temp_storage;
	add.s32 	%r124, %r123, %r122;
	st.shared.f32 	[%r124+8], %f327;
$L__BB11_26:
	bar.sync 	0;
	setp.ne.s32 	%p42, %r2, 0;
	@%p42 bra 	$L__BB11_49;
	setp.gt.u64 	%p43, %rd20, 32;
	ld.shared.f32 	%f259, [_ZZN3cub18CUB_300001_SM_10006detail6reduce28DeviceReduceSingleTileKernelINS2_10policy_hubIfyN4cuda3std3__44plusIfEEE10Policy1000EN6thrust24THRUST_300001_SM_1000_NS10device_ptrI10IndividualEEPfyS9_ff14FitnessFunctorEEvT0_T1_T2_T3_T4_T6_E12temp_storage+12];
	add.f32 	%f260, %f327, %f259;
	selp.f32 	%f261, %f260, %f327, %p43;
	setp.gt.u64 	%p44, %rd20, 64;
	ld.shared.f32 	%f262, [_ZZN3cub18CUB_300001_SM_10006detail6reduce28DeviceReduceSingleTileKernelINS2_10policy_hubIfyN4cuda3std3__44plusIfEEE10Policy1000EN6thrust24THRUST_300001_SM_1000_NS10device_ptrI10IndividualEEPfyS9_ff14FitnessFunctorEEvT0_T1_T2_T3_T4_T6_E12temp_storage+16];
	add.f32 	%f263, %f262, %f261;
	selp.f32 	%f264, %f263, %f261, %p44;
	setp.gt.u64 	%p45, %rd20, 96;
	ld.shared.f32 	%f265, [_ZZN3cub18CUB_300001_SM_10006detail6reduce28DeviceReduceSingleTileKernelINS2_10policy_hubIfyN4cuda3std3__44plusIfEEE10Policy1000EN6thrust24THRUST_300001_SM_1000_NS10device_ptrI10IndividualEEPfyS9_ff14FitnessFunctorEEvT0_T1_T2_T3_T4_T6_E12temp_storage+20];
	add.f32 	%f266, %f265, %f264;
	selp.f32 	%f267, %f266, %f264, %p45;
	setp.gt.u64 	%p46, %rd20, 128;
	ld.shared.f32 	%f268, [_ZZN3cub18CUB_300001_SM_10006detail6reduce28DeviceReduceSingleTileKernelINS2_10policy_hubIfyN4cuda3std3__44plusIfEEE10Policy1000EN6thrust24THRUST_300001_SM_1000_NS10device_ptrI10IndividualEEPfyS9_ff14FitnessFunctorEEvT0_T1_T2_T3_T4_T6_E12temp_storage+24];
	add.f32 	%f269, %f268, %f267;
	selp.f32 	%f270, %f269, %f267, %p46;
	setp.gt.u64 	%p47, %rd20, 160;
	ld.shared.f32 	%f271, [_ZZN3cub18CUB_300001_SM_10006detail6reduce28DeviceReduceSingleTileKernelINS2_10policy_hubIfyN4cuda3std3__44plusIfEEE10Policy1000EN6thrust24THRUST_300001_SM_1000_NS10device_ptrI10IndividualEEPfyS9_ff14FitnessFunctorEEvT0_T1_T2_T3_T4_T6_E12temp_storage+28];
	add.f32 	%f272, %f271, %f270;
	selp.f32 	%f273, %f272, %f270, %p47;
	setp.gt.u64 	%p48, %rd20, 192;
	ld.shared.f32 	%f274, [_ZZN3cub18CUB_300001_SM_10006detail6reduce28DeviceReduceSingleTileKernelINS2_10policy_hubIfyN4cuda3std3__44plusIfEEE10Policy1000EN6thrust24THRUST_300001_SM_1000_NS10device_ptrI10IndividualEEPfyS9_ff14FitnessFunctorEEvT0_T1_T2_T3_T4_T6_E12temp_storage+32];
	add.f32 	%f275, %f274, %f273;
	selp.f32 	%f276, %f275, %f273, %p48;
	setp.gt.u64 	%p49, %rd20, 224;
	ld.shared.f32 	%f277, [_ZZN3cub18CUB_300001_SM_10006detail6reduce28DeviceReduceSingleTileKernelINS2_10policy_hubIfyN4cuda3std3__44plusIfEEE10Policy1000EN6thrust24THRUST_300001_SM_1000_NS10device_ptrI10IndividualEEPfyS9_ff14FitnessFunctorEEvT0_T1_T2_T3_T4_T6_E12temp_storage+36];
	add.f32 	%f278, %f277, %f276;
	selp.f32 	%f327, %f278, %f276, %p49;
	bra.uni 	$L__BB11_49;
$L__BB11_28:
	mov.u32 	%r24, %tid.x;
	cvt.u64.u32 	%rd7, %r24;
	mul.wide.u32 	%rd23, %r24, 44;
	add.s64 	%rd24, %rd2, %rd23;
	add.s64 	%rd8, %rd24, 40;
	ld.global.f32 	%f43, [%rd24+40];
	ld.global.f32 	%f44, [%rd24+11304];
	ld.global.f32 	%f45, [%rd24+22568];
	ld.global.f32 	%f46, [%rd24+33832];
	ld.global.f32 	%f47, [%rd24+45096];
	ld.global.f32 	%f48, [%rd24+56360];
	ld.global.f32 	%f49, [%rd24+67624];
	ld.global.f32 	%f50, [%rd24+78888];
	ld.global.f32 	%f51, [%rd24+90152];
	ld.global.f32 	%f52, [%rd24+101416];
	ld.global.f32 	%f53, [%rd24+112680];
	ld.global.f32 	%f54, [%rd24+123944];
	ld.global.f32 	%f55, [%rd24+135208];
	ld.global.f32 	%f56, [%rd24+146472];
	ld.global.f32 	%f57, [%rd24+157736];
	ld.global.f32 	%f58, [%rd24+169000];
	add.f32 	%f59, %f43, %f44;
	add.f32 	%f60, %f45, %f46;
	add.f32 	%f61, %f47, %f48;
	add.f32 	%f62, %f49, %f50;
	add.f32 	%f63, %f51, %f52;
	add.f32 	%f64, %f53, %f54;
	add.f32 	%f65, %f55, %f56;
	add.f32 	%f66, %f57, %f58;
	add.f32 	%f67, %f59, %f60;
	add.f32 	%f68, %f61, %f62;
	add.f32 	%f69, %f63, %f64;
	add.f32 	%f70, %f65, %f66;
	add.f32 	%f71, %f67, %f68;
	add.f32 	%f72, %f69, %f70;
	add.f32 	%f326, %f71, %f72;
	add.s64 	%rd9, %rd20, -4096;
	setp.lt.u64 	%p3, %rd9, 4096;
	mov.b64 	%rd51, 4096;
	@%p3 bra 	$L__BB11_32;
	mov.b64 	%rd51, 4096;
$L__BB11_30:
	mad.lo.s64 	%rd26, %rd51, 44, %rd8;
	ld.global.f32 	%f73, [%rd26];
	ld.global.f32 	%f74, [%rd26+11264];
	ld.global.f32 	%f75, [%rd26+22528];
	ld.global.f32 	%f76, [%rd26+33792];
	ld.global.f32 	%f77, [%rd26+45056];
	ld.global.f32 	%f78, [%rd26+56320];
	ld.global.f32 	%f79, [%rd26+67584];
	ld.global.f32 	%f80, [%rd26+78848];
	ld.global.f32 	%f81, [%rd26+90112];
	ld.global.f32 	%f82, [%rd26+101376];
	ld.global.f32 	%f83, [%rd26+112640];
	ld.global.f32 	%f84, [%rd26+123904];
	ld.global.f32 	%f85, [%rd26+135168];
	ld.global.f32 	%f86, [%rd26+146432];
	ld.global.f32 	%f87, [%rd26+157696];
	ld.global.f32 	%f88, [%rd26+168960];
	add.f32 	%f89, %f326, %f73;
	add.f32 	%f90, %f74, %f75;
	add.f32 	%f91, %f76, %f77;
	add.f32 	%f92, %f78, %f79;
	add.f32 	%f93, %f80, %f81;
	add.f32 	%f94, %f82, %f83;
	add.f32 	%f95, %f84, %f85;
	add.f32 	%f96, %f86, %f87;
	add.f32 	%f97, %f89, %f90;
	add.f32 	%f98, %f91, %f92;
	add.f32 	%f99, %f93, %f94;
	add.f32 	%f100, %f95, %f96;
	add.f32 	%f101, %f97, %f98;
	add.f32 	%f102, %f99, %f100;
	add.f32 	%f103, %f101, %f102;
	add.f32 	%f326, %f103, %f88;
	sub.s64 	%rd27, %rd20, %rd51;
	setp.lt.u64 	%p4, %rd27, 4096;
	@%p4 bra 	$L__BB11_45;
	add.s64 	%rd51, %rd51, 4096;
	setp.le.u64 	%p5, %rd51, %rd9;
	@%p5 bra 	$L__BB11_30;
$L__BB11_32:
	setp.le.u64 	%p6, %rd20, %rd51;
	cvt.u32.u64 	%r42, %rd51;
	cvt.u32.u64 	%r43, %rd20;
	sub.s32 	%r44, %r43, %r42;
	setp.ge.s32 	%p7, %r24, %r44;
	or.pred  	%p8, %p6, %p7;
	@%p8 bra 	$L__BB11_45;
	not.b32 	%r47, %r24;
	add.s32 	%r48, %r47, %r43;
	sub.s32 	%r50, %r48, %r42;
	shr.u32 	%r51, %r50, 8;
	add.s32 	%r25, %r51, 1;
	and.b32  	%r26, %r25, 15;
	setp.lt.u32 	%p9, %r50, 3840;
	mov.u32 	%r167, %r24;
	@%p9 bra 	$L__BB11_36;
	and.b32  	%r52, %r25, 33554416;
	neg.s32 	%r165, %r52;
	add.s64 	%rd28, %rd51, %rd7;
	mad.lo.s64 	%rd29, %rd28, 44, %rd2;
	add.s64 	%rd52, %rd29, 90152;
	mov.u32 	%r167, %r24;
$L__BB11_35:
	.pragma "nounroll";
	ld.global.f32 	%f105, [%rd52+-90112];
	add.f32 	%f106, %f326, %f105;
	ld.global.f32 	%f107, [%rd52+-78848];
	add.f32 	%f108, %f106, %f107;
	ld.global.f32 	%f109, [%rd52+-67584];
	add.f32 	%f110, %f108, %f109;
	ld.global.f32 	%f111, [%rd52+-56320];
	add.f32 	%f112, %f110, %f111;
	ld.global.f32 	%f113, [%rd52+-45056];
	add.f32 	%f114, %f112, %f113;
	ld.global.f32 	%f115, [%rd52+-33792];
	add.f32 	%f116, %f114, %f115;
	ld.global.f32 	%f117, [%rd52+-22528];
	add.f32 	%f118, %f116, %f117;
	ld.global.f32 	%f119, [%rd52+-11264];
	add.f32 	%f120, %f118, %f119;
	ld.global.f32 	%f121, [%rd52];
	add.f32 	%f122, %f120, %f121;
	ld.global.f32 	%f123, [%rd52+11264];
	add.f32 	%f124, %f122, %f123;
	ld.global.f32 	%f125, [%rd52+22528];
	add.f32 	%f126, %f124, %f125;
	ld.global.f32 	%f127, [%rd52+33792];
	add.f32 	%f128, %f126, %f127;
	ld.global.f32 	%f129, [%rd52+45056];
	add.f32 	%f130, %f128, %f129;
	ld.global.f32 	%f131, [%rd52+56320];
	add.f32 	%f132, %f130, %f131;
	ld.global.f32 	%f133, [%rd52+67584];
	add.f32 	%f134, %f132, %f133;
	ld.global.f32 	%f135, [%rd52+78848];
	add.f32 	%f326, %f134, %f135;
	add.s32 	%r167, %r167, 4096;
	add.s32 	%r165, %r165, 16;
	add.s64 	%rd52, %rd52, 180224;
	setp.ne.s32 	%p10, %r165, 0;
	@%p10 bra 	$L__BB11_35;
$L__BB11_36:
	setp.eq.s32 	%p11, %r26, 0;
	@%p11 bra 	$L__BB11_45;
	and.b32  	%r33, %r25, 7;
	setp.lt.u32 	%p12, %r26, 8;
	@%p12 bra 	$L__BB11_39;
	cvt.u64.u32 	%rd30, %r167;
	add.s64 	%rd31, %rd51, %rd30;
	mad.lo.s64 	%rd32, %rd31, 44, %rd2;
	ld.global.f32 	%f137, [%rd32+40];
	add.f32 	%f138, %f326, %f137;
	ld.global.f32 	%f139, [%rd32+11304];
	add.f32 	%f140, %f138, %f139;
	ld.global.f32 	%f141, [%rd32+22568];
	add.f32 	%f142, %f140, %f141;
	ld.global.f32 	%f143, [%rd32+33832];
	add.f32 	%f144, %f142, %f143;
	ld.global.f32 	%f145, [%rd32+45096];
	add.f32 	%f146, %f144, %f145;
	ld.global.f32 	%f147, [%rd32+56360];
	add.f32 	%f148, %f146, %f147;
	ld.global.f32 	%f149, [%rd32+67624];
	add.f32 	%f150, %f148, %f149;
	ld.global.f32 	%f151, [%rd32+78888];
	add.f32 	%f326, %f150, %f151;
	add.s32 	%r167, %r167, 2048;
$L__BB11_39:
	setp.eq.s32 	%p13, %r33, 0;
	@%p13 bra 	$L__BB11_45;
	and.b32  	%r36, %r25, 3;
	setp.lt.u32 	%p14, %r33, 4;
	@%p14 bra 	$L__BB11_42;
	cvt.u64.u32 	%rd33, %r167;
	add.s64 	%rd34, %rd51, %rd33;
	mad.lo.s64 	%rd35, %rd34, 44, %rd2;
	ld.global.f32 	%f153, [%rd35+40];
	add.f32 	%f154, %f326, %f153;
	ld.global.f32 	%f155, [%rd35+11304];
	add.f32 	%f156, %f154, %f155;
	ld.global.f32 	%f157, [%rd35+22568];
	add.f32 	%f158, %f156, %f157;
	ld.global.f32 	%f159, [%rd35+33832];
	add.f32 	%f326, %f158, %f159;
	add.s32 	%r167, %r167, 1024;
$L__BB11_42:
	setp.eq.s32 	%p15, %r36, 0;
	@%p15 bra 	$L__BB11_45;
	cvt.u64.u32 	%rd36, %r167;
	add.s64 	%rd37, %rd51, %rd36;
	mad.lo.s64 	%rd38, %rd37, 44, %rd2;
	add.s64 	%rd53, %rd38, 40;
	neg.s32 	%r170, %r36;
$L__BB11_44:
	.pragma "nounroll";
	ld.global.f32 	%f160, [%rd53];
	add.f32 	%f326, %f326, %f160;
	add.s64 	%rd53, %rd53, 11264;
	add.s32 	%r170, %r170, 1;
	setp.ne.s32 	%p16, %r170, 0;
	@%p16 bra 	$L__BB11_44;
$L__BB11_45:
	// begin inline asm
	mov.u32 %r53, %laneid;
	// end inline asm
	mov.b32 	%r55, %f326;
	mov.b32 	%r56, 1;
	mov.b32 	%r77, 31;
	mov.b32 	%r78, -1;
	// begin inline asm
	shfl.sync.down.b32 %r54, %r55, %r56, %r77, %r78;
	// end inline asm
	setp.gt.s32 	%p17, %r53, 30;
	mov.b32 	%f161, %r54;
	add.f32 	%f162, %f326, %f161;
	selp.f32 	%f163, %f326, %f162, %p17;
	mov.b32 	%r60, %f163;
	mov.b32 	%r61, 2;
	// begin inline asm
	shfl.sync.down.b32 %r59, %r60, %r61, %r77, %r78;
	// end inline asm
	setp.gt.s32 	%p18, %r53, 29;
	mov.b32 	%f164, %r59;
	add.f32 	%f165, %f163, %f164;
	selp.f32 	%f166, %f163, %f165, %p18;
	mov.b32 	%r65, %f166;
	mov.b32 	%r66, 4;
	// begin inline asm
	shfl.sync.down.b32 %r64, %r65, %r66, %r77, %r78;
	// end inline asm
	setp.gt.s32 	%p19, %r53, 27;
	mov.b32 	%f167, %r64;
	add.f32 	%f168, %f166, %f167;
	selp.f32 	%f169, %f166, %f168, %p19;
	mov.b32 	%r70, %f169;
	mov.b32 	%r71, 8;
	// begin inline asm
	shfl.sync.down.b32 %r69, %r70, %r71, %r77, %r78;
	// end inline asm
	setp.gt.s32 	%p20, %r53, 23;
	mov.b32 	%f170, %r69;
	add.f32 	%f171, %f169, %f170;
	selp.f32 	%f172, %f169, %f171, %p20;
	mov.b32 	%r75, %f172;
	mov.b32 	%r76, 16;
	// begin inline asm
	shfl.sync.down.b32 %r74, %r75, %r76, %r77, %r78;
	// end inline asm
	setp.gt.s32 	%p21, %r53, 15;
	mov.b32 	%f173, %r74;
	add.f32 	%f38, %f172, %f173;
	selp.f32 	%f327, %f172, %f38, %p21;
	setp.ne.s32 	%p22, %r53, 0;
	@%p22 bra 	$L__BB11_47;
	shr.u32 	%r79, %r24, 3;
	and.b32  	%r80, %r79, 124;
	mov.u32 	%r81, _ZZN3cub18CUB_300001_SM_10006detail6reduce28DeviceReduceSingleTileKernelINS2_10policy_hubIfyN4cuda3std3__44plusIfEEE10Policy1000EN6thrust24THRUST_300001_SM_1000_NS10device_ptrI10IndividualEEPfyS9_ff14FitnessFunctorEEvT0_T1_T2_T3_T4_T6_E12temp_storage;
	add.s32 	%r82, %r81, %r80;
	st.shared.f32 	[%r82+8], %f38;
$L__BB11_47:
	bar.sync 	0;
	setp.ne.s32 	%p23, %r24, 0;
	@%p23 bra 	$L__BB11_49;
	ld.shared.f32 	%f174, [_ZZN3cub18CUB_300001_SM_10006detail6reduce28DeviceReduceSingleTileKernelINS2_10policy_hubIfyN4cuda3std3__44plusIfEEE10Policy1000EN6thrust24THRUST_300001_SM_1000_NS10device_ptrI10IndividualEEPfyS9_ff14FitnessFunctorEEvT0_T1_T2_T3_T4_T6_E12temp_storage+12];
	add.f32 	%f175, %f327, %f174;
	ld.shared.f32 	%f176, [_ZZN3cub18CUB_300001_SM_10006detail6reduce28DeviceReduceSingleTileKernelINS2_10policy_hubIfyN4cuda3std3__44plusIfEEE10Policy1000EN6thrust24THRUST_300001_SM_1000_NS10device_ptrI10IndividualEEPfyS9_ff14FitnessFunctorEEvT0_T1_T2_T3_T4_T6_E12temp_storage+16];
	add.f32 	%f177, %f175, %f176;
	ld.shared.f32 	%f178, [_ZZN3cub18CUB_300001_SM_10006detail6reduce28DeviceReduceSingleTileKernelINS2_10policy_hubIfyN4cuda3std3__44plusIfEEE10Policy1000EN6thrust24THRUST_300001_SM_1000_NS10device_ptrI10IndividualEEPfyS9_ff14FitnessFunctorEEvT0_T1_T2_T3_T4_T6_E12temp_storage+20];
	add.f32 	%f179, %f177, %f178;
	ld.shared.f32 	%f180, [_ZZN3cub18CUB_300001_SM_10006detail6reduce28DeviceReduceSingleTileKernelINS2_10policy_hubIfyN4cuda3std3__44plusIfEEE10Policy1000EN6thrust24THRUST_300001_SM_1000_NS10device_ptrI10IndividualEEPfyS9_ff14FitnessFunctorEEvT0_T1_T2_T3_T4_T6_E12temp_storage+24];
	add.f32 	%f181, %f179, %f180;
	ld.shared.f32 	%f182, [_ZZN3cub18CUB_300001_SM_10006detail6reduce28DeviceReduceSingleTileKernelINS2_10policy_hubIfyN4cuda3std3__44plusIfEEE10Policy1000EN6thrust24THRUST_300001_SM_1000_NS10device_ptrI10IndividualEEPfyS9_ff14FitnessFunctorEEvT0_T1_T2_T3_T4_T6_E12temp_storage+28];
	add.f32 	%f183, %f181, %f182;
	ld.shared.f32 	%f184, [_ZZN3cub18CUB_300001_SM_10006detail6reduce28DeviceReduceSingleTileKernelINS2_10policy_hubIfyN4cuda3std3__44plusIfEEE10Policy1000EN6thrust24THRUST_300001_SM_1000_NS10device_ptrI10IndividualEEPfyS9_ff14FitnessFunctorEEvT0_T1_T2_T3_T4_T6_E12temp_storage+32];
	add.f32 	%f185, %f183, %f184;
	ld.shared.f32 	%f186, [_ZZN3cub18CUB_300001_SM_10006detail6reduce28DeviceReduceSingleTileKernelINS2_10policy_hubIfyN4cuda3std3__44plusIfEEE10Policy1000EN6thrust24THRUST_300001_SM_1000_NS10device_ptrI10IndividualEEPfyS9_ff14FitnessFunctorEEvT0_T1_T2_T3_T4_T6_E12temp_storage+36];
	add.f32 	%f327, %f185, %f186;
$L__BB11_49:
	mov.u32 	%r155, %tid.x;
	setp.ne.s32 	%p57, %r155, 0;
	@%p57 bra 	$L__BB11_51;
	add.f32 	%f305, %f42, %f327;
	st.global.f32 	[%rd1], %f305;
$L__BB11_51:
	ret;

}
	// .globl	_ZN3cub18CUB_300001_SM_10006detail6reduce18DeviceReduceKernelINS2_10policy_hubIfyN4cuda3std3__44plusIfEEE10Policy1000EN6thrust24THRUST_300001_SM_1000_NS10device_ptrI10IndividualEEyS9_f14FitnessFunctorEEvT0_PT3_T1_NS0_13GridEvenShareISL_EET2_T4_
.visible .entry _ZN3cub18CUB_300001_SM_10006detail6reduce18DeviceReduceKernelINS2_10policy_hubIfyN4cuda3std3__44plusIfEEE10Policy1000EN6thrust24THRUST_300001_SM_1000_NS10device_ptrI10IndividualEEyS9_f14FitnessFunctorEEvT0_PT3_T1_NS0_13GridEvenShareISL_EET2_T4_(
	.param .align 8 .b8 _ZN3cub18CUB_300001_SM_10006detail6reduce18DeviceReduceKernelINS2_10policy_hubIfyN4cuda3std3__44plusIfEEE10Policy1000EN6thrust24THRUST_300001_SM_1000_NS10device_ptrI10IndividualEEyS9_f14FitnessFunctorEEvT0_PT3_T1_NS0_13GridEvenShareISL_EET2_T4__param_0[8],
	.param .u64 .ptr .align 1 _ZN3cub18CUB_300001_SM_10006detail6reduce18DeviceReduceKernelINS2_10policy_hubIfyN4cuda3std3__44plusIfEEE10Policy1000EN6thrust24THRUST_300001_SM_1000_NS10device_ptrI10IndividualEEyS9_f14FitnessFunctorEEvT0_PT3_T1_NS0_13GridEvenShareISL_EET2_T4__param_1,
	.param .u64 _ZN3cub18CUB_300001_SM_10006detail6reduce18DeviceReduceKernelINS2_10policy_hubIfyN4cuda3std3__44plusIfEEE10Policy1000EN6thrust24THRUST_300001_SM_1000_NS10device_ptrI10IndividualEEyS9_f14FitnessFunctorEEvT0_PT3_T1_NS0_13GridEvenShareISL_EET2_T4__param_2,
	.param .align 8 .b8 _ZN3cub18CUB_300001_SM_10006detail6reduce18DeviceReduceKernelINS2_10policy_hubIfyN4cuda3std3__44plusIfEEE10Policy1000EN6thrust24THRUST_300001_SM_1000_NS10device_ptrI10IndividualEEyS9_f14FitnessFunctorEEvT0_PT3_T1_NS0_13GridEvenShareISL_EET2_T4__param_3[72],
	.param .align 1 .b8 _ZN3cub18CUB_300001_SM_10006detail6reduce18DeviceReduceKernelINS2_10policy_hubIfyN4cuda3std3__44plusIfEEE10Policy1000EN6thrust24THRUST_300001_SM_1000_NS10device_ptrI10IndividualEEyS9_f14FitnessFunctorEEvT0_PT3_T1_NS0_13GridEvenShareISL_EET2_T4__param_4[1],
	.param .align 1 .b8 _ZN3cub18CUB_300001_SM_10006detail6reduce18DeviceReduceKernelINS2_10policy_hubIfyN4cuda3std3__44plusIfEEE10Policy1000EN6thrust24THRUST_300001_SM_1000_NS10device_ptrI10IndividualEEyS9_f14FitnessFunctorEEvT0_PT3_T1_NS0_13GridEvenShareISL_EET2_T4__param_5[1]
)
.maxntid 256
{
	.reg .pred 	%p<57>;
	.reg .b16 	%rs<4>;
	.reg .b32 	%r<206>;
	.reg .b32 	%f<324>;
	.reg .b64 	%rd<73>;
	// demoted variable
	.shared .align 4 .b8 _ZZN3cub18CUB_300001_SM_10006detail6reduce18DeviceReduceKernelINS2_10policy_hubIfyN4cuda3std3__44plusIfEEE10Policy1000EN6thrust24THRUST_300001_SM_1000_NS10device_ptrI10IndividualEEyS9_f14FitnessFunctorEEvT0_PT3_T1_NS0_13GridEvenShareISL_EET2_T4_E12temp_storage[44];
	ld.param.u64 	%rd1, [_ZN3cub18CUB_300001_SM_10006detail6reduce18DeviceReduceKernelINS2_10policy_hubIfyN4cuda3std3__44plusIfEEE10Policy1000EN6thrust24THRUST_300001_SM_1000_NS10device_ptrI10IndividualEEyS9_f14FitnessFunctorEEvT0_PT3_T1_NS0_13GridEvenShareISL_EET2_T4__param_3+32];
	ld.param.u32 	%r1, [_ZN3cub18CUB_300001_SM_10006detail6reduce18DeviceReduceKernelINS2_10policy_hubIfyN4cuda3std3__44plusIfEEE10Policy1000EN6thrust24THRUST_300001_SM_1000_NS10device_ptrI10IndividualEEyS9_f14FitnessFunctorEEvT0_PT3_T1_NS0_13GridEvenShareISL_EET2_T4__param_3+40];
	ld.param.u64 	%rd25, [_ZN3cub18CUB_300001_SM_10006detail6reduce18DeviceReduceKernelINS2_10policy_hubIfyN4cuda3std3__44plusIfEEE10Policy1000EN6thrust24THRUST_300001_SM_1000_NS10device_ptrI10IndividualEEyS9_f14FitnessFunctorEEvT0_PT3_T1_NS0_13GridEvenShareISL_EET2_T4__param_0];
	cvta.to.global.u64 	%rd2, %rd25;
	mov.u32 	%r2, %ctaid.x;
	shl.b32 	%r50, %r1, 12;
	cvt.s64.s32 	%rd3, %r50;
	shl.b32 	%r51, %r2, 12;
	cvt.u64.u32 	%rd4, %r51;
	sub.s64 	%rd5, %rd1, %rd4;
	setp.gt.u64 	%p1, %rd5, 4095;
	@%p1 bra 	$L__BB12_25;
	cvt.u32.u64 	%r112, %rd4;
	cvt.u32.u64 	%r3, %rd1;
	sub.s32 	%r4, %r3, %r112;
	mov.u32 	%r5, %tid.x;
	setp.ge.s32 	%p23, %r5, %r4;
	mov.f32 	%f312, 0f00000000;
	mov.u32 	%r193, %r5;
	@%p23 bra 	$L__BB12_3;
	add.s32 	%r114, %r112, %r5;
	mul.wide.u32 	%rd47, %r114, 44;
	add.s64 	%rd48, %rd2, %rd47;
	ld.global.f32 	%f312, [%rd48+40];
	add.s32 	%r193, %r5, 256;
$L__BB12_3:
	setp.ge.s32 	%p24, %r193, %r4;
	@%p24 bra 	$L__BB12_16;
	not.b32 	%r116, %r193;
	add.s32 	%r117, %r116, %r3;
	sub.s32 	%r118, %r117, %r112;
	shr.u32 	%r119, %r118, 8;
	add.s32 	%r8, %r119, 1;
	and.b32  	%r9, %r8, 15;
	setp.lt.u32 	%p25, %r118, 3840;
	@%p25 bra 	$L__BB12_7;
	and.b32  	%r120, %r8, 33554416;
	neg.s32 	%r191, %r120;
	mul.wide.u32 	%rd49, %r2, 180224;
	mul.wide.u32 	%rd50, %r193, 44;
	add.s64 	%rd51, %rd49, %rd50;
	add.s64 	%rd52, %rd51, %rd2;
	add.s64 	%rd67, %rd52, 90152;
$L__BB12_6:
	.pragma "nounroll";
	ld.global.f32 	%f187, [%rd67+-90112];
	add.f32 	%f188, %f312, %f187;
	ld.global.f32 	%f189, [%rd67+-78848];
	add.f32 	%f190, %f188, %f189;
	ld.global.f32 	%f191, [%rd67+-67584];
	add.f32 	%f192, %f190, %f191;
	ld.global.f32 	%f193, [%rd67+-56320];
	add.f32 	%f194, %f192, %f193;
	ld.global.f32 	%f195, [%rd67+-45056];
	add.f32 	%f196, %f194, %f195;
	ld.global.f32 	%f197, [%rd67+-33792];
	add.f32 	%f198, %f196, %f197;
	ld.global.f32 	%f199, [%rd67+-22528];
	add.f32 	%f200, %f198, %f199;
	ld.global.f32 	%f201, [%rd67+-11264];
	add.f32 	%f202, %f200, %f201;
	ld.global.f32 	%f203, [%rd67];
	add.f32 	%f204, %f202, %f203;
	ld.global.f32 	%f205, [%rd67+11264];
	add.f32 	%f206, %f204, %f205;
	ld.global.f32 	%f207, [%rd67+22528];
	add.f32 	%f208, %f206, %f207;
	ld.global.f32 	%f209, [%rd67+33792];
	add.f32 	%f210, %f208, %f209;
	ld.global.f32 	%f211, [%rd67+45056];
	add.f32 	%f212, %f210, %f211;
	ld.global.f32 	%f213, [%rd67+56320];
	add.f32 	%f214, %f212, %f213;
	ld.global.f32 	%f215, [%rd67+67584];
	add.f32 	%f216, %f214, %f215;
	ld.global.f32 	%f217, [%rd67+78848];
	add.f32 	%f312, %f216, %f217;
	add.s32 	%r193, %r193, 4096;
	add.s32 	%r191, %r191, 16;
	add.s64 	%rd67, %rd67, 180224;
	setp.ne.s32 	%p26, %r191, 0;
	@%p26 bra 	$L__BB12_6;
$L__BB12_7:
	setp.eq.s32 	%p27, %r9, 0;
	@%p27 bra 	$L__BB12_16;
	and.b32  	%r16, %r8, 7;
	setp.lt.u32 	%p28, %r9, 8;
	@%p28 bra 	$L__BB12_10;
	cvt.s64.s32 	%rd53, %r193;
	add.s64 	%rd54, %rd53, %rd4;
	mad.lo.s64 	%rd55, %rd54, 44, %rd2;
	ld.global.f32 	%f219, [%rd55+40];
	add.f32 	%f220, %f312, %f219;
	ld.global.f32 	%f221, [%rd55+11304];
	add.f32 	%f222, %f220, %f221;
	ld.global.f32 	%f223, [%rd55+22568];
	add.f32 	%f224, %f222, %f223;
	ld.global.f32 	%f225, [%rd55+33832];
	add.f32 	%f226, %f224, %f225;
	ld.global.f32 	%f227, [%rd55+45096];
	add.f32 	%f228, %f226, %f227;
	ld.global.f32 	%f229, [%rd55+56360];
	add.f32 	%f230, %f228, %f229;
	ld.global.f32 	%f231, [%rd55+67624];
	add.f32 	%f232, %f230, %f231;
	ld.global.f32 	%f233, [%rd55+78888];
	add.f32 	%f312, %f232, %f233;
	add.s32 	%r193, %r193, 2048;
$L__BB12_10:
	setp.eq.s32 	%p29, %r16, 0;
	@%p29 bra 	$L__BB12_16;
	and.b32  	%r19, %r8, 3;
	setp.lt.u32 	%p30, %r16, 4;
	@%p30 bra 	$L__BB12_13;
	cvt.s64.s32 	%rd56, %r193;
	add.s64 	%rd57, %rd56, %rd4;
	mad.lo.s64 	%rd58, %rd57, 44, %rd2;
	ld.global.f32 	%f235, [%rd58+40];
	add.f32 	%f236, %f312, %f235;
	ld.global.f32 	%f237, [%rd58+11304];
	add.f32 	%f238, %f236, %f237;
	ld.global.f32 	%f239, [%rd58+22568];
	add.f32 	%f240, %f238, %f239;
	ld.global.f32 	%f241, [%rd58+33832];
	add.f32 	%f312, %f240, %f241;
	add.s32 	%r193, %r193, 1024;
$L__BB12_13:
	setp.eq.s32 	%p31, %r19, 0;
	@%p31 bra 	$L__BB12_16;
	mul.wide.u32 	%rd59, %r2, 180224;
	add.s64 	%rd60, %rd59, %rd2;
	add.s64 	%rd9, %rd60, 40;
	neg.s32 	%r196, %r19;
$L__BB12_15:
	.pragma "nounroll";
	mul.wide.s32 	%rd61, %r193, 44;
	add.s64 	%rd62, %rd9, %rd61;
	ld.global.f32 	%f242, [%rd62];
	add.f32 	%f312, %f312, %f242;
	add.s32 	%r193, %r193, 256;
	add.s32 	%r196, %r196, 1;
	setp.ne.s32 	%p32, %r196, 0;
	@%p32 bra 	$L__BB12_15;
$L__BB12_16:
	setp.lt.s32 	%p33, %r4, 256;
	@%p33 bra 	$L__BB12_21;
	// begin inline asm
	mov.u32 %r159, %laneid;
	// end inline asm
	mov.b32 	%r161, %f312;
	mov.b32 	%r162, 1;
	mov.b32 	%r183, 31;
	mov.b32 	%r184, -1;
	// begin inline asm
	shfl.sync.down.b32 %r160, %r161, %r162, %r183, %r184;
	// end inline asm
	setp.gt.s32 	%p49, %r159, 30;
	mov.b32 	%f277, %r160;
	add.f32 	%f278, %f312, %f277;
	selp.f32 	%f279, %f312, %f278, %p49;
	mov.b32 	%r166, %f279;
	mov.b32 	%r167, 2;
	// begin inline asm
	shfl.sync.down.b32 %r165, %r166, %r167, %r183, %r184;
	// end inline asm
	setp.gt.s32 	%p50, %r159, 29;
	mov.b32 	%f280, %r165;
	add.f32 	%f281, %f279, %f280;
	selp.f32 	%f282, %f279, %f281, %p50;
	mov.b32 	%r171, %f282;
	mov.b32 	%r172, 4;
	// begin inline asm
	shfl.sync.down.b32 %r170, %r171, %r172, %r183, %r184;
	// end inline asm
	setp.gt.s32 	%p51, %r159, 27;
	mov.b32 	%f283, %r170;
	add.f32 	%f284, %f282, %f283;
	selp.f32 	%f285, %f282, %f284, %p51;
	mov.b32 	%r176, %f285;
	mov.b32 	%r177, 8;
	// begin inline asm
	shfl.sync.down.b32 %r175, %r176, %r177, %r183, %r184;
	// end inline asm
	setp.gt.s32 	%p52, %r159, 23;
	mov.b32 	%f286, %r175;
	add.f32 	%f287, %f285, %f286;
	selp.f32 	%f288, %f285, %f287, %p52;
	mov.b32 	%r181, %f288;
	mov.b32 	%r182, 16;
	// begin inline asm
	shfl.sync.down.b32 %r180, %r181, %r182, %r183, %r184;
	// end inline asm
	setp.gt.s32 	%p53, %r159, 15;
	mov.b32 	%f289, %r180;
	add.f32 	%f16, %f288, %f289;
	selp.f32 	%f323, %f288, %f16, %p53;
	setp.ne.s32 	%p54, %r159, 0;
	@%p54 bra 	$L__BB12_19;
	shr.u32 	%r185, %r5, 3;
	and.b32  	%r186, %r185, 124;
	mov.u32 	%r187, _ZZN3cub18CUB_300001_SM_10006detail6reduce18DeviceReduceKernelINS2_10policy_hubIfyN4cuda3std3__44plusIfEEE10Policy1000EN6thrust24THRUST_300001_SM_1000_NS10device_ptrI10IndividualEEyS9_f14FitnessFunctorEEvT0_PT3_T1_NS0_13GridEvenShareISL_EET2_T4_E12temp_storage;
	add.s32 	%r188, %r187, %r186;
	st.shared.f32 	[%r188+8], %f16;
$L__BB12_19:
	bar.sync 	0;
	setp.ne.s32 	%p55, %r5, 0;
	@%p55 bra 	$L__BB12_46;
	ld.shared.f32 	%f290, [_ZZN3cub18CUB_300001_SM_10006detail6reduce18DeviceReduceKernelINS2_10policy_hubIfyN4cuda3std3__44plusIfEEE10Policy1000EN6thrust24THRUST_300001_SM_1000_NS10device_ptrI10IndividualEEyS9_f14FitnessFunctorEEvT0_PT3_T1_NS0_13GridEvenShareISL_EET2_T4_E12temp_storage+12];
	add.f32 	%f291, %f323, %f290;
	ld.shared.f32 	%f292, [_ZZN3cub18CUB_300001_SM_10006detail6reduce18DeviceReduceKernelINS2_10policy_hubIfyN4cuda3std3__44plusIfEEE10Policy1000EN6thrust24THRUST_300001_SM_1000_NS10device_ptrI10IndividualEEyS9_f14FitnessFunctorEEvT0_PT3_T1_NS0_13GridEvenShareISL_EET2_T4_E12temp_storage+16];
	add.f32 	%f293, %f291, %f292;
	ld.shared.f32 	%f294, [_ZZN3cub18CUB_300001_SM_10006detail6reduce18DeviceReduceKernelINS2_10policy_hubIfyN4cuda3std3__44plusIfEEE10Policy1000EN6thrust24THRUST_300001_SM_1000_NS10device_ptrI10IndividualEEyS9_f14FitnessFunctorEEvT0_PT3_T1_NS0_13GridEvenShareISL_EET2_T4_E12temp_storage+20];
	add.f32 	%f295, %f293, %f294;
	ld.shared.f32 	%f296, [_ZZN3cub18CUB_300001_SM_10006detail6reduce18DeviceReduceKernelINS2_10policy_hubIfyN4cuda3std3__44plusIfEEE10Policy1000EN6thrust24THRUST_300001_SM_1000_NS10device_ptrI10IndividualEEyS9_f14FitnessFunctorEEvT0_PT3_T1_NS0_13GridEvenShareISL_EET2_T4_E12temp_storage+24];
	add.f32 	%f297, %f295, %f296;
	ld.shared.f32 	%f298, [_ZZN3cub18CUB_300001_SM_10006detail6reduce18DeviceReduceKernelINS2_10policy_hubIfyN4cuda3std3__44plusIfEEE10Policy1000EN6thrust24THRUST_300001_SM_1000_NS10device_ptrI10IndividualEEyS9_f14FitnessFunctorEEvT0_PT3_T1_NS0_13GridEvenShareISL_EET2_T4_E12temp_storage+28];
	add.f32 	%f299, %f297, %f298;
	ld.shared.f32 	%f300, [_ZZN3cub18CUB_300001_SM_10006detail6reduce18DeviceReduceKernelINS2_10policy_hubIfyN4cuda3std3__44plusIfEEE10Policy1000EN6thrust24THRUST_300001_SM_1000_NS10device_ptrI10IndividualEEyS9_f14FitnessFunctorEEvT0_PT3_T1_NS0_13GridEvenShareISL_EET2_T4_E12temp_storage+32];
	add.f32 	%f301, %f299, %f300;
	ld.shared.f32 	%f302, [_ZZN3cub18CUB_300001_SM_10006detail6reduce18DeviceReduceKernelINS2_10policy_hubIfyN4cuda3std3__44plusIfEEE10Policy1000EN6thrust24THRUST_300001_SM_1000_NS10device_ptrI10IndividualEEyS9_f14FitnessFunctorEEvT0_PT3_T1_NS0_13GridEvenShareISL_EET2_T4_E12temp_storage+36];
	add.f32 	%f323, %f301, %f302;
	bra.uni 	$L__BB12_46;
$L__BB12_21:
	// begin inline asm
	mov.u32 %r121, %laneid;
	// end inline asm
	and.b32  	%r147, %r5, 992;
	add.s32 	%r148, %r147, 32;
	setp.gt.s32 	%p34, %r148, %r4;
	not.b32 	%r149, %r147;
	add.s32 	%r150, %r4, %r149;
	selp.b32 	%r145, %r150, 31, %p34;
	mov.b32 	%r123, %f312;
	mov.b32 	%r124, 1;
	mov.b32 	%r146, -1;
	// begin inline asm
	shfl.sync.down.b32 %r122, %r123, %r124, %r145, %r146;
	// end inline asm
	setp.lt.s32 	%p35, %r121, %r145;
	mov.b32 	%f243, %r122;
	add.f32 	%f244, %f312, %f243;
	selp.f32 	%f245, %f244, %f312, %p35;
	mov.b32 	%r128, %f245;
	mov.b32 	%r129, 2;
	// begin inline asm
	shfl.sync.down.b32 %r127, %r128, %r129, %r145, %r146;
	// end inline asm
	add.s32 	%r151, %r121, 2;
	setp.gt.s32 	%p36, %r151, %r145;
	mov.b32 	%f246, %r127;
	add.f32 	%f247, %f245, %f246;
	selp.f32 	%f248, %f245, %f247, %p36;
	mov.b32 	%r133, %f248;
	mov.b32 	%r134, 4;
	// begin inline asm
	shfl.sync.down.b32 %r132, %r133, %r134, %r145, %r146;
	// end inline asm
	add.s32 	%r152, %r121, 4;
	setp.gt.s32 	%p37, %r152, %r145;
	mov.b32 	%f249, %r132;
	add.f32 	%f250, %f248, %f249;
	selp.f32 	%f251, %f248, %f250, %p37;
	mov.b32 	%r138, %f251;
	mov.b32 	%r139, 8;
	// begin inline asm
	shfl.sync.down.b32 %r137, %r138, %r139, %r145, %r146;
	// end inline asm
	add.s32 	%r153, %r121, 8;
	setp.gt.s32 	%p38, %r153, %r145;
	mov.b32 	%f252, %r137;
	add.f32 	%f253, %f251, %f252;
	selp.f32 	%f254, %f251, %f253, %p38;
	mov.b32 	%r143, %f254;
	mov.b32 	%r144, 16;
	// begin inline asm
	shfl.sync.down.b32 %r142, %r143, %r144, %r145, %r146;
	// end inline asm
	add.s32 	%r154, %r121, 16;
	setp.gt.s32 	%p39, %r154, %r145;
	mov.b32 	%f255, %r142;
	add.f32 	%f256, %f254, %f255;
	selp.f32 	%f323, %f254, %f256, %p39;
	setp.ne.s32 	%p40, %r121, 0;
	@%p40 bra 	$L__BB12_23;
	shr.u32 	%r155, %r5, 3;
	and.b32  	%r156, %r155, 124;
	mov.u32 	%r157, _ZZN3cub18CUB_300001_SM_10006detail6reduce18DeviceReduceKernelINS2_10policy_hubIfyN4cuda3std3__44plusIfEEE10Policy1000EN6thrust24THRUST_300001_SM_1000_NS10device_ptrI10IndividualEEyS9_f14FitnessFunctorEEvT0_PT3_T1_NS0_13GridEvenShareISL_EET2_T4_E12temp_storage;
	add.s32 	%r158, %r157, %r156;
	st.shared.f32 	[%r158+8], %f323;
$L__BB12_23:
	bar.sync 	0;
	setp.ne.s32 	%p41, %r5, 0;
	@%p41 bra 	$L__BB12_46;
	setp.gt.s32 	%p42, %r4, 32;
	ld.shared.f32 	%f257, [_ZZN3cub18CUB_300001_SM_10006detail6reduce18DeviceReduceKernelINS2_10policy_hubIfyN4cuda3std3__44plusIfEEE10Policy1000EN6thrust24THRUST_300001_SM_1000_NS10device_ptrI10IndividualEEyS9_f14FitnessFunctorEEvT0_PT3_T1_NS0_13GridEvenShareISL_EET2_T4_E12temp_storage+12];
	add.f32 	%f258, %f323, %f257;
	selp.f32 	%f259, %f258, %f323, %p42;
	setp.gt.s32 	%p43, %r4, 64;
	ld.shared.f32 	%f260, [_ZZN3cub18CUB_300001_SM_10006detail6reduce18DeviceReduceKernelINS2_10policy_hubIfyN4cuda3std3__44plusIfEEE10Policy1000EN6thrust24THRUST_300001_SM_1000_NS10device_ptrI10IndividualEEyS9_f14FitnessFunctorEEvT0_PT3_T1_NS0_13GridEvenShareISL_EET2_T4_E12temp_storage+16];
	add.f32 	%f261, %f260, %f259;
	selp.f32 	%f262, %f261, %f259, %p43;
	setp.gt.s32 	%p44, %r4, 96;
	ld.shared.f32 	%f263, [_ZZN3cub18CUB_300001_SM_10006detail6reduce18DeviceReduceKernelINS2_10policy_hubIfyN4cuda3std3__44plusIfEEE10Policy1000EN6thrust24THRUST_300001_SM_1000_NS10device_ptrI10IndividualEEyS9_f14FitnessFunctorEEvT0_PT3_T1_NS0_13GridEvenShareISL_EET2_T4_E12temp_storage+20];
	add.f32 	%f264, %f263, %f262;
	selp.f32 	%f265, %f264, %f262, %p44;
	setp.gt.s32 	%p45, %r4, 128;
	ld.shared.f32 	%f266, [_ZZN3cub18CUB_300001_SM_10006detail6reduce18DeviceReduceKernelINS2_10policy_hubIfyN4cuda3std3__44plusIfEEE10Policy1000EN6thrust24THRUST_300001_SM_1000_NS10device_ptrI10IndividualEEyS9_f14FitnessFunctorEEvT0_PT3_T1_NS0_13GridEvenShareISL_EET2_T4_E12temp_storage+24];
	add.f32 	%f267, %f266, %f265;
	selp.f32 	%f268, %f267, %f265, %p45;
	setp.gt.s32 	%p46, %r4, 160;
	ld.shared.f32 	%f269, [_ZZN3cub18CUB_300001_SM_10006detail6reduce18DeviceReduceKernelINS2_10policy_hubIfyN4cuda3std3__44plusIfEEE10Policy1000EN6thrust24THRUST_300001_SM_1000_NS10device_ptrI10IndividualEEyS9_f14FitnessFunctorEEvT0_PT3_T1_NS0_13GridEvenShareISL_EET2_T4_E12temp_storage+28];
	add.f32 	%f270, %f269, %f268;
	selp.f32 	%f271, %f270, %f268, %p46;
	setp.gt.s32 	%p47, %r4, 192;
	ld.shared.f32 	%f272, [_ZZN3cub18CUB_300001_SM_10006detail6reduce18DeviceReduceKernelINS2_10policy_hubIfyN4cuda3std3__44plusIfEEE10Policy1000EN6thrust24THRUST_300001_SM_1000_NS10device_ptrI10IndividualEEyS9_f14FitnessFunctorEEvT0_PT3_T1_NS0_13GridEvenShareISL_EET2_T4_E12temp_storage+32];
	add.f32 	%f273, %f272, %f271;
	selp.f32 	%f274, %f273, %f271, %p47;
	setp.gt.s32 	%p48, %r4, 224;
	ld.shared.f32 	%f275, [_ZZN3cub18CUB_300001_SM_10006detail6reduce18DeviceReduceKernelINS2_10policy_hubIfyN4cuda3std3__44plusIfEEE10Policy1000EN6thrust24THRUST_300001_SM_1000_NS10device_ptrI10IndividualEEyS9_f14FitnessFunctorEEvT0_PT3_T1_NS0_13GridEvenShareISL_EET2_T4_E12temp_storage+36];
	add.f32 	%f276, %f275, %f274;
	selp.f32 	%f323, %f276, %f274, %p48;
	bra.uni 	$L__BB12_46;
$L__BB12_25:
	cvt.u32.u64 	%r52, %rd4;
	mov.u32 	%r27, %tid.x;
	add.s32 	%r53, %r27, %r52;
	mul.wide.u32 	%rd26, %r53, 44;
	add.s64 	%rd27, %rd2, %rd26;
	ld.global.f32 	%f41, [%rd27+40];
	ld.global.f32 	%f42, [%rd27+11304];
	ld.global.f32 	%f43, [%rd27+22568];
	ld.global.f32 	%f44, [%rd27+33832];
	ld.global.f32 	%f45, [%rd27+45096];
	ld.global.f32 	%f46, [%rd27+56360];
	ld.global.f32 	%f47, [%rd27+67624];
	ld.global.f32 	%f48, [%rd27+78888];
	ld.global.f32 	%f49, [%rd27+90152];
	ld.global.f32 	%f50, [%rd27+101416];
	ld.global.f32 	%f51, [%rd27+112680];
	ld.global.f32 	%f52, [%rd27+123944];
	ld.global.f32 	%f53, [%rd27+135208];
	ld.global.f32 	%f54, [%rd27+146472];
	ld.global.f32 	%f55, [%rd27+157736];
	ld.global.f32 	%f56, [%rd27+169000];
	add.f32 	%f57, %f41, %f42;
	add.f32 	%f58, %f43, %f44;
	add.f32 	%f59, %f45, %f46;
	add.f32 	%f60, %f47, %f48;
	add.f32 	%f61, %f49, %f50;
	add.f32 	%f62, %f51, %f52;
	add.f32 	%f63, %f53, %f54;
	add.f32 	%f64, %f55, %f56;
	add.f32 	%f65, %f57, %f58;
	add.f32 	%f66, %f59, %f60;
	add.f32 	%f67, %f61, %f62;
	add.f32 	%f68, %f63, %f64;
	add.f32 	%f69, %f65, %f66;
	add.f32 	%f70, %f67, %f68;
	add.f32 	%f322, %f69, %f70;
	setp.lt.u64 	%p2, %rd5, %rd3;
	@%p2 bra 	$L__BB12_42;
	cvt.u32.u64 	%r55, %rd3;
	cvt.u64.u32 	%rd28, %r27;
	add.s64 	%rd69, %rd4, %rd3;
	cvt.u32.u64 	%r28, %rd1;
	not.b32 	%r57, %r27;
	add.s32 	%r58, %r57, %r28;
	sub.s32 	%r59, %r58, %r55;
	sub.s32 	%r198, %r59, %r52;
	add.s64 	%rd29, %rd69, %rd28;
	mad.lo.s64 	%rd30, %rd29, 44, %rd2;
	add.s64 	%rd68, %rd30, 90152;
	mov.b32 	%r199, 0;
	shl.b32 	%r60, %r1, 12;
	mov.u64 	%rd70, %rd4;
$L__BB12_27:
	cvt.s64.s32 	%rd15, %r60;
	add.s64 	%rd70, %rd70, %rd15;
	add.s64 	%rd31, %rd1, -4096;
	setp.gt.u64 	%p3, %rd70, %rd31;
	@%p3 bra 	$L__BB12_29;
	shl.b32 	%r61, %r1, 12;
	cvt.s64.s32 	%rd32, %r61;
	cvt.u64.u32 	%rd33, %r27;
	add.s64 	%rd34, %rd70, %rd33;
	mad.lo.s64 	%rd35, %rd34, 44, %rd2;
	ld.global.f32 	%f71, [%rd35+40];
	ld.global.f32 	%f72, [%rd35+11304];
	ld.global.f32 	%f73, [%rd35+22568];
	ld.global.f32 	%f74, [%rd35+33832];
	ld.global.f32 	%f75, [%rd35+45096];
	ld.global.f32 	%f76, [%rd35+56360];
	ld.global.f32 	%f77, [%rd35+67624];
	ld.global.f32 	%f78, [%rd35+78888];
	ld.global.f32 	%f79, [%rd35+90152];
	ld.global.f32 	%f80, [%rd35+101416];
	ld.global.f32 	%f81, [%rd35+112680];
	ld.global.f32 	%f82, [%rd35+123944];
	ld.global.f32 	%f83, [%rd35+135208];
	ld.global.f32 	%f84, [%rd35+146472];
	ld.global.f32 	%f85, [%rd35+157736];
	ld.global.f32 	%f86, [%rd35+169000];
	add.f32 	%f87, %f322, %f71;
	add.f32 	%f88, %f72, %f73;
	add.f32 	%f89, %f74, %f75;
	add.f32 	%f90, %f76, %f77;
	add.f32 	%f91, %f78, %f79;
	add.f32 	%f92, %f80, %f81;
	add.f32 	%f93, %f82, %f83;
	add.f32 	%f94, %f84, %f85;
	add.f32 	%f95, %f87, %f88;
	add.f32 	%f96, %f89, %f90;
	add.f32 	%f97, %f91, %f92;
	add.f32 	%f98, %f93, %f94;
	add.f32 	%f99, %f95, %f96;
	add.f32 	%f100, %f97, %f98;
	add.f32 	%f101, %f99, %f100;
	add.f32 	%f322, %f101, %f86;
	sub.s64 	%rd36, %rd1, %rd70;
	setp.lt.u64 	%p4, %rd36, %rd32;
	add.s32 	%r199, %r199, 1;
	add.s64 	%rd69, %rd69, %rd32;
	sub.s32 	%r198, %r198, %r61;
	mul.wide.s32 	%rd37, %r61, 44;
	add.s64 	%rd68, %rd68, %rd37;
	@%p4 bra 	$L__BB12_42;
	bra.uni 	$L__BB12_27;
$L__BB12_29:
	setp.le.u64 	%p5, %rd1, %rd70;
	cvt.u32.u64 	%r62, %rd70;
	cvt.u32.u64 	%r63, %rd1;
	sub.s32 	%r64, %r63, %r62;
	setp.ge.s32 	%p6, %r27, %r64;
	or.pred  	%p7, %p5, %p6;
	@%p7 bra 	$L__BB12_42;
	cvt.u32.u64 	%r66, %rd15;
	cvt.u32.u64 	%r67, %rd4;
	not.b32 	%r68, %r27;
	add.s32 	%r69, %r68, %r28;
	add.s32 	%r70, %r66, %r67;
	sub.s32 	%r71, %r69, %r70;
	mul.lo.s32 	%r72, %r1, %r199;
	shl.b32 	%r73, %r72, 12;
	sub.s32 	%r74, %r71, %r73;
	shr.u32 	%r75, %r74, 8;
	add.s32 	%r34, %r75, 1;
	and.b32  	%r35, %r34, 15;
	setp.lt.u32 	%p8, %r74, 3840;
	mov.u32 	%r202, %r27;
	@%p8 bra 	$L__BB12_33;
	shr.u32 	%r76, %r198, 8;
	add.s32 	%r77, %r76, 1;
	and.b32  	%r78, %r77, 33554416;
	neg.s32 	%r200, %r78;
	mov.u32 	%r202, %r27;
$L__BB12_32:
	.pragma "nounroll";
	ld.global.f32 	%f103, [%rd68+-90112];
	add.f32 	%f104, %f322, %f103;
	ld.global.f32 	%f105, [%rd68+-78848];
	add.f32 	%f106, %f104, %f105;
	ld.global.f32 	%f107, [%rd68+-67584];
	add.f32 	%f108, %f106, %f107;
	ld.global.f32 	%f109, [%rd68+-56320];
	add.f32 	%f110, %f108, %f109;
	ld.global.f32 	%f111, [%rd68+-45056];
	add.f32 	%f112, %f110, %f111;
	ld.global.f32 	%f113, [%rd68+-33792];
	add.f32 	%f114, %f112, %f113;
	ld.global.f32 	%f115, [%rd68+-22528];
	add.f32 	%f116, %f114, %f115;
	ld.global.f32 	%f117, [%rd68+-11264];
	add.f32 	%f118, %f116, %f117;
	ld.global.f32 	%f119, [%rd68];
	add.f32 	%f120, %f118, %f119;
	ld.global.f32 	%f121, [%rd68+11264];
	add.f32 	%f122, %f120, %f121;
	ld.global.f32 	%f123, [%rd68+22528];
	add.f32 	%f124, %f122, %f123;
	ld.global.f32 	%f125, [%rd68+33792];
	add.f32 	%f126, %f124, %f125;
	ld.global.f32 	%f127, [%rd68+45056];
	add.f32 	%f128, %f126, %f127;
	ld.global.f32 	%f129, [%rd68+56320];
	add.f32 	%f130, %f128, %f129;
	ld.global.f32 	%f131, [%rd68+67584];
	add.f32 	%f132, %f130, %f131;
	ld.global.f32 	%f133, [%rd68+78848];
	add.f32 	%f322, %f132, %f133;
	add.s32 	%r202, %r202, 4096;
	add.s32 	%r200, %r200, 16;
	add.s64 	%rd68, %rd68, 180224;
	setp.ne.s32 	%p9, %r200, 0;
	@%p9 bra 	$L__BB12_32;
$L__BB12_33:
	setp.eq.s32 	%p10, %r35, 0;
	@%p10 bra 	$L__BB12_42;
	and.b32  	%r42, %r34, 7;
	setp.lt.u32 	%p11, %r35, 8;
	@%p11 bra 	$L__BB12_36;
	cvt.u64.u32 	%rd38, %r202;
	add.s64 	%rd39, %rd70, %rd38;
	mad.lo.s64 	%rd40, %rd39, 44, %rd2;
	ld.global.f32 	%f135, [%rd40+40];
	add.f32 	%f136, %f322, %f135;
	ld.global.f32 	%f137, [%rd40+11304];
	add.f32 	%f138, %f136, %f137;
	ld.global.f32 	%f139, [%rd40+22568];
	add.f32 	%f140, %f138, %f139;
	ld.global.f32 	%f141, [%rd40+33832];
	add.f32 	%f142, %f140, %f141;
	ld.global.f32 	%f143, [%rd40+45096];
	add.f32 	%f144, %f142, %f143;
	ld.global.f32 	%f145, [%rd40+56360];
	add.f32 	%f146, %f144, %f145;
	ld.global.f32 	%f147, [%rd40+67624];
	add.f32 	%f148, %f146, %f147;
	ld.global.f32 	%f149, [%rd40+78888];
	add.f32 	%f322, %f148, %f149;
	add.s32 	%r202, %r202, 2048;
$L__BB12_36:
	setp.eq.s32 	%p12, %r42, 0;
	@%p12 bra 	$L__BB12_42;
	setp.lt.u32 	%p13, %r42, 4;
	@%p13 bra 	$L__BB12_39;
	cvt.u64.u32 	%rd41, %r202;
	add.s64 	%rd42, %rd70, %rd41;
	mad.lo.s64 	%rd43, %rd42, 44, %rd2;
	ld.global.f32 	%f151, [%rd43+40];
	add.f32 	%f152, %f322, %f151;
	ld.global.f32 	%f153, [%rd43+11304];
	add.f32 	%f154, %f152, %f153;
	ld.global.f32 	%f155, [%rd43+22568];
	add.f32 	%f156, %f154, %f155;
	ld.global.f32 	%f157, [%rd43+33832];
	add.f32 	%f322, %f156, %f157;
	add.s32 	%r202, %r202, 1024;
$L__BB12_39:
	and.b32  	%r79, %r34, 3;
	setp.eq.s32 	%p14, %r79, 0;
	@%p14 bra 	$L__BB12_42;
	cvt.u64.u32 	%rd44, %r202;
	add.s64 	%rd45, %rd44, %rd69;
	mad.lo.s64 	%rd46, %rd45, 44, %rd2;
	add.s64 	%rd72, %rd46, 40;
	cvt.u16.u32 	%rs1, %r198;
	shr.u16 	%rs2, %rs1, 8;
	add.s16 	%rs3, %rs2, 1;
	cvt.u32.u16 	%r80, %rs3;
	and.b32  	%r81, %r80, 3;
	neg.s32 	%r205, %r81;
$L__BB12_41:
	.pragma "nounroll";
	ld.global.f32 	%f158, [%rd72];
	add.f32 	%f322, %f322, %f158;
	add.s64 	%rd72, %rd72, 11264;
	add.s32 	%r205, %r205, 1;
	setp.ne.s32 	%p15, %r205, 0;
	@%p15 bra 	$L__BB12_41;
$L__BB12_42:
	// begin inline asm
	mov.u32 %r82, %laneid;
	// end inline asm
	mov.b32 	%r84, %f322;
	mov.b32 	%r85, 1;
	mov.b32 	%r106, 31;
	mov.b32 	%r107, -1;
	// begin inline asm
	shfl.sync.down.b32 %r83, %r84, %r85, %r106, %r107;
	// end inline asm
	setp.gt.s32 	%p16, %r82, 30;
	mov.b32 	%f159, %r83;
	add.f32 	%f160, %f322, %f159;
	selp.f32 	%f161, %f322, %f160, %p16;
	mov.b32 	%r89, %f161;
	mov.b32 	%r90, 2;
	// begin inline asm
	shfl.sync.down.b32 %r88, %r89, %r90, %r106, %r107;
	// end inline asm
	setp.gt.s32 	%p17, %r82, 29;
	mov.b32 	%f162, %r88;
	add.f32 	%f163, %f161, %f162;
	selp.f32 	%f164, %f161, %f163, %p17;
	mov.b32 	%r94, %f164;
	mov.b32 	%r95, 4;
	// begin inline asm
	shfl.sync.down.b32 %r93, %r94, %r95, %r106, %r107;
	// end inline asm
	setp.gt.s32 	%p18, %r82, 27;
	mov.b32 	%f165, %r93;
	add.f32 	%f166, %f164, %f165;
	selp.f32 	%f167, %f164, %f166, %p18;
	mov.b32 	%r99, %f167;
	mov.b32 	%r100, 8;
	// begin inline asm
	shfl.sync.down.b32 %r98, %r99, %r100, %r106, %r107;
	// end inline asm
	setp.gt.s32 	%p19, %r82, 23;
	mov.b32 	%f168, %r98;
	add.f32 	%f169, %f167, %f168;
	selp.f32 	%f170, %f167, %f169, %p19;
	mov.b32 	%r104, %f170;
	mov.b32 	%r105, 16;
	// begin inline asm
	shfl.sync.down.b32 %r103, %r104, %r105, %r106, %r107;
	// end inline asm
	setp.gt.s32 	%p20, %r82, 15;
	mov.b32 	%f171, %r103;
	add.f32 	%f37, %f170, %f171;
	selp.f32 	%f323, %f170, %f37, %p20;
	setp.ne.s32 	%p21, %r82, 0;
	@%p21 bra 	$L__BB12_44;
	shr.u32 	%r108, %r27, 3;
	and.b32  	%r109, %r108, 124;
	mov.u32 	%r110, _ZZN3cub18CUB_300001_SM_10006detail6reduce18DeviceReduceKernelINS2_10policy_hubIfyN4cuda3std3__44plusIfEEE10Policy1000EN6thrust24THRUST_300001_SM_1000_NS10device_ptrI10IndividualEEyS9_f14FitnessFunctorEEvT0_PT3_T1_NS0_13GridEvenShareISL_EET2_T4_E12temp_storage;
	add.s32 	%r111, %r110, %r109;
	st.shared.f32 	[%r111+8], %f37;
$L__BB12_44:
	bar.sync 	0;
	setp.ne.s32 	%p22, %r27, 0;
	@%p22 bra 	$L__BB12_46;
	ld.shared.f32 	%f172, [_ZZN3cub18CUB_300001_SM_10006detail6reduce18DeviceReduceKernelINS2_10policy_hubIfyN4cuda3std3__44plusIfEEE10Policy1000EN6thrust24THRUST_300001_SM_1000_NS10device_ptrI10IndividualEEyS9_f14FitnessFunctorEEvT0_PT3_T1_NS0_13GridEvenShareISL_EET2_T4_E12temp_storage+12];
	add.f32 	%f173, %f323, %f172;
	ld.shared.f32 	%f174, [_ZZN3cub18CUB_300001_SM_10006detail6reduce18DeviceReduceKernelINS2_10policy_hubIfyN4cuda3std3__44plusIfEEE10Policy1000EN6thrust24THRUST_300001_SM_1000_NS10device_ptrI10IndividualEEyS9_f14FitnessFunctorEEvT0_PT3_T1_NS0_13GridEvenShareISL_EET2_T4_E12temp_storage+16];
	add.f32 	%f175, %f173, %f174;
	ld.shared.f32 	%f176, [_ZZN3cub18CUB_300001_SM_10006detail6reduce18DeviceReduceKernelINS2_10policy_hubIfyN4cuda3std3__44plusIfEEE10Policy1000EN6thrust24THRUST_300001_SM_1000_NS10device_ptrI10IndividualEEyS9_f14FitnessFunctorEEvT0_PT3_T1_NS0_13GridEvenShareISL_EET2_T4_E12temp_storage+20];
	add.f32 	%f177, %f175, %f176;
	ld.shared.f32 	%f178, [_ZZN3cub18CUB_300001_SM_10006detail6reduce18DeviceReduceKernelINS2_10policy_hubIfyN4cuda3std3__44plusIfEEE10Policy1000EN6thrust24THRUST_300001_SM_1000_NS10device_ptrI10IndividualEEyS9_f14FitnessFunctorEEvT0_PT3_T1_NS0_13GridEvenShareISL_EET2_T4_E12temp_storage+24];
	add.f32 	%f179, %f177, %f178;
	ld.shared.f32 	%f180, [_ZZN3cub18CUB_300001_SM_10006detail6reduce18DeviceReduceKernelINS2_10policy_hubIfyN4cuda3std3__44plusIfEEE10Policy1000EN6thrust24THRUST_300001_SM_1000_NS10device_ptrI10IndividualEEyS9_f14FitnessFunctorEEvT0_PT3_T1_NS0_13GridEvenShareISL_EET2_T4_E12temp_storage+28];
	add.f32 	%f181, %f179, %f180;
	ld.shared.f32 	%f182, [_ZZN3cub18CUB_300001_SM_10006detail6reduce18DeviceReduceKernelINS2_10policy_hubIfyN4cuda3std3__44plusIfEEE10Policy1000EN6thrust24THRUST_300001_SM_1000_NS10device_ptrI10IndividualEEyS9_f14FitnessFunctorEEvT0_PT3_T1_NS0_13GridEvenShareISL_EET2_T4_E12temp_storage+32];
	add.f32 	%f183, %f181, %f182;
	ld.shared.f32 	%f184, [_ZZN3cub18CUB_300001_SM_10006detail6reduce18DeviceReduceKernelINS2_10policy_hubIfyN4cuda3std3__44plusIfEEE10Policy1000EN6thrust24THRUST_300001_SM_1000_NS10device_ptrI10IndividualEEyS9_f14FitnessFunctorEEvT0_PT3_T1_NS0_13GridEvenShareISL_EET2_T4_E12temp_storage+36];
	add.f32 	%f323, %f183, %f184;
$L__BB12_46:
	mov.u32 	%r189, %tid.x;
	setp.ne.s32 	%p56, %r189, 0;
	@%p56 bra 	$L__BB12_48;
	ld.param.u64 	%rd66, [_ZN3cub18CUB_300001_SM_10006detail6reduce18DeviceReduceKernelINS2_10policy_hubIfyN4cuda3std3__44plusIfEEE10Policy1000EN6thrust24THRUST_300001_SM_1000_NS10device_ptrI10IndividualEEyS9_f14FitnessFunctorEEvT0_PT3_T1_NS0_13GridEvenShareISL_EET2_T4__param_1];
	cvta.to.global.u64 	%rd63, %rd66;
	mul.wide.u32 	%rd64, %r2, 4;
	add.s64 	%rd65, %rd63, %rd64;
	st.global.f32 	[%rd65], %f323;
$L__BB12_48:
	ret;

}
	// .globl	_ZN3cub18CUB_300001_SM_10006detail6reduce28DeviceReduceSingleTileKernelINS2_10policy_hubIfyN4cuda3std3__44plusIfEEE10Policy1000EPfSC_iS9_ffNS7_10__identityEEEvT0_T1_T2_T3_T4_T6_
.visible .entry _ZN3cub18CUB_300001_SM_10006detail6reduce28DeviceReduceSingleTileKernelINS2_10policy_hubIfyN4cuda3std3__44plusIfEEE10Policy1000EPfSC_iS9_ffNS7_10__identityEEEvT0_T1_T2_T3_T4_T6_(
	.param .u64 .ptr .align 1 _ZN3cub18CUB_300001_SM_10006detail6reduce28DeviceReduceSingleTileKernelINS2_10policy_hubIfyN4cuda3std3__44plusIfEEE10Policy1000EPfSC_iS9_ffNS7_10__identityEEEvT0_T1_T2_T3_T4_T6__param_0,
	.param .u64 .ptr .align 1 _ZN3cub18CUB_300001_SM_10006detail6reduce28DeviceReduceSingleTileKernelINS2_10policy_hubIfyN4cuda3std3__44plusIfEEE10Policy1000EPfSC_iS9_ffNS7_10__identityEEEvT0_T1_T2_T3_T4_T6__param_1,
	.param .u32 _ZN3cub18CUB_300001_SM_10006detail6reduce28DeviceReduceSingleTileKernelINS2_10policy_hubIfyN4cuda3std3__44plusIfEEE10Policy1000EPfSC_iS9_ffNS7_10__identityEEEvT0_T1_T2_T3_T4_T6__param_2,
	.param .align 1 .b8 _ZN3cub18CUB_300001_SM_10006detail6reduce28DeviceReduceSingleTileKernelINS2_10policy_hubIfyN4cuda3std3__44plusIfEEE10Policy1000EPfSC_iS9_ffNS7_10__identityEEEvT0_T1_T2_T3_T4_T6__param_3[1],
	.param .f32 _ZN3cub18CUB_300001_SM_10006detail6reduce28DeviceReduceSingleTileKernelINS2_10policy_hubIfyN4cuda3std3__44plusIfEEE10Policy1000EPfSC_iS9_ffNS7_10__identityEEEvT0_T1_T2_T3_T4_T6__param_4,
	.param .align 1 .b8 _ZN3cub18CUB_300001_SM_10006detail6reduce28DeviceReduceSingleTileKernelINS2_10policy_hubIfyN4cuda3std3__44plusIfEEE10Policy1000EPfSC_iS9_ffNS7_10__identityEEEvT0_T1_T2_T3_T4_T6__param_5[1]
)
.maxntid 256
.minnctapersm 1
{
	.reg .pred 	%p<97>;
	.reg .b32 	%r<407>;
	.reg .b32 	%f<419>;
	.reg .b64 	%rd<125>;
	// demoted variable
	.shared .align 4 .b8 _ZZN3cub18CUB_300001_SM_10006detail6reduce28DeviceReduceSingleTileKernelINS2_10policy_hubIfyN4cuda3std3__44plusIfEEE10Policy1000EPfSC_iS9_ffNS7_10__identityEEEvT0_T1_T2_T3_T4_T6_E12temp_storage[44];
	ld.param.u64 	%rd16, [_ZN3cub18CUB_300001_SM_10006detail6reduce28DeviceReduceSingleTileKernelINS2_10policy_hubIfyN4cuda3std3__44plusIfEEE10Policy1000EPfSC_iS9_ffNS7_10__identityEEEvT0_T1_T2_T3_T4_T6__param_0];
	ld.param.u64 	%rd17, [_ZN3cub18CUB_300001_SM_10006detail6reduce28DeviceReduceSingleTileKernelINS2_10policy_hubIfyN4cuda3std3__44plusIfEEE10Policy1000EPfSC_iS9_ffNS7_10__identityEEEvT0_T1_T2_T3_T4_T6__param_1];
	ld.param.u32 	%r67, [_ZN3cub18CUB_300001_SM_10006detail6reduce28DeviceReduceSingleTileKernelINS2_10policy_hubIfyN4cuda3std3__44plusIfEEE10Policy1000EPfSC_iS9_ffNS7_10__identityEEEvT0_T1_T2_T3_T4_T6__param_2];
	ld.param.f32 	%f58, [_ZN3cub18CUB_300001_SM_10006detail6reduce28DeviceReduceSingleTileKernelINS2_10policy_hubIfyN4cuda3std3__44plusIfEEE10Policy1000EPfSC_iS9_ffNS7_10__identityEEEvT0_T1_T2_T3_T4_T6__param_4];
	cvta.to.global.u64 	%rd1, %rd17;
	setp.ne.s32 	%p1, %r67, 0;
	@%p1 bra 	$L__BB13_3;
	mov.u32 	%r380, %tid.x;
	setp.ne.s32 	%p96, %r380, 0;
	@%p96 bra 	$L__BB13_74;
	st.global.f32 	[%rd1], %f58;
	bra.uni 	$L__BB13_74;
$L__BB13_3:
	and.b64  	%rd18, %rd16, 15;
	setp.ne.s64 	%p2, %rd18, 0;
	@%p2 bra 	$L__BB13_38;
	setp.gt.s32 	%p49, %r67, 4095;
	@%p49 bra 	$L__BB13_22;
	mov.u32 	%r1, %tid.x;
	setp.ge.s32 	%p66, %r1, %r67;
	mov.f32 	%f397, 0f00000000;
	mov.u32 	%r384, %r1;
	@%p66 bra 	$L__BB13_7;
	mul.wide.u32 	%rd113, %r1, 4;
	add.s64 	%rd112, %rd16, %rd113;
	// begin inline asm
	ld.global.nc.u32 %r300, [%rd112];
	// end inline asm
	mov.b32 	%f397, %r300;
	add.s32 	%r384, %r1, 256;
$L__BB13_7:
	setp.ge.s32 	%p67, %r384, %r67;
	@%p67 bra 	$L__BB13_13;
	not.b32 	%r301, %r384;
	add.s32 	%r4, %r67, %r301;
	and.b32  	%r302, %r4, 768;
	setp.eq.s32 	%p68, %r302, 768;
	@%p68 bra 	$L__BB13_11;
	mul.wide.u32 	%rd114, %r384, 4;
	add.s64 	%rd121, %rd16, %rd114;
	shr.u32 	%r303, %r4, 8;
	add.s32 	%r304, %r303, 1;
	and.b32  	%r305, %r304, 3;
	neg.s32 	%r382, %r305;
$L__BB13_10:
	.pragma "nounroll";
	// begin inline asm
	ld.global.nc.u32 %r306, [%rd121];
	// end inline asm
	mov.b32 	%f323, %r306;
	add.f32 	%f397, %f397, %f323;
	add.s32 	%r384, %r384, 256;
	add.s64 	%rd121, %rd121, 1024;
	add.s32 	%r382, %r382, 1;
	setp.ne.s32 	%p69, %r382, 0;
	@%p69 bra 	$L__BB13_10;
$L__BB13_11:
	setp.lt.u32 	%p70, %r4, 768;
	@%p70 bra 	$L__BB13_13;
$L__BB13_12:
	mul.wide.s32 	%rd120, %r384, 4;
	add.s64 	%rd116, %rd16, %rd120;
	// begin inline asm
	ld.global.nc.u32 %r307, [%rd116];
	// end inline asm
	mov.b32 	%f324, %r307;
	add.f32 	%f325, %f397, %f324;
	add.s64 	%rd117, %rd116, 1024;
	// begin inline asm
	ld.global.nc.u32 %r308, [%rd117];
	// end inline asm
	mov.b32 	%f326, %r308;
	add.f32 	%f327, %f325, %f326;
	add.s64 	%rd118, %rd116, 2048;
	// begin inline asm
	ld.global.nc.u32 %r309, [%rd118];
	// end inline asm
	mov.b32 	%f328, %r309;
	add.f32 	%f329, %f327, %f328;
	add.s64 	%rd119, %rd116, 3072;
	// begin inline asm
	ld.global.nc.u32 %r310, [%rd119];
	// end inline asm
	mov.b32 	%f330, %r310;
	add.f32 	%f397, %f329, %f330;
	add.s32 	%r384, %r384, 1024;
	setp.lt.s32 	%p71, %r384, %r67;
	@%p71 bra 	$L__BB13_12;
$L__BB13_13:
	setp.lt.s32 	%p72, %r67, 256;
	@%p72 bra 	$L__BB13_18;
	// begin inline asm
	mov.u32 %r349, %laneid;
	// end inline asm
	mov.b32 	%r351, %f397;
	mov.b32 	%r352, 1;
	mov.b32 	%r373, 31;
	mov.b32 	%r374, -1;
	// begin inline asm
	shfl.sync.down.b32 %r350, %r351, %r352, %r373, %r374;
	// end inline asm
	setp.gt.s32 	%p88, %r349, 30;
	mov.b32 	%f365, %r350;
	add.f32 	%f366, %f397, %f365;
	selp.f32 	%f367, %f397, %f366, %p88;
	mov.b32 	%r356, %f367;
	mov.b32 	%r357, 2;
	// begin inline asm
	shfl.sync.down.b32 %r355, %r356, %r357, %r373, %r374;
	// end inline asm
	setp.gt.s32 	%p89, %r349, 29;
	mov.b32 	%f368, %r355;
	add.f32 	%f369, %f367, %f368;
	selp.f32 	%f370, %f367, %f369, %p89;
	mov.b32 	%r361, %f370;
	mov.b32 	%r362, 4;
	// begin inline asm
	shfl.sync.down.b32 %r360, %r361, %r362, %r373, %r374;
	// end inline asm
	setp.gt.s32 	%p90, %r349, 27;
	mov.b32 	%f371, %r360;
	add.f32 	%f372, %f370, %f371;
	selp.f32 	%f373, %f370, %f372, %p90;
	mov.b32 	%r366, %f373;
	mov.b32 	%r367, 8;
	// begin inline asm
	shfl.sync.down.b32 %r365, %r366, %r367, %r373, %r374;
	// end inline asm
	setp.gt.s32 	%p91, %r349, 23;
	mov.b32 	%f374, %r365;
	add.f32 	%f375, %f373, %f374;
	selp.f32 	%f376, %f373, %f375, %p91;
	mov.b32 	%r371, %f376;
	mov.b32 	%r372, 16;
	// begin inline asm
	shfl.sync.down.b32 %r370, %r371, %r372, %r373, %r374;
	// end inline asm
	setp.gt.s32 	%p92, %r349, 15;
	mov.b32 	%f377, %r370;
	add.f32 	%f10, %f376, %f377;
	selp.f32 	%f418, %f376, %f10, %p92;
	setp.ne.s32 	%p93, %r349, 0;
	@%p93 bra 	$L__BB13_16;
	shr.u32 	%r375, %r1, 3;
	and.b32  	%r376, %r375, 124;
	mov.u32 	%r377, _ZZN3cub18CUB_300001_SM_10006detail6reduce28DeviceReduceSingleTileKernelINS2_10policy_hubIfyN4cuda3std3__44plusIfEEE10Policy1000EPfSC_iS9_ffNS7_10__identityEEEvT0_T1_T2_T3_T4_T6_E12temp_storage;
	add.s32 	%r378, %r377, %r376;
	st.shared.f32 	[%r378+8], %f10;
$L__BB13_16:
	bar.sync 	0;
	setp.ne.s32 	%p94, %r1, 0;
	@%p94 bra 	$L__BB13_72;
	ld.shared.f32 	%f378, [_ZZN3cub18CUB_300001_SM_10006detail6reduce28DeviceReduceSingleTileKernelINS2_10policy_hubIfyN4cuda3std3__44plusIfEEE10Policy1000EPfSC_iS9_ffNS7_10__identityEEEvT0_T1_T2_T3_T4_T6_E12temp_storage+12];
	add.f32 	%f379, %f418, %f378;
	ld.shared.f32 	%f380, [_ZZN3cub18CUB_300001_SM_10006detail6reduce28DeviceReduceSingleTileKernelINS2_10policy_hubIfyN4cuda3std3__44plusIfEEE10Policy1000EPfSC_iS9_ffNS7_10__identityEEEvT0_T1_T2_T3_T4_T6_E12temp_storage+16];
	add.f32 	%f381, %f379, %f380;
	ld.shared.f32 	%f382, [_ZZN3cub18CUB_300001_SM_10006detail6reduce28DeviceReduceSingleTileKernelINS2_10policy_hubIfyN4cuda3std3__44plusIfEEE10Policy1000EPfSC_iS9_ffNS7_10__identityEEEvT0_T1_T2_T3_T4_T6_E12temp_storage+20];
	add.f32 	%f383, %f381, %f382;
	ld.shared.f32 	%f384, [_ZZN3cub18CUB_300001_SM_10006detail6reduce28DeviceReduceSingleTileKernelINS2_10policy_hubIfyN4cuda3std3__44plusIfEEE10Policy1000EPfSC_iS9_ffNS7_10__identityEEEvT0_T1_T2_T3_T4_T6_E12temp_storage+24];
	add.f32 	%f385, %f383, %f384;
	ld.shared.f32 	%f386, [_ZZN3cub18CUB_300001_SM_10006detail6reduce28DeviceReduceSingleTileKernelINS2_10policy_hubIfyN4cuda3std3__44plusIfEEE10Policy1000EPfSC_iS9_ffNS7_10__identityEEEvT0_T1_T2_T3_T4_T6_E12temp_storage+28];
	add.f32 	%f387, %f385, %f386;
	ld.shared.f32 	%f388, [_ZZN3cub18CUB_300001_SM_10006detail6reduce28DeviceReduceSingleTileKernelINS2_10policy_hubIfyN4cuda3std3__44plusIfEEE10Policy1000EPfSC_iS9_ffNS7_10__identityEEEvT0_T1_T2_T3_T4_T6_E12temp_storage+32];
	add.f32 	%f389, %f387, %f388;
	ld.shared.f32 	%f390, [_ZZN3cub18CUB_300001_SM_10006detail6reduce28DeviceReduceSingleTileKernelINS2_10policy_hubIfyN4cuda3std3__44plusIfEEE10Policy1000EPfSC_iS9_ffNS7_10__identityEEEvT0_T1_T2_T3_T4_T6_E12temp_storage+36];
	add.f32 	%f418, %f389, %f390;
	bra.uni 	$L__BB13_72;
$L__BB13_18:
	// begin inline asm
	mov.u32 %r311, %laneid;
	// end inline asm
	and.b32  	%r337, %r1, 992;
	add.s32 	%r338, %r337, 32;
	setp.gt.s32 	%p73, %r338, %r67;
	not.b32 	%r339, %r337;
	add.s32 	%r340, %r67, %r339;
	selp.b32 	%r335, %r340, 31, %p73;
	mov.b32 	%r313, %f397;
	mov.b32 	%r314, 1;
	mov.b32 	%r336, -1;
	// begin inline asm
	shfl.sync.down.b32 %r312, %r313, %r314, %r335, %r336;
	// end inline asm
	setp.lt.s32 	%p74, %r311, %r335;
	mov.b32 	%f331, %r312;
	add.f32 	%f332, %f397, %f331;
	selp.f32 	%f333, %f332, %f397, %p74;
	mov.b32 	%r318, %f333;
	mov.b32 	%r319, 2;
	// begin inline asm
	shfl.sync.down.b32 %r317, %r318, %r319, %r335, %r336;
	// end inline asm
	add.s32 	%r341, %r311, 2;
	setp.gt.s32 	%p75, %r341, %r335;
	mov.b32 	%f334, %r317;
	add.f32 	%f335, %f333, %f334;
	selp.f32 	%f336, %f333, %f335, %p75;
	mov.b32 	%r323, %f336;
	mov.b32 	%r324, 4;
	// begin inline asm
	shfl.sync.down.b32 %r322, %r323, %r324, %r335, %r336;
	// end inline asm
	add.s32 	%r342, %r311, 4;
	setp.gt.s32 	%p76, %r342, %r335;
	mov.b32 	%f337, %r322;
	add.f32 	%f338, %f336, %f337;
	selp.f32 	%f339, %f336, %f338, %p76;
	mov.b32 	%r328, %f339;
	mov.b32 	%r329, 8;
	// begin inline asm
	shfl.sync.down.b32 %r327, %r328, %r329, %r335, %r336;
	// end inline asm
	add.s32 	%r343, %r311, 8;
	setp.gt.s32 	%p77, %r343, %r335;
	mov.b32 	%f340, %r327;
	add.f32 	%f341, %f339, %f340;
	selp.f32 	%f342, %f339, %f341, %p77;
	mov.b32 	%r333, %f342;
	mov.b32 	%r334, 16;
	// begin inline asm
	shfl.sync.down.b32 %r332, %r333, %r334, %r335, %r336;
	// end inline asm
	add.s32 	%r344, %r311, 16;
	setp.gt.s32 	%p78, %r344, %r335;
	mov.b32 	%f343, %r332;
	add.f32 	%f344, %f342, %f343;
	selp.f32 	%f418, %f342, %f344, %p78;
	setp.ne.s32 	%p79, %r311, 0;
	@%p79 bra 	$L__BB13_20;
	shr.u32 	%r345, %r1, 3;
	and.b32  	%r346, %r345, 124;
	mov.u32 	%r347, _ZZN3cub18CUB_300001_SM_10006detail6reduce28DeviceReduceSingleTileKernelINS2_10policy_hubIfyN4cuda3std3__44plusIfEEE10Policy1000EPfSC_iS9_ffNS7_10__identityEEEvT0_T1_T2_T3_T4_T6_E12temp_storage;
	add.s32 	%r348, %r347, %r346;
	st.shared.f32 	[%r348+8], %f418;
$L__BB13_20:
	bar.sync 	0;
	setp.ne.s32 	%p80, %r1, 0;
	@%p80 bra 	$L__BB13_72;
	setp.gt.s32 	%p81, %r67, 32;
	ld.shared.f32 	%f345, [_ZZN3cub18CUB_300001_SM_10006detail6reduce28DeviceReduceSingleTileKernelINS2_10policy_hubIfyN4cuda3std3__44plusIfEEE10Policy1000EPfSC_iS9_ffNS7_10__identityEEEvT0_T1_T2_T3_T4_T6_E12temp_storage+12];
	add.f32 	%f346, %f418, %f345;
	selp.f32 	%f347, %f346, %f418, %p81;
	setp.gt.s32 	%p82, %r67, 64;
	ld.shared.f32 	%f348, [_ZZN3cub18CUB_300001_SM_10006detail6reduce28DeviceReduceSingleTileKernelINS2_10policy_hubIfyN4cuda3std3__44plusIfEEE10Policy1000EPfSC_iS9_ffNS7_10__identityEEEvT0_T1_T2_T3_T4_T6_E12temp_storage+16];
	add.f32 	%f349, %f348, %f347;
	selp.f32 	%f350, %f349, %f347, %p82;
	setp.gt.s32 	%p83, %r67, 96;
	ld.shared.f32 	%f351, [_ZZN3cub18CUB_300001_SM_10006detail6reduce28DeviceReduceSingleTileKernelINS2_10policy_hubIfyN4cuda3std3__44plusIfEEE10Policy1000EPfSC_iS9_ffNS7_10__identityEEEvT0_T1_T2_T3_T4_T6_E12temp_storage+20];
	add.f32 	%f352, %f351, %f350;
	selp.f32 	%f353, %f352, %f350, %p83;
	setp.gt.s32 	%p84, %r67, 128;
	ld.shared.f32 	%f354, [_ZZN3cub18CUB_300001_SM_10006detail6reduce28DeviceReduceSingleTileKernelINS2_10policy_hubIfyN4cuda3std3__44plusIfEEE10Policy1000EPfSC_iS9_ffNS7_10__identityEEEvT0_T1_T2_T3_T4_T6_E12temp_storage+24];
	add.f32 	%f355, %f354, %f353;
	selp.f32 	%f356, %f355, %f353, %p84;
	setp.gt.s32 	%p85, %r67, 160;
	ld.shared.f32 	%f357, [_ZZN3cub18CUB_300001_SM_10006detail6reduce28DeviceReduceSingleTileKernelINS2_10policy_hubIfyN4cuda3std3__44plusIfEEE10Policy1000EPfSC_iS9_ffNS7_10__identityEEEvT0_T1_T2_T3_T4_T6_E12temp_storage+28];
	add.f32 	%f358, %f357, %f356;
	selp.f32 	%f359, %f358, %f356, %p85;
	setp.gt.s32 	%p86, %r67, 192;
	ld.shared.f32 	%f360, [_ZZN3cub18CUB_300001_SM_10006detail6reduce28DeviceReduceSingleTileKernelINS2_10policy_hubIfyN4cuda3std3__44plusIfEEE10Policy1000EPfSC_iS9_ffNS7_10__identityEEEvT0_T1_T2_T3_T4_T6_E12temp_storage+32];
	add.f32 	%f361, %f360, %f359;
	selp.f32 	%f362, %f361, %f359, %p86;
	setp.gt.s32 	%p87, %r67, 224;
	ld.shared.f32 	%f363, [_ZZN3cub18CUB_300001_SM_10006detail6reduce28DeviceReduceSingleTileKernelINS2_10policy_hubIfyN4cuda3std3__44plusIfEEE10Policy1000EPfSC_iS9_ffNS7_10__identityEEEvT0_T1_T2_T3_T4_T6_E12temp_storage+36];
	add.f32 	%f364, %f363, %f362;
	selp.f32 	%f418, %f364, %f362, %p87;
	bra.uni 	$L__BB13_72;
$L__BB13_22:
	mov.u32 	%r13, %tid.x;
	shl.b32 	%r224, %r13, 2;
	mul.wide.u32 	%rd86, %r224, 4;
	add.s64 	%rd76, %rd16, %rd86;
	// begin inline asm
	ld.global.nc.v2.u64 {%rd74, %rd75}, [%rd76];
	// end inline asm
	mov.b64 	{%r225, %r226}, %rd75;
	mov.b64 	{%r227, %r228}, %rd74;
	mov.b32 	%f225, %r228;
	mov.b32 	%f226, %r227;
	mov.b32 	%f227, %r226;
	mov.b32 	%f228, %r225;
	add.s64 	%rd79, %rd76, 4096;
	// begin inline asm
	ld.global.nc.v2.u64 {%rd77, %rd78}, [%rd79];
	// end inline asm
	mov.b64 	{%r229, %r230}, %rd78;
	mov.b64 	{%r231, %r232}, %rd77;
	mov.b32 	%f229, %r232;
	mov.b32 	%f230, %r231;
	mov.b32 	%f231, %r230;
	mov.b32 	%f232, %r229;
	add.s64 	%rd82, %rd76, 8192;
	// begin inline asm
	ld.global.nc.v2.u64 {%rd80, %rd81}, [%rd82];
	// end inline asm
	mov.b64 	{%r233, %r234}, %rd81;
	mov.b64 	{%r235, %r236}, %rd80;
	mov.b32 	%f233, %r236;
	mov.b32 	%f234, %r235;
	mov.b32 	%f235, %r234;
	mov.b32 	%f236, %r233;
	add.s64 	%rd85, %rd76, 12288;
	// begin inline asm
	ld.global.nc.v2.u64 {%rd83, %rd84}, [%rd85];
	// end inline asm
	mov.b64 	{%r237, %r238}, %rd84;
	mov.b64 	{%r239, %r240}, %rd83;
	mov.b32 	%f237, %r240;
	mov.b32 	%f238, %r239;
	mov.b32 	%f239, %r238;
	mov.b32 	%f240, %r237;
	add.f32 	%f241, %f226, %f225;
	add.f32 	%f242, %f228, %f227;
	add.f32 	%f243, %f230, %f229;
	add.f32 	%f244, %f232, %f231;
	add.f32 	%f245, %f234, %f233;
	add.f32 	%f246, %f236, %f235;
	add.f32 	%f247, %f238, %f237;
	add.f32 	%f248, %f240, %f239;
	add.f32 	%f249, %f241, %f242;
	add.f32 	%f250, %f243, %f244;
	add.f32 	%f251, %f245, %f246;
	add.f32 	%f252, %f247, %f248;
	add.f32 	%f253, %f249, %f250;
	add.f32 	%f254, %f251, %f252;
	add.f32 	%f404, %f253, %f254;
	setp.lt.u32 	%p50, %r67, 8192;
	mov.b32 	%r387, 4096;
	@%p50 bra 	$L__BB13_26;
	add.s32 	%r14, %r67, -4096;
	mov.b32 	%r387, 4096;
$L__BB13_24:
	mul.wide.s32 	%rd99, %r387, 4;
	add.s64 	%rd89, %rd76, %rd99;
	// begin inline asm
	ld.global.nc.v2.u64 {%rd87, %rd88}, [%rd89];
	// end inline asm
	mov.b64 	{%r242, %r243}, %rd88;
	mov.b64 	{%r244, %r245}, %rd87;
	mov.b32 	%f255, %r245;
	mov.b32 	%f256, %r244;
	mov.b32 	%f257, %r243;
	mov.b32 	%f258, %r242;
	add.s64 	%rd92, %rd89, 4096;
	// begin inline asm
	ld.global.nc.v2.u64 {%rd90, %rd91}, [%rd92];
	// end inline asm
	mov.b64 	{%r246, %r247}, %rd91;
	mov.b64 	{%r248, %r249}, %rd90;
	mov.b32 	%f259, %r249;
	mov.b32 	%f260, %r248;
	mov.b32 	%f261, %r247;
	mov.b32 	%f262, %r246;
	add.s64 	%rd95, %rd89, 8192;
	// begin inline asm
	ld.global.nc.v2.u64 {%rd93, %rd94}, [%rd95];
	// end inline asm
	mov.b64 	{%r250, %r251}, %rd94;
	mov.b64 	{%r252, %r253}, %rd93;
	mov.b32 	%f263, %r253;
	mov.b32 	%f264, %r252;
	mov.b32 	%f265, %r251;
	mov.b32 	%f266, %r250;
	add.s64 	%rd98, %rd89, 12288;
	// begin inline asm
	ld.global.nc.v2.u64 {%rd96, %rd97}, [%rd98];
	// end inline asm
	mov.b64 	{%r254, %r255}, %rd97;
	mov.b64 	{%r256, %r257}, %rd96;
	mov.b32 	%f267, %r257;
	mov.b32 	%f268, %r256;
	mov.b32 	%f269, %r255;
	mov.b32 	%f270, %r254;
	add.f32 	%f271, %f404, %f256;
	add.f32 	%f272, %f255, %f258;
	add.f32 	%f273, %f257, %f260;
	add.f32 	%f274, %f259, %f262;
	add.f32 	%f275, %f261, %f264;
	add.f32 	%f276, %f263, %f266;
	add.f32 	%f277, %f265, %f268;
	add.f32 	%f278, %f267, %f270;
	add.f32 	%f279, %f271, %f272;
	add.f32 	%f280, %f273, %f274;
	add.f32 	%f281, %f275, %f276;
	add.f32 	%f282, %f277, %f278;
	add.f32 	%f283, %f279, %f280;
	add.f32 	%f284, %f281, %f282;
	add.f32 	%f285, %f283, %f284;
	add.f32 	%f404, %f285, %f269;
	sub.s32 	%r258, %r67, %r387;
	setp.lt.s32 	%p51, %r258, 4096;
	@%p51 bra 	$L__BB13_34;
	add.s32 	%r387, %r387, 4096;
	setp.le.s32 	%p52, %r387, %r14;
	@%p52 bra 	$L__BB13_24;
$L__BB13_26:
	setp.le.s32 	%p53, %r67, %r387;
	@%p53 bra 	$L__BB13_34;
	sub.s32 	%r18, %r67, %r387;
	setp.ge.s32 	%p54, %r13, %r18;
	@%p54 bra 	$L__BB13_34;
	not.b32 	%r259, %r13;
	add.s32 	%r260, %r67, %r259;
	sub.s32 	%r19, %r260, %r387;
	and.b32  	%r261, %r19, 768;
	setp.eq.s32 	%p55, %r261, 768;
	mov.u32 	%r391, %r13;
	@%p55 bra 	$L__BB13_31;
	add.s32 	%r389, %r13, %r387;
	shr.u32 	%r262, %r19, 8;
	add.s32 	%r263, %r262, 1;
	and.b32  	%r264, %r263, 3;
	neg.s32 	%r388, %r264;
	mov.u32 	%r391, %r13;
$L__BB13_30:
	.pragma "nounroll";
	mul.wide.u32 	%rd101, %r389, 4;
	add.s64 	%rd100, %rd16, %rd101;
	// begin inline asm
	ld.global.nc.u32 %r265, [%rd100];
	// end inline asm
	mov.b32 	%f287, %r265;
	add.f32 	%f404, %f404, %f287;
	add.s32 	%r391, %r391, 256;
	add.s32 	%r389, %r389, 256;
	add.s32 	%r388, %r388, 1;
	setp.ne.s32 	%p56, %r388, 0;
	@%p56 bra 	$L__BB13_30;
$L__BB13_31:
	setp.lt.u32 	%p57, %r19, 768;
	@%p57 bra 	$L__BB13_34;
	cvt.u64.u32 	%rd102, %r391;
	cvt.u64.u32 	%rd103, %r387;
	add.s64 	%rd104, %rd102, %rd103;
	shl.b64 	%rd105, %rd104, 2;
	add.s64 	%rd106, %rd105, %rd16;
	add.s64 	%rd122, %rd106, 2048;
	add.s32 	%r392, %r391, %r387;
$L__BB13_33:
	mul.wide.u32 	%rd111, %r392, 4;
	add.s64 	%rd107, %rd16, %rd111;
	// begin inline asm
	ld.global.nc.u32 %r266, [%rd107];
	// end inline asm
	mov.b32 	%f288, %r266;
	add.f32 	%f289, %f404, %f288;
	add.s64 	%rd108, %rd122, -1024;
	// begin inline asm
	ld.global.nc.u32 %r267, [%rd108];
	// end inline asm
	mov.b32 	%f290, %r267;
	add.f32 	%f291, %f289, %f290;
	// begin inline asm
	ld.global.nc.u32 %r268, [%rd122];
	// end inline asm
	mov.b32 	%f292, %r268;
	add.f32 	%f293, %f291, %f292;
	add.s64 	%rd110, %rd122, 1024;
	// begin inline asm
	ld.global.nc.u32 %r269, [%rd110];
	// end inline asm
	mov.b32 	%f294, %r269;
	add.f32 	%f404, %f293, %f294;
	add.s32 	%r391, %r391, 1024;
	add.s64 	%rd122, %rd122, 4096;
	add.s32 	%r392, %r392, 1024;
	setp.lt.s32 	%p58, %r391, %r18;
	@%p58 bra 	$L__BB13_33;
$L__BB13_34:
	// begin inline asm
	mov.u32 %r270, %laneid;
	// end inline asm
	mov.b32 	%r272, %f404;
	mov.b32 	%r273, 1;
	mov.b32 	%r294, 31;
	mov.b32 	%r295, -1;
	// begin inline asm
	shfl.sync.down.b32 %r271, %r272, %r273, %r294, %r295;
	// end inline asm
	setp.gt.s32 	%p59, %r270, 30;
	mov.b32 	%f295, %r271;
	add.f32 	%f296, %f404, %f295;
	selp.f32 	%f297, %f404, %f296, %p59;
	mov.b32 	%r277, %f297;
	mov.b32 	%r278, 2;
	// begin inline asm
	shfl.sync.down.b32 %r276, %r277, %r278, %r294, %r295;
	// end inline asm
	setp.gt.s32 	%p60, %r270, 29;
	mov.b32 	%f298, %r276;
	add.f32 	%f299, %f297, %f298;
	selp.f32 	%f300, %f297, %f299, %p60;
	mov.b32 	%r282, %f300;
	mov.b32 	%r283, 4;
	// begin inline asm
	shfl.sync.down.b32 %r281, %r282, %r283, %r294, %r295;
	// end inline asm
	setp.gt.s32 	%p61, %r270, 27;
	mov.b32 	%f301, %r281;
	add.f32 	%f302, %f300, %f301;
	selp.f32 	%f303, %f300, %f302, %p61;
	mov.b32 	%r287, %f303;
	mov.b32 	%r288, 8;
	// begin inline asm
	shfl.sync.down.b32 %r286, %r287, %r288, %r294, %r295;
	// end inline asm
	setp.gt.s32 	%p62, %r270, 23;
	mov.b32 	%f304, %r286;
	add.f32 	%f305, %f303, %f304;
	selp.f32 	%f306, %f303, %f305, %p62;
	mov.b32 	%r292, %f306;
	mov.b32 	%r293, 16;
	// begin inline asm
	shfl.sync.down.b32 %r291, %r292, %r293, %r294, %r295;
	// end inline asm
	setp.gt.s32 	%p63, %r270, 15;
	mov.b32 	%f307, %r291;
	add.f32 	%f26, %f306, %f307;
	selp.f32 	%f418, %f306, %f26, %p63;
	setp.ne.s32 	%p64, %r270, 0;
	@%p64 bra 	$L__BB13_36;
	shr.u32 	%r296, %r13, 3;
	and.b32  	%r297, %r296, 124;
	mov.u32 	%r298, _ZZN3cub18CUB_300001_SM_10006detail6reduce28DeviceReduceSingleTileKernelINS2_10policy_hubIfyN4cuda3std3__44plusIfEEE10Policy1000EPfSC_iS9_ffNS7_10__identityEEEvT0_T1_T2_T3_T4_T6_E12temp_storage;
	add.s32 	%r299, %r298, %r297;
	st.shared.f32 	[%r299+8], %f26;
$L__BB13_36:
	bar.sync 	0;
	setp.ne.s32 	%p65, %r13, 0;
	@%p65 bra 	$L__BB13_72;
	ld.shared.f32 	%f308, [_ZZN3cub18CUB_300001_SM_10006detail6reduce28DeviceReduceSingleTileKernelINS2_10policy_hubIfyN4cuda3std3__44plusIfEEE10Policy1000EPfSC_iS9_ffNS7_10__identityEEEvT0_T1_T2_T3_T4_T6_E12temp_storage+12];
	add.f32 	%f309, %f418, %f308;
	ld.shared.f32 	%f310, [_ZZN3cub18CUB_300001_SM_10006detail6reduce28DeviceReduceSingleTileKernelINS2_10policy_hubIfyN4cuda3std3__44plusIfEEE10Policy1000EPfSC_iS9_ffNS7_10__identityEEEvT0_T1_T2_T3_T4_T6_E12temp_storage+16];
	add.f32 	%f311, %f309, %f310;
	ld.shared.f32 	%f312, [_ZZN3cub18CUB_300001_SM_10006detail6reduce28DeviceReduceSingleTileKernelINS2_10policy_hubIfyN4cuda3std3__44plusIfEEE10Policy1000EPfSC_iS9_ffNS7_10__identityEEEvT0_T1_T2_T3_T4_T6_E12temp_storage+20];
	add.f32 	%f313, %f311, %f312;
	ld.shared.f32 	%f314, [_ZZN3cub18CUB_300001_SM_10006detail6reduce28DeviceReduceSingleTileKernelINS2_10policy_hubIfyN4cuda3std3__44plusIfEEE10Policy1000EPfSC_iS9_ffNS7_10__identityEEEvT0_T1_T2_T3_T4_T6_E12temp_storage+24];
	add.f32 	%f315, %f313, %f314;
	ld.shared.f32 	%f316, [_ZZN3cub18CUB_300001_SM_10006detail6reduce28DeviceReduceSingleTileKernelINS2_10policy_hubIfyN4cuda3std3__44plusIfEEE10Policy1000EPfSC_iS9_ffNS7_10__identityEEEvT0_T1_T2_T3_T4_T6_E12temp_storage+28];
	add.f32 	%f317, %f315, %f316;
	ld.shared.f32 	%f318, [_ZZN3cub18CUB_300001_SM_10006detail6reduce28DeviceReduceSingleTileKernelINS2_10policy_hubIfyN4cuda3std3__44plusIfEEE10Policy1000EPfSC_iS9_ffNS7_10__identityEEEvT0_T1_T2_T3_T4_T6_E12temp_storage+32];
	add.f32 	%f319, %f317, %f318;
	ld.shared.f32 	%f320, [_ZZN3cub18CUB_300001_SM_10006detail6reduce28DeviceReduceSingleTileKernelINS2_10policy_hubIfyN4cuda3std3__44plusIfEEE10Policy1000EPfSC_iS9_ffNS7_10__identityEEEvT0_T1_T2_T3_T4_T6_E12temp_storage+36];
	add.f32 	%f418, %f319, %f320;
	bra.uni 	$L__BB13_72;
$L__BB13_38:
	setp.gt.s32 	%p3, %r67, 4095;
	@%p3 bra 	$L__BB13_56;
	mov.u32 	%r34, %tid.x;
	setp.ge.s32 	%p20, %r34, %r67;
	mov.f32 	%f410, 0f00000000;
	mov.u32 	%r397, %r34;
	@%p20 bra 	$L__BB13_41;
	mul.wide.u32 	%rd66, %r34, 4;
	add.s64 	%rd65, %rd16, %rd66;
	// begin inline asm
	ld.global.nc.u32 %r144, [%rd65];
	// end inline asm
	mov.b32 	%f410, %r144;
	add.s32 	%r397, %r34, 256;
$L__BB13_41:
	setp.ge.s32 	%p21, %r397, %r67;
	@%p21 bra 	$L__BB13_47;
	not.b32 	%r145, %r397;
	add.s32 	%r37, %r67, %r145;
	and.b32  	%r146, %r37, 768;
	setp.eq.s32 	%p22, %r146, 768;
	@%p22 bra 	$L__BB13_45;
	mul.wide.u32 	%rd67, %r397, 4;
	add.s64 	%rd123, %rd16, %rd67;
	shr.u32 	%r147, %r37, 8;
	add.s32 	%r148, %r147, 1;
	and.b32  	%r149, %r148, 3;
	neg.s32 	%r395, %r149;
$L__BB13_44:
	.pragma "nounroll";
	// begin inline asm
	ld.global.nc.u32 %r150, [%rd123];
	// end inline asm
	mov.b32 	%f157, %r150;
	add.f32 	%f410, %f410, %f157;
	add.s32 	%r397, %r397, 256;
	add.s64 	%rd123, %rd123, 1024;
	add.s32 	%r395, %r395, 1;
	setp.ne.s32 	%p23, %r395, 0;
	@%p23 bra 	$L__BB13_44;
$L__BB13_45:
	setp.lt.u32 	%p24, %r37, 768;
	@%p24 bra 	$L__BB13_47;
$L__BB13_46:
	mul.wide.s32 	%rd73, %r397, 4;
	add.s64 	%rd69, %rd16, %rd73;
	// begin inline asm
	ld.global.nc.u32 %r151, [%rd69];
	// end inline asm
	mov.b32 	%f158, %r151;
	add.f32 	%f159, %f410, %f158;
	add.s64 	%rd70, %rd69, 1024;
	// begin inline asm
	ld.global.nc.u32 %r152, [%rd70];
	// end inline asm
	mov.b32 	%f160, %r152;
	add.f32 	%f161, %f159, %f160;
	add.s64 	%rd71, %rd69, 2048;
	// begin inline asm
	ld.global.nc.u32 %r153, [%rd71];
	// end inline asm
	mov.b32 	%f162, %r153;
	add.f32 	%f163, %f161, %f162;
	add.s64 	%rd72, %rd69, 3072;
	// begin inline asm
	ld.global.nc.u32 %r154, [%rd72];
	// end inline asm
	mov.b32 	%f164, %r154;
	add.f32 	%f410, %f163, %f164;
	add.s32 	%r397, %r397, 1024;
	setp.lt.s32 	%p25, %r397, %r67;
	@%p25 bra 	$L__BB13_46;
$L__BB13_47:
	setp.lt.s32 	%p26, %r67, 256;
	@%p26 bra 	$L__BB13_52;
	// begin inline asm
	mov.u32 %r193, %laneid;
	// end inline asm
	mov.b32 	%r195, %f410;
	mov.b32 	%r196, 1;
	mov.b32 	%r217, 31;
	mov.b32 	%r218, -1;
	// begin inline asm
	shfl.sync.down.b32 %r194, %r195, %r196, %r217, %r218;
	// end inline asm
	setp.gt.s32 	%p42, %r193, 30;
	mov.b32 	%f199, %r194;
	add.f32 	%f200, %f410, %f199;
	selp.f32 	%f201, %f410, %f200, %p42;
	mov.b32 	%r200, %f201;
	mov.b32 	%r201, 2;
	// begin inline asm
	shfl.sync.down.b32 %r199, %r200, %r201, %r217, %r218;
	// end inline asm
	setp.gt.s32 	%p43, %r193, 29;
	mov.b32 	%f202, %r199;
	add.f32 	%f203, %f201, %f202;
	selp.f32 	%f204, %f201, %f203, %p43;
	mov.b32 	%r205, %f204;
	mov.b32 	%r206, 4;
	// begin inline asm
	shfl.sync.down.b32 %r204, %r205, %r206, %r217, %r218;
	// end inline asm
	setp.gt.s32 	%p44, %r193, 27;
	mov.b32 	%f205, %r204;
	add.f32 	%f206, %f204, %f205;
	selp.f32 	%f207, %f204, %f206, %p44;
	mov.b32 	%r210, %f207;
	mov.b32 	%r211, 8;
	// begin inline asm
	shfl.sync.down.b32 %r209, %r210, %r211, %r217, %r218;
	// end inline asm
	setp.gt.s32 	%p45, %r193, 23;
	mov.b32 	%f208, %r209;
	add.f32 	%f209, %f207, %f208;
	selp.f32 	%f210, %f207, %f209, %p45;
	mov.b32 	%r215, %f210;
	mov.b32 	%r216, 16;
	// begin inline asm
	shfl.sync.down.b32 %r214, %r215, %r216, %r217, %r218;
	// end inline asm
	setp.gt.s32 	%p46, %r193, 15;
	mov.b32 	%f211, %r214;
	add.f32 	%f38, %f210, %f211;
	selp.f32 	%f418, %f210, %f38, %p46;
	setp.ne.s32 	%p47, %r193, 0;
	@%p47 bra 	$L__BB13_50;
	shr.u32 	%r219, %r34, 3;
	and.b32  	%r220, %r219, 124;
	mov.u32 	%r221, _ZZN3cub18CUB_300001_SM_10006detail6reduce28DeviceReduceSingleTileKernelINS2_10policy_hubIfyN4cuda3std3__44plusIfEEE10Policy1000EPfSC_iS9_ffNS7_10__identityEEEvT0_T1_T2_T3_T4_T6_E12temp_storage;
	add.s32 	%r222, %r221, %r220;
	st.shared.f32 	[%r222+8], %f38;
$L__BB13_50:
	bar.sync 	0;
	setp.ne.s32 	%p48, %r34, 0;
	@%p48 bra 	$L__BB13_72;
	ld.shared.f32 	%f212, [_ZZN3cub18CUB_300001_SM_10006detail6reduce28DeviceReduceSingleTileKernelINS2_10policy_hubIfyN4cuda3std3__44plusIfEEE10Policy1000EPfSC_iS9_ffNS7_10__identityEEEvT0_T1_T2_T3_T4_T6_E12temp_storage+12];
	add.f32 	%f213, %f418, %f212;
	ld.shared.f32 	%f214, [_ZZN3cub18CUB_300001_SM_10006detail6reduce28DeviceReduceSingleTileKernelINS2_10policy_hubIfyN4cuda3std3__44plusIfEEE10Policy1000EPfSC_iS9_ffNS7_10__identityEEEvT0_T1_T2_T3_T4_T6_E12temp_storage+16];
	add.f32 	%f215, %f213, %f214;
	ld.shared.f32 	%f216, [_ZZN3cub18CUB_300001_SM_10006detail6reduce28DeviceReduceSingleTileKernelINS2_10policy_hubIfyN4cuda3std3__44plusIfEEE10Policy1000EPfSC_iS9_ffNS7_10__identityEEEvT0_T1_T2_T3_T4_T6_E12temp_storage+20];
	add.f32 	%f217, %f215, %f216;
	ld.shared.f32 	%f218, [_ZZN3cub18CUB_300001_SM_10006detail6reduce28DeviceReduceSingleTileKernelINS2_10policy_hubIfyN4cuda3std3__44plusIfEEE10Policy1000EPfSC_iS9_ffNS7_10__identityEEEvT0_T1_T2_T3_T4_T6_E12temp_storage+24];
	add.f32 	%f219, %f217, %f218;
	ld.shared.f32 	%f220, [_ZZN3cub18CUB_300001_SM_10006detail6reduce28DeviceReduceSingleTileKernelINS2_10policy_hubIfyN4cuda3std3__44plusIfEEE10Policy1000EPfSC_iS9_ffNS7_10__identityEEEvT0_T1_T2_T3_T4_T6_E12temp_storage+28];
	add.f32 	%f221, %f219, %f220;
	ld.shared.f32 	%f222, [_ZZN3cub18CUB_300001_SM_10006detail6reduce28DeviceReduceSingleTileKernelINS2_10policy_hubIfyN4cuda3std3__44plusIfEEE10Policy1000EPfSC_iS9_ffNS7_10__identityEEEvT0_T1_T2_T3_T4_T6_E12temp_storage+32];
	add.f32 	%f223, %f221, %f222;
	ld.shared.f32 	%f224, [_ZZN3cub18CUB_300001_SM_10006detail6reduce28DeviceReduceSingleTileKernelINS2_10policy_hubIfyN4cuda3std3__44plusIfEEE10Policy1000EPfSC_iS9_ffNS7_10__identityEEEvT0_T1_T2_T3_T4_T6_E12temp_storage+36];
	add.f32 	%f418, %f223, %f224;
	bra.uni 	$L__BB13_72;
$L__BB13_52:
	// begin inline asm
	mov.u32 %r155, %laneid;
	// end inline asm
	and.b32  	%r181, %r34, 992;
	add.s32 	%r182, %r181, 32;
	setp.gt.s32 	%p27, %r182, %r67;
	not.b32 	%r183, %r181;
	add.s32 	%r184, %r67, %r183;
	selp.b32 	%r179, %r184, 31, %p27;
	mov.b32 	%r157, %f410;
	mov.b32 	%r158, 1;
	mov.b32 	%r180, -1;
	// begin inline asm
	shfl.sync.down.b32 %r156, %r157, %r158, %r179, %r180;
	// end inline asm
	setp.lt.s32 	%p28, %r155, %r179;
	mov.b32 	%f165, %r156;
	add.f32 	%f166, %f410, %f165;
	selp.f32 	%f167, %f166, %f410, %p28;
	mov.b32 	%r162, %f167;
	mov.b32 	%r163, 2;
	// begin inline asm
	shfl.sync.down.b32 %r161, %r162, %r163, %r179, %r180;
	// end inline asm
	add.s32 	%r185, %r155, 2;
	setp.gt.s32 	%p29, %r185, %r179;
	mov.b32 	%f168, %r161;
	add.f32 	%f169, %f167, %f168;
	selp.f32 	%f170, %f167, %f169, %p29;
	mov.b32 	%r167, %f170;
	mov.b32 	%r168, 4;
	// begin inline asm
	shfl.sync.down.b32 %r166, %r167, %r168, %r179, %r180;
	// end inline asm
	add.s32 	%r186, %r155, 4;
	setp.gt.s32 	%p30, %r186, %r179;
	mov.b32 	%f171, %r166;
	add.f32 	%f172, %f170, %f171;
	selp.f32 	%f173, %f170, %f172, %p30;
	mov.b32 	%r172, %f173;
	mov.b32 	%r173, 8;
	// begin inline asm
	shfl.sync.down.b32 %r171, %r172, %r173, %r179, %r180;
	// end inline asm
	add.s32 	%r187, %r155, 8;
	setp.gt.s32 	%p31, %r187, %r179;
	mov.b32 	%f174, %r171;
	add.f32 	%f175, %f173, %f174;
	selp.f32 	%f176, %f173, %f175, %p31;
	mov.b32 	%r177, %f176;
	mov.b32 	%r178, 16;
	// begin inline asm
	shfl.sync.down.b32 %r176, %r177, %r178, %r179, %r180;
	// end inline asm
	add.s32 	%r188, %r155, 16;
	setp.gt.s32 	%p32, %r188, %r179;
	mov.b32 	%f177, %r176;
	add.f32 	%f178, %f176, %f177;
	selp.f32 	%f418, %f176, %f178, %p32;
	setp.ne.s32 	%p33, %r155, 0;
	@%p33 bra 	$L__BB13_54;
	shr.u32 	%r189, %r34, 3;
	and.b32  	%r190, %r189, 124;
	mov.u32 	%r191, _ZZN3cub18CUB_300001_SM_10006detail6reduce28DeviceReduceSingleTileKernelINS2_10policy_hubIfyN4cuda3std3__44plusIfEEE10Policy1000EPfSC_iS9_ffNS7_10__identityEEEvT0_T1_T2_T3_T4_T6_E12temp_storage;
	add.s32 	%r192, %r191, %r190;
	st.shared.f32 	[%r192+8], %f418;
$L__BB13_54:
	bar.sync 	0;
	setp.ne.s32 	%p34, %r34, 0;
	@%p34 bra 	$L__BB13_72;
	setp.gt.s32 	%p35, %r67, 32;
	ld.shared.f32 	%f179, [_ZZN3cub18CUB_300001_SM_10006detail6reduce28DeviceReduceSingleTileKernelINS2_10policy_hubIfyN4cuda3std3__44plusIfEEE10Policy1000EPfSC_iS9_ffNS7_10__identityEEEvT0_T1_T2_T3_T4_T6_E12temp_storage+12];
	add.f32 	%f180, %f418, %f179;
	selp.f32 	%f181, %f180, %f418, %p35;
	setp.gt.s32 	%p36, %r67, 64;
	ld.shared.f32 	%f182, [_ZZN3cub18CUB_300001_SM_10006detail6reduce28DeviceReduceSingleTileKernelINS2_10policy_hubIfyN4cuda3std3__44plusIfEEE10Policy1000EPfSC_iS9_ffNS7_10__identityEEEvT0_T1_T2_T3_T4_T6_E12temp_storage+16];
	add.f32 	%f183, %f182, %f181;
	selp.f32 	%f184, %f183, %f181, %p36;
	setp.gt.s32 	%p37, %r67, 96;
	ld.shared.f32 	%f185, [_ZZN3cub18CUB_300001_SM_10006detail6reduce28DeviceReduceSingleTileKernelINS2_10policy_hubIfyN4cuda3std3__44plusIfEEE10Policy1000EPfSC_iS9_ffNS7_10__identityEEEvT0_T1_T2_T3_T4_T6_E12temp_storage+20];
	add.f32 	%f186, %f185, %f184;
	selp.f32 	%f187, %f186, %f184, %p37;
	setp.gt.s32 	%p38, %r67, 128;
	ld.shared.f32 	%f188, [_ZZN3cub18CUB_300001_SM_10006detail6reduce28DeviceReduceSingleTileKernelINS2_10policy_hubIfyN4cuda3std3__44plusIfEEE10Policy1000EPfSC_iS9_ffNS7_10__identityEEEvT0_T1_T2_T3_T4_T6_E12temp_storage+24];
	add.f32 	%f189, %f188, %f187;
	selp.f32 	%f190, %f189, %f187, %p38;
	setp.gt.s32 	%p39, %r67, 160;
	ld.shared.f32 	%f191, [_ZZN3cub18CUB_300001_SM_10006detail6reduce28DeviceReduceSingleTileKernelINS2_10policy_hubIfyN4cuda3std3__44plusIfEEE10Policy1000EPfSC_iS9_ffNS7_10__identityEEEvT0_T1_T2_T3_T4_T6_E12temp_storage+28];
	add.f32 	%f192, %f191, %f190;
	selp.f32 	%f193, %f192, %f190, %p39;
	setp.gt.s32 	%p40, %r67, 192;
	ld.shared.f32 	%f194, [_ZZN3cub18CUB_300001_SM_10006detail6reduce28DeviceReduceSingleTileKernelINS2_10policy_hubIfyN4cuda3std3__44plusIfEEE10Policy1000EPfSC_iS9_ffNS7_10__identityEEEvT0_T1_T2_T3_T4_T6_E12temp_storage+32];
	add.f32 	%f195, %f194, %f193;
	selp.f32 	%f196, %f195, %f193, %p40;
	setp.gt.s32 	%p41, %r67, 224;
	ld.shared.f32 	%f197, [_ZZN3cub18CUB_300001_SM_10006detail6reduce28DeviceReduceSingleTileKernelINS2_10policy_hubIfyN4cuda3std3__44plusIfEEE10Policy1000EPfSC_iS9_ffNS7_10__identityEEEvT0_T1_T2_T3_T4_T6_E12temp_storage+36];
	add.f32 	%f198, %f197, %f196;
	selp.f32 	%f418, %f198, %f196, %p41;
	bra.uni 	$L__BB13_72;
$L__BB13_56:
	mov.u32 	%r46, %tid.x;
	mul.wide.u32 	%rd35, %r46, 4;
	add.s64 	%rd19, %rd16, %rd35;
	// begin inline asm
	ld.global.nc.u32 %r68, [%rd19];
	// end inline asm
	mov.b32 	%f59, %r68;
	add.s64 	%rd20, %rd19, 1024;
	// begin inline asm
	ld.global.nc.u32 %r69, [%rd20];
	// end inline asm
	mov.b32 	%f60, %r69;
	add.s64 	%rd21, %rd19, 2048;
	// begin inline asm
	ld.global.nc.u32 %r70, [%rd21];
	// end inline asm
	mov.b32 	%f61, %r70;
	add.s64 	%rd22, %rd19, 3072;
	// begin inline asm
	ld.global.nc.u32 %r71, [%rd22];
	// end inline asm
	mov.b32 	%f62, %r71;
	add.s64 	%rd23, %rd19, 4096;
	// begin inline asm
	ld.global.nc.u32 %r72, [%rd23];
	// end inline asm
	mov.b32 	%f63, %r72;
	add.s64 	%rd24, %rd19, 5120;
	// begin inline asm
	ld.global.nc.u32 %r73, [%rd24];
	// end inline asm
	mov.b32 	%f64, %r73;
	add.s64 	%rd25, %rd19, 6144;
	// begin inline asm
	ld.global.nc.u32 %r74, [%rd25];
	// end inline asm
	mov.b32 	%f65, %r74;
	add.s64 	%rd26, %rd19, 7168;
	// begin inline asm
	ld.global.nc.u32 %r75, [%rd26];
	// end inline asm
	mov.b32 	%f66, %r75;
	add.s64 	%rd27, %rd19, 8192;
	// begin inline asm
	ld.global.nc.u32 %r76, [%rd27];
	// end inline asm
	mov.b32 	%f67, %r76;
	add.s64 	%rd28, %rd19, 9216;
	// begin inline asm
	ld.global.nc.u32 %r77, [%rd28];
	// end inline asm
	mov.b32 	%f68, %r77;
	add.s64 	%rd29, %rd19, 10240;
	// begin inline asm
	ld.global.nc.u32 %r78, [%rd29];
	// end inline asm
	mov.b32 	%f69, %r78;
	add.s64 	%rd30, %rd19, 11264;
	// begin inline asm
	ld.global.nc.u32 %r79, [%rd30];
	// end inline asm
	mov.b32 	%f70, %r79;
	add.s64 	%rd31, %rd19, 12288;
	// begin inline asm
	ld.global.nc.u32 %r80, [%rd31];
	// end inline asm
	mov.b32 	%f71, %r80;
	add.s64 	%rd32, %rd19, 13312;
	// begin inline asm
	ld.global.nc.u32 %r81, [%rd32];
	// end inline asm
	mov.b32 	%f72, %r81;
	add.s64 	%rd33, %rd19, 14336;
	// begin inline asm
	ld.global.nc.u32 %r82, [%rd33];
	// end inline asm
	mov.b32 	%f73, %r82;
	add.s64 	%rd34, %rd19, 15360;
	// begin inline asm
	ld.global.nc.u32 %r83, [%rd34];
	// end inline asm
	mov.b32 	%f74, %r83;
	add.f32 	%f75, %f59, %f60;
	add.f32 	%f76, %f61, %f62;
	add.f32 	%f77, %f63, %f64;
	add.f32 	%f78, %f65, %f66;
	add.f32 	%f79, %f67, %f68;
	add.f32 	%f80, %f69, %f70;
	add.f32 	%f81, %f71, %f72;
	add.f32 	%f82, %f73, %f74;
	add.f32 	%f83, %f75, %f76;
	add.f32 	%f84, %f77, %f78;
	add.f32 	%f85, %f79, %f80;
	add.f32 	%f86, %f81, %f82;
	add.f32 	%f87, %f83, %f84;
	add.f32 	%f88, %f85, %f86;
	add.f32 	%f417, %f87, %f88;
	setp.lt.u32 	%p4, %r67, 8192;
	mov.b32 	%r400, 4096;
	@%p4 bra 	$L__BB13_60;
	add.s32 	%r47, %r67, -4096;
	mov.b32 	%r400, 4096;
$L__BB13_58:
	mul.wide.s32 	%rd52, %r400, 4;
	add.s64 	%rd36, %rd19, %rd52;
	// begin inline asm
	ld.global.nc.u32 %r86, [%rd36];
	// end inline asm
	mov.b32 	%f89, %r86;
	add.s64 	%rd37, %rd36, 1024;
	// begin inline asm
	ld.global.nc.u32 %r87, [%rd37];
	// end inline asm
	mov.b32 	%f90, %r87;
	add.s64 	%rd38, %rd36, 2048;
	// begin inline asm
	ld.global.nc.u32 %r88, [%rd38];
	// end inline asm
	mov.b32 	%f91, %r88;
	add.s64 	%rd39, %rd36, 3072;
	// begin inline asm
	ld.global.nc.u32 %r89, [%rd39];
	// end inline asm
	mov.b32 	%f92, %r89;
	add.s64 	%rd40, %rd36, 4096;
	// begin inline asm
	ld.global.nc.u32 %r90, [%rd40];
	// end inline asm
	mov.b32 	%f93, %r90;
	add.s64 	%rd41, %rd36, 5120;
	// begin inline asm
	ld.global.nc.u32 %r91, [%rd41];
	// end inline asm
	mov.b32 	%f94, %r91;
	add.s64 	%rd42, %rd36, 6144;
	// begin inline asm
	ld.global.nc.u32 %r92, [%rd42];
	// end inline asm
	mov.b32 	%f95, %r92;
	add.s64 	%rd43, %rd36, 7168;
	// begin inline asm
	ld.global.nc.u32 %r93, [%rd43];
	// end inline asm
	mov.b32 	%f96, %r93;
	add.s64 	%rd44, %rd36, 8192;
	// begin inline asm
	ld.global.nc.u32 %r94, [%rd44];
	// end inline asm
	mov.b32 	%f97, %r94;
	add.s64 	%rd45, %rd36, 9216;
	// begin inline asm
	ld.global.nc.u32 %r95, [%rd45];
	// end inline asm
	mov.b32 	%f98, %r95;
	add.s64 	%rd46, %rd36, 10240;
	// begin inline asm
	ld.global.nc.u32 %r96, [%rd46];
	// end inline asm
	mov.b32 	%f99, %r96;
	add.s64 	%rd47, %rd36, 11264;
	// begin inline asm
	ld.global.nc.u32 %r97, [%rd47];
	// end inline asm
	mov.b32 	%f100, %r97;
	add.s64 	%rd48, %rd36, 12288;
	// begin inline asm
	ld.global.nc.u32 %r98, [%rd48];
	// end inline asm
	mov.b32 	%f101, %r98;
	add.s64 	%rd49, %rd36, 13312;
	// begin inline asm
	ld.global.nc.u32 %r99, [%rd49];
	// end inline asm
	mov.b32 	%f102, %r99;
	add.s64 	%rd50, %rd36, 14336;
	// begin inline asm
	ld.global.nc.u32 %r100, [%rd50];
	// end inline asm
	mov.b32 	%f103, %r100;
	add.s64 	%rd51, %rd36, 15360;
	// begin inline asm
	ld.global.nc.u32 %r101, [%rd51];
	// end inline asm
	mov.b32 	%f104, %r101;
	add.f32 	%f105, %f417, %f89;
	add.f32 	%f106, %f90, %f91;
	add.f32 	%f107, %f92, %f93;
	add.f32 	%f108, %f94, %f95;
	add.f32 	%f109, %f96, %f97;
	add.f32 	%f110, %f98, %f99;
	add.f32 	%f111, %f100, %f101;
	add.f32 	%f112, %f102, %f103;
	add.f32 	%f113, %f105, %f106;
	add.f32 	%f114, %f107, %f108;
	add.f32 	%f115, %f109, %f110;
	add.f32 	%f116, %f111, %f112;
	add.f32 	%f117, %f113, %f114;
	add.f32 	%f118, %f115, %f116;
	add.f32 	%f119, %f117, %f118;
	add.f32 	%f417, %f119, %f104;
	sub.s32 	%r102, %r67, %r400;
	setp.lt.s32 	%p5, %r102, 4096;
	@%p5 bra 	$L__BB13_68;
	add.s32 	%r400, %r400, 4096;
	setp.le.s32 	%p6, %r400, %r47;
	@%p6 bra 	$L__BB13_58;
$L__BB13_60:
	setp.le.s32 	%p7, %r67, %r400;
	@%p7 bra 	$L__BB13_68;
	sub.s32 	%r51, %r67, %r400;
	setp.ge.s32 	%p8, %r46, %r51;
	@%p8 bra 	$L__BB13_68;
	not.b32 	%r103, %r46;
	add.s32 	%r104, %r67, %r103;
	sub.s32 	%r52, %r104, %r400;
	and.b32  	%r105, %r52, 768;
	setp.eq.s32 	%p9, %r105, 768;
	mov.u32 	%r404, %r46;
	@%p9 bra 	$L__BB13_65;
	add.s32 	%r402, %r46, %r400;
	shr.u32 	%r106, %r52, 8;
	add.s32 	%r107, %r106, 1;
	and.b32  	%r108, %r107, 3;
	neg.s32 	%r401, %r108;
	mov.u32 	%r404, %r46;
$L__BB13_64:
	.pragma "nounroll";
	mul.wide.u32 	%rd54, %r402, 4;
	add.s64 	%rd53, %rd16, %rd54;
	// begin inline asm
	ld.global.nc.u32 %r109, [%rd53];
	// end inline asm
	mov.b32 	%f121, %r109;
	add.f32 	%f417, %f417, %f121;
	add.s32 	%r404, %r404, 256;
	add.s32 	%r402, %r402, 256;
	add.s32 	%r401, %r401, 1;
	setp.ne.s32 	%p10, %r401, 0;
	@%p10 bra 	$L__BB13_64;
$L__BB13_65:
	setp.lt.u32 	%p11, %r52, 768;
	@%p11 bra 	$L__BB13_68;
	cvt.u64.u32 	%rd55, %r404;
	cvt.u64.u32 	%rd56, %r400;
	add.s64 	%rd57, %rd55, %rd56;
	shl.b64 	%rd58, %rd57, 2;
	add.s64 	%rd59, %rd58, %rd16;
	add.s64 	%rd124, %rd59, 2048;
	add.s32 	%r405, %r404, %r400;
$L__BB13_67:
	mul.wide.u32 	%rd64, %r405, 4;
	add.s64 	%rd60, %rd16, %rd64;
	// begin inline asm
	ld.global.nc.u32 %r110, [%rd60];
	// end inline asm
	mov.b32 	%f122, %r110;
	add.f32 	%f123, %f417, %f122;
	add.s64 	%rd61, %rd124, -1024;
	// begin inline asm
	ld.global.nc.u32 %r111, [%rd61];
	// end inline asm
	mov.b32 	%f124, %r111;
	add.f32 	%f125, %f123, %f124;
	// begin inline asm
	ld.global.nc.u32 %r112, [%rd124];
	// end inline asm
	mov.b32 	%f126, %r112;
	add.f32 	%f127, %f125, %f126;
	add.s64 	%rd63, %rd124, 1024;
	// begin inline asm
	ld.global.nc.u32 %r113, [%rd63];
	// end inline asm
	mov.b32 	%f128, %r113;
	add.f32 	%f417, %f127, %f128;
	add.s32 	%r404, %r404, 1024;
	add.s64 	%rd124, %rd124, 4096;
	add.s32 	%r405, %r405, 1024;
	setp.lt.s32 	%p12, %r404, %r51;
	@%p12 bra 	$L__BB13_67;
$L__BB13_68:
	// begin inline asm
	mov.u32 %r114, %laneid;
	// end inline asm
	mov.b32 	%r116, %f417;
	mov.b32 	%r117, 1;
	mov.b32 	%r138, 31;
	mov.b32 	%r139, -1;
	// begin inline asm
	shfl.sync.down.b32 %r115, %r116, %r117, %r138, %r139;
	// end inline asm
	setp.gt.s32 	%p13, %r114, 30;
	mov.b32 	%f129, %r115;
	add.f32 	%f130, %f417, %f129;
	selp.f32 	%f131, %f417, %f130, %p13;
	mov.b32 	%r121, %f131;
	mov.b32 	%r122, 2;
	// begin inline asm
	shfl.sync.down.b32 %r120, %r121, %r122, %r138, %r139;
	// end inline asm
	setp.gt.s32 	%p14, %r114, 29;
	mov.b32 	%f132, %r120;
	add.f32 	%f133, %f131, %f132;
	selp.f32 	%f134, %f131, %f133, %p14;
	mov.b32 	%r126, %f134;
	mov.b32 	%r127, 4;
	// begin inline asm
	shfl.sync.down.b32 %r125, %r126, %r127, %r138, %r139;
	// end inline asm
	setp.gt.s32 	%p15, %r114, 27;
	mov.b32 	%f135, %r125;
	add.f32 	%f136, %f134, %f135;
	selp.f32 	%f137, %f134, %f136, %p15;
	mov.b32 	%r131, %f137;
	mov.b32 	%r132, 8;
	// begin inline asm
	shfl.sync.down.b32 %r130, %r131, %r132, %r138, %r139;
	// end inline asm
	setp.gt.s32 	%p16, %r114, 23;
	mov.b32 	%f138, %r130;
	add.f32 	%f139, %f137, %f138;
	selp.f32 	%f140, %f137, %f139, %p16;
	mov.b32 	%r136, %f140;
	mov.b32 	%r137, 16;
	// begin inline asm
	shfl.sync.down.b32 %r135, %r136, %r137, %r138, %r139;
	// end inline asm
	setp.gt.s32 	%p17, %r114, 15;
	mov.b32 	%f141, %r135;
	add.f32 	%f54, %f140, %f141;
	selp.f32 	%f418, %f140, %f54, %p17;
	setp.ne.s32 	%p18, %r114, 0;
	@%p18 bra 	$L__BB13_70;
	shr.u32 	%r140, %r46, 3;
	and.b32  	%r141, %r140, 124;
	mov.u32 	%r142, _ZZN3cub18CUB_300001_SM_10006detail6reduce28DeviceReduceSingleTileKernelINS2_10policy_hubIfyN4cuda3std3__44plusIfEEE10Policy1000EPfSC_iS9_ffNS7_10__identityEEEvT0_T1_T2_T3_T4_T6_E12temp_storage;
	add.s32 	%r143, %r142, %r141;
	st.shared.f32 	[%r143+8], %f54;
$L__BB13_70:
	bar.sync 	0;
	setp.ne.s32 	%p19, %r46, 0;
	@%p19 bra 	$L__BB13_72;
	ld.shared.f32 	%f142, [_ZZN3cub18CUB_300001_SM_10006detail6reduce28DeviceReduceSingleTileKernelINS2_10policy_hubIfyN4cuda3std3__44plusIfEEE10Policy1000EPfSC_iS9_ffNS7_10__identityEEEvT0_T1_T2_T3_T4_T6_E12temp_storage+12];
	add.f32 	%f143, %f418, %f142;
	ld.shared.f32 	%f144, [_ZZN3cub18CUB_300001_SM_10006detail6reduce28DeviceReduceSingleTileKernelINS2_10policy_hubIfyN4cuda3std3__44plusIfEEE10Policy1000EPfSC_iS9_ffNS7_10__identityEEEvT0_T1_T2_T3_T4_T6_E12temp_storage+16];
	add.f32 	%f145, %f143, %f144;
	ld.shared.f32 	%f146, [_ZZN3cub18CUB_300001_SM_10006detail6reduce28DeviceReduceSingleTileKernelINS2_10policy_hubIfyN4cuda3std3__44plusIfEEE10Policy1000EPfSC_iS9_ffNS7_10__identityEEEvT0_T1_T2_T3_T4_T6_E12temp_storage+20];
	add.f32 	%f147, %f145, %f146;
	ld.shared.f32 	%f148, [_ZZN3cub18CUB_300001_SM_10006detail6reduce28DeviceReduceSingleTileKernelINS2_10policy_hubIfyN4cuda3std3__44plusIfEEE10Policy1000EPfSC_iS9_ffNS7_10__identityEEEvT0_T1_T2_T3_T4_T6_E12temp_storage+24];
	add.f32 	%f149, %f147, %f148;
	ld.shared.f32 	%f150, [_ZZN3cub18CUB_300001_SM_10006detail6reduce28DeviceReduceSingleTileKernelINS2_10policy_hubIfyN4cuda3std3__44plusIfEEE10Policy1000EPfSC_iS9_ffNS7_10__identityEEEvT0_T1_T2_T3_T4_T6_E12temp_storage+28];
	add.f32 	%f151, %f149, %f150;
	ld.shared.f32 	%f152, [_ZZN3cub18CUB_300001_SM_10006detail6reduce28DeviceReduceSingleTileKernelINS2_10policy_hubIfyN4cuda3std3__44plusIfEEE10Policy1000EPfSC_iS9_ffNS7_10__identityEEEvT0_T1_T2_T3_T4_T6_E12temp_storage+32];
	add.f32 	%f153, %f151, %f152;
	ld.shared.f32 	%f154, [_ZZN3cub18CUB_300001_SM_10006detail6reduce28DeviceReduceSingleTileKernelINS2_10policy_hubIfyN4cuda3std3__44plusIfEEE10Policy1000EPfSC_iS9_ffNS7_10__identityEEEvT0_T1_T2_T3_T4_T6_E12temp_storage+36];
	add.f32 	%f418, %f153, %f154;
$L__BB13_72:
	mov.u32 	%r379, %tid.x;
	setp.ne.s32 	%p95, %r379, 0;
	@%p95 bra 	$L__BB13_74;
	add.f32 	%f391, %f58, %f418;
	st.global.f32 	[%rd1], %f391;
$L__BB13_74:
	ret;

}


// ===== COMPILED SASS (sm_100) =====

	.target	sm_100

	.elftype	@"ET_EXEC"


//--------------------- .note.nv.tkinfo           --------------------------
	.section	.note.nv.tkinfo,"",@"SHT_NOTE"
	.sectionflags	@"SHF_NOTE_NV_TKINFO"
	.tkinfo
        /*0018*/ 	.word	0x00000002
        /*0030*/ 	.string	""
        /*0030*/ 	.string	"ptxas"
        /*0030*/ 	.string	"Cuda compilation tools, release 13.0, V13.0.88"
        /*0030*/ 	.string	"Build cuda_13.0.r13.0/compiler.36424714_0"
        /*0030*/ 	.string	"-arch sm_100 -m 64 "



//--------------------- .note.nv.cuinfo           --------------------------
	.section	.note.nv.cuinfo,"",@"SHT_NOTE"
	.sectionflags	@"SHF_NOTE_NV_CUINFO"
        /*0018*/ 	.short	0x0002
        /*001a*/ 	.short	0x0064
        /*001c*/ 	.short	0x0082
	.zero		2


//--------------------- .nv.info                  --------------------------
	.section	.nv.info,"",@"SHT_CUDA_INFO"
	.align	4


	//----- nvinfo : EIATTR_REGCOUNT
	.align		4
        /*0000*/ 	.byte	0x04, 0x2f
        /*0002*/ 	.short	(.L_54 - .L_53)
	.align		4
.L_53:
        /*0004*/ 	.word	index@(_Z10initCurandP17curandStateXORWOWm)
        /*0008*/ 	.word	0x0000001f


	//----- nvinfo : EIATTR_FRAME_SIZE
	.align		4
.L_54:
        /*000c*/ 	.byte	0x04, 0x11
        /*000e*/ 	.short	(.L_56 - .L_55)
	.align		4
.L_55:
        /*0010*/ 	.word	index@(_Z10initCurandP17curandStateXORWOWm)
        /*0014*/ 	.word	0x00000000


	//----- nvinfo : EIATTR_REGCOUNT
	.align		4
.L_56:
        /*0018*/ 	.byte	0x04, 0x2f
        /*001a*/ 	.short	(.L_58 - .L_57)
	.align		4
.L_57:
        /*001c*/ 	.word	index@(_Z14initPopulationP10IndividualP17curandStateXORWOW)
        /*0020*/ 	.word	0x00000020


	//----- nvinfo : EIATTR_FRAME_SIZE
	.align		4
.L_58:
        /*0024*/ 	.byte	0x04, 0x11
        /*0026*/ 	.short	(.L_60 - .L_59)
	.align		4
.L_59:
        /*0028*/ 	.word	index@(_Z14initPopulationP10IndividualP17curandStateXORWOW)
        /*002c*/ 	.word	0x00000000


	//----- nvinfo : EIATTR_REGCOUNT
	.align		4
.L_60:
        /*0030*/ 	.byte	0x04, 0x2f
        /*0032*/ 	.short	(.L_62 - .L_61)
	.align		4
.L_61:
        /*0034*/ 	.word	index@(_Z16calculateFitnessP10Individual)
        /*0038*/ 	.word	0x00000014


	//----- nvinfo : EIATTR_FRAME_SIZE
	.align		4
.L_62:
        /*003c*/ 	.byte	0x04, 0x11
        /*003e*/ 	.short	(.L_64 - .L_63)
	.align		4
.L_63:
        /*0040*/ 	.word	index@($__internal_1_$__cuda_sm20_sqrt_rn_f32_slowpath)
        /*0044*/ 	.word	0x00000000


	//----- nvinfo : EIATTR_FRAME_SIZE
	.align		4
.L_64:
        /*0048*/ 	.byte	0x04, 0x11
        /*004a*/ 	.short	(.L_66 - .L_65)
	.align		4
.L_65:
        /*004c*/ 	.word	index@($__internal_0_$__cuda_sm20_rcp_rn_f32_slowpath)
        /*0050*/ 	.word	0x00000000


	//----- nvinfo : EIATTR_FRAME_SIZE
	.align		4
.L_66:
        /*0054*/ 	.byte	0x04, 0x11
        /*0056*/ 	.short	(.L_68 - .L_67)
	.align		4
.L_67:
        /*0058*/ 	.word	index@(_Z16calculateFitnessP10Individual)
        /*005c*/ 	.word	0x00000000


	//----- nvinfo : EIATTR_REGCOUNT
	.align		4
.L_68:
        /*0060*/ 	.byte	0x04, 0x2f
        /*0062*/ 	.short	(.L_70 - .L_69)
	.align		4
.L_69:
        /*0064*/ 	.word	index@(_Z9selectionP10IndividualS0_fP17curandStateXORWOW)
        /*0068*/ 	.word	0x0000001e


	//----- nvinfo : EIATTR_FRAME_SIZE
	.align		4
.L_70:
        /*006c*/ 	.byte	0x04, 0x11
        /*006e*/ 	.short	(.L_72 - .L_71)
	.align		4
.L_71:
        /*0070*/ 	.word	index@(_Z9selectionP10IndividualS0_fP17curandStateXORWOW)
        /*0074*/ 	.word	0x00000000


	//----- nvinfo : EIATTR_REGCOUNT
	.align		4
.L_72:
        /*0078*/ 	.byte	0x04, 0x2f
        /*007a*/ 	.short	(.L_74 - .L_73)
	.align		4
.L_73:
        /*007c*/ 	.word	index@(_Z9crossoverP10IndividualS0_P17curandStateXORWOW)
        /*0080*/ 	.word	0x00000020


	//----- nvinfo : EIATTR_FRAME_SIZE
	.align		4
.L_74:
        /*0084*/ 	.byte	0x04, 0x11
        /*0086*/ 	.short	(.L_76 - .L_75)
	.align		4
.L_75:
        /*0088*/ 	.word	index@(_Z9crossoverP10IndividualS0_P17curandStateXORWOW)
        /*008c*/ 	.word	0x00000000


	//----- nvinfo : EIATTR_REGCOUNT
	.align		4
.L_76:
        /*0090*/ 	.byte	0x04, 0x2f
        /*0092*/ 	.short	(.L_78 - .L_77)
	.align		4
.L_77:
        /*0094*/ 	.word	index@(_Z8mutationP10IndividualP17curandStateXORWOW)
        /*0098*/ 	.word	0x0000000e


	//----- nvinfo : EIATTR_FRAME_SIZE
	.align		4
.L_78:
        /*009c*/ 	.byte	0x04, 0x11
        /*009e*/ 	.short	(.L_80 - .L_79)
	.align		4
.L_79:
        /*00a0*/ 	.word	index@(_Z8mutationP10IndividualP17curandStateXORWOW)
        /*00a4*/ 	.word	0x00000000


	//----- nvinfo : EIATTR_REGCOUNT
	.align		4
.L_80:
        /*00a8*/ 	.byte	0x04, 0x2f
        /*00aa*/ 	.short	(.L_82 - .L_81)
	.align		4
.L_81:
        /*00ac*/ 	.word	index@(_Z11replacementP10IndividualS0_)
        /*00b0*/ 	.word	0x00000020


	//----- nvinfo : EIATTR_FRAME_SIZE
	.align		4
.L_82:
        /*00b4*/ 	.byte	0x04, 0x11
        /*00b6*/ 	.short	(.L_84 - .L_83)
	.align		4
.L_83:
        /*00b8*/ 	.word	index@(_Z11replacementP10IndividualS0_)
        /*00bc*/ 	.word	0x00000000


	//----- nvinfo : EIATTR_REGCOUNT
	.align		4
.L_84:
        /*00c0*/ 	.byte	0x04, 0x2f
        /*00c2*/ 	.short	(.L_86 - .L_85)
	.align		4
.L_85:
        /*00c4*/ 	.word	index@(_ZN3cub18CUB_300001_SM_10006detail11EmptyKernelIvEEvv)
        /*00c8*/ 	.word	0x00000004


	//----- nvinfo : EIATTR_FRAME_SIZE
	.align		4
.L_86:
        /*00cc*/ 	.byte	0x04, 0x11
        /*00ce*/ 	.short	(.L_88 - .L_87)
	.align		4
.L_87:
        /*00d0*/ 	.word	index@(_ZN3cub18CUB_300001_SM_10006detail11EmptyKernelIvEEvv)
        /*00d4*/ 	.word	0x00000000


	//----- nvinfo : EIATTR_REGCOUNT
	.align		4
.L_88:
        /*00d8*/ 	.byte	0x04, 0x2f
        /*00da*/ 	.short	(.L_90 - .L_89)
	.align		4
.L_89:
        /*00dc*/ 	.word	index@(_ZN3cub18CUB_300001_SM_10006detail6reduce28DeviceReduceSingleTileKernelINS2_10policy_hubIfjN4cuda3std3__44plusIfEEE10Policy1000EN6thrust24THRUST_300001_SM_1000_NS10device_ptrI10IndividualEEPfjS9_ff14FitnessFunctorEEvT0_T1_T2_T3_T4_T6_)
        /*00e0*/ 	.word	0x00000020


	//----- nvinfo : EIATTR_FRAME_SIZE
	.align		4
.L_90:
        /*00e4*/ 	.byte	0x04, 0x11
        /*00e6*/ 	.short	(.L_92 - .L_91)
	.align		4
.L_91:
        /*00e8*/ 	.word	index@(_ZN3cub18CUB_300001_SM_10006detail6reduce28DeviceReduceSingleTileKernelINS2_10policy_hubIfjN4cuda3std3__44plusIfEEE10Policy1000EN6thrust24THRUST_300001_SM_1000_NS10device_ptrI10IndividualEEPfjS9_ff14FitnessFunctorEEvT0_T1_T2_T3_T4_T6_)
        /*00ec*/ 	.word	0x00000000


	//----- nvinfo : EIATTR_REGCOUNT
	.align		4
.L_92:
        /*00f0*/ 	.byte	0x04, 0x2f
        /*00f2*/ 	.short	(.L_94 - .L_93)
	.align		4
.L_93:
        /*00f4*/ 	.word	index@(_ZN3cub18CUB_300001_SM_10006detail6reduce18DeviceReduceKernelINS2_10policy_hubIfjN4cuda3std3__44plusIfEEE10Policy1000EN6thrust24THRUST_300001_SM_1000_NS10device_ptrI10IndividualEEjS9_f14FitnessFunctorEEvT0_PT3_T1_NS0_13GridEvenShareISL_EET2_T4_)
        /*00f8*/ 	.word	0x00000020


	//----- nvinfo : EIATTR_FRAME_SIZE
	.align		4
.L_94:
        /*00fc*/ 	.byte	0x04, 0x11
        /*00fe*/ 	.short	(.L_96 - .L_95)
	.align		4
.L_95:
        /*0100*/ 	.word	index@(_ZN3cub18CUB_300001_SM_10006detail6reduce18DeviceReduceKernelINS2_10policy_hubIfjN4cuda3std3__44plusIfEEE10Policy1000EN6thrust24THRUST_300001_SM_1000_NS10device_ptrI10IndividualEEjS9_f14FitnessFunctorEEvT0_PT3_T1_NS0_13GridEvenShareISL_EET2_T4_)
        /*0104*/ 	.word	0x00000000


	//----- nvinfo : EIATTR_REGCOUNT
	.align		4
.L_96:
        /*0108*/ 	.byte	0x04, 0x2f
        /*010a*/ 	.short	(.L_98 - .L_97)
	.align		4
.L_97:
        /*010c*/ 	.word	index@(_ZN3cub18CUB_300001_SM_10006detail6reduce28DeviceReduceSingleTileKernelINS2_10policy_hubIfjN4cuda3std3__44plusIfEEE10Policy1000EPfSC_iS9_ffNS7_10__identityEEEvT0_T1_T2_T3_T4_T6_)
        /*0110*/ 	.word	0x0000001e


	//----- nvinfo : EIATTR_FRAME_SIZE
	.align		4
.L_98:
        /*0114*/ 	.byte	0x04, 0x11
        /*0116*/ 	.short	(.L_100 - .L_99)
	.align		4
.L_99:
        /*0118*/ 	.word	index@(_ZN3cub18CUB_300001_SM_10006detail6reduce28DeviceReduceSingleTileKernelINS2_10policy_hubIfjN4cuda3std3__44plusIfEEE10Policy1000EPfSC_iS9_ffNS7_10__identityEEEvT0_T1_T2_T3_T4_T6_)
        /*011c*/ 	.word	0x00000000


	//----- nvinfo : EIATTR_REGCOUNT
	.align		4
.L_100:
        /*0120*/ 	.byte	0x04, 0x2f
        /*0122*/ 	.short	(.L_102 - .L_101)
	.align		4
.L_101:
        /*0124*/ 	.word	index@(_ZN3cub18CUB_300001_SM_10006detail6reduce28DeviceReduceSingleTileKernelINS2_10policy_hubIfyN4cuda3std3__44plusIfEEE10Policy1000EN6thrust24THRUST_300001_SM_1000_NS10device_ptrI10IndividualEEPfyS9_ff14FitnessFunctorEEvT0_T1_T2_T3_T4_T6_)
        /*0128*/ 	.word	0x00000020


	//----- nvinfo : EIATTR_FRAME_SIZE
	.align		4
.L_102:
        /*012c*/ 	.byte	0x04, 0x11
        /*012e*/ 	.short	(.L_104 - .L_103)
	.align		4
.L_103:
        /*0130*/ 	.word	index@(_ZN3cub18CUB_300001_SM_10006detail6reduce28DeviceReduceSingleTileKernelINS2_10policy_hubIfyN4cuda3std3__44plusIfEEE10Policy1000EN6thrust24THRUST_300001_SM_1000_NS10device_ptrI10IndividualEEPfyS9_ff14FitnessFunctorEEvT0_T1_T2_T3_T4_T6_)
        /*0134*/ 	.word	0x00000000


	//----- nvinfo : EIATTR_REGCOUNT
	.align		4
.L_104:
        /*0138*/ 	.byte	0x04, 0x2f
        /*013a*/ 	.short	(.L_106 - .L_105)
	.align		4
.L_105:
        /*013c*/ 	.word	index@(_ZN3cub18CUB_300001_SM_10006detail6reduce18DeviceReduceKernelINS2_10policy_hubIfyN4cuda3std3__44plusIfEEE10Policy1000EN6thrust24THRUST_300001_SM_1000_NS10device_ptrI10IndividualEEyS9_f14FitnessFunctorEEvT0_PT3_T1_NS0_13GridEvenShareISL_EET2_T4_)
        /*0140*/ 	.word	0x0000001e


	//----- nvinfo : EIATTR_FRAME_SIZE
	.align		4
.L_106:
        /*0144*/ 	.byte	0x04, 0x11
        /*0146*/ 	.short	(.L_108 - .L_107)
	.align		4
.L_107:
        /*0148*/ 	.word	index@(_ZN3cub18CUB_300001_SM_10006detail6reduce18DeviceReduceKernelINS2_10policy_hubIfyN4cuda3std3__44plusIfEEE10Policy1000EN6thrust24THRUST_300001_SM_1000_NS10device_ptrI10IndividualEEyS9_f14FitnessFunctorEEvT0_PT3_T1_NS0_13GridEvenShareISL_EET2_T4_)
        /*014c*/ 	.word	0x00000000


	//----- nvinfo : EIATTR_REGCOUNT
	.align		4
.L_108:
        /*0150*/ 	.byte	0x04, 0x2f
        /*0152*/ 	.short	(.L_110 - .L_109)
	.align		4
.L_109:
        /*0154*/ 	.word	index@(_ZN3cub18CUB_300001_SM_10006detail6reduce28DeviceReduceSingleTileKernelINS2_10policy_hubIfyN4cuda3std3__44plusIfEEE10Policy1000EPfSC_iS9_ffNS7_10__identityEEEvT0_T1_T2_T3_T4_T6_)
        /*0158*/ 	.word	0x0000001e


	//----- nvinfo : EIATTR_FRAME_SIZE
	.align		4
.L_110:
        /*015c*/ 	.byte	0x04, 0x11
        /*015e*/ 	.short	(.L_112 - .L_111)
	.align		4
.L_111:
        /*0160*/ 	.word	index@(_ZN3cub18CUB_300001_SM_10006detail6reduce28DeviceReduceSingleTileKernelINS2_10policy_hubIfyN4cuda3std3__44plusIfEEE10Policy1000EPfSC_iS9_ffNS7_10__identityEEEvT0_T1_T2_T3_T4_T6_)
        /*0164*/ 	.word	0x00000000


	//----- nvinfo : EIATTR_MIN_STACK_SIZE
	.align		4
.L_112:
        /*0168*/ 	.byte	0x04, 0x12
        /*016a*/ 	.short	(.L_114 - .L_113)
	.align		4
.L_113:
        /*016c*/ 	.word	index@(_ZN3cub18CUB_300001_SM_10006detail6reduce28DeviceReduceSingleTileKernelINS2_10policy_hubIfyN4cuda3std3__44plusIfEEE10Policy1000EPfSC_iS9_ffNS7_10__identityEEEvT0_T1_T2_T3_T4_T6_)
        /*0170*/ 	.word	0x00000000


	//----- nvinfo : EIATTR_MIN_STACK_SIZE
	.align		4
.L_114:
        /*0174*/ 	.byte	0x04, 0x12
        /*0176*/ 	.short	(.L_116 - .L_115)
	.align		4
.L_115:
        /*0178*/ 	.word	index@(_ZN3cub18CUB_300001_SM_10006detail6reduce18DeviceReduceKernelINS2_10policy_hubIfyN4cuda3std3__44plusIfEEE10Policy1000EN6thrust24THRUST_300001_SM_1000_NS10device_ptrI10IndividualEEyS9_f14FitnessFunctorEEvT0_PT3_T1_NS0_13GridEvenShareISL_EET2_T4_)
        /*017c*/ 	.word	0x00000000


	//----- nvinfo : EIATTR_MIN_STACK_SIZE
	.align		4
.L_116:
        /*0180*/ 	.byte	0x04, 0x12
        /*0182*/ 	.short	(.L_118 - .L_117)
	.align		4
.L_117:
        /*0184*/ 	.word	index@(_ZN3cub18CUB_300001_SM_10006detail6reduce28DeviceReduceSingleTileKernelINS2_10policy_hubIfyN4cuda3std3__44plusIfEEE10Policy1000EN6thrust24THRUST_300001_SM_1000_NS10device_ptrI10IndividualEEPfyS9_ff14FitnessFunctorEEvT0_T1_T2_T3_T4_T6_)
        /*0188*/ 	.word	0x00000000


	//----- nvinfo : EIATTR_MIN_STACK_SIZE
	.align		4
.L_118:
        /*018c*/ 	.byte	0x04, 0x12
        /*018e*/ 	.short	(.L_120 - .L_119)
	.align		4
.L_119:
        /*0190*/ 	.word	index@(_ZN3cub18CUB_300001_SM_10006detail6reduce28DeviceReduceSingleTileKernelINS2_10policy_hubIfjN4cuda3std3__44plusIfEEE10Policy1000EPfSC_iS9_ffNS7_10__identityEEEvT0_T1_T2_T3_T4_T6_)
        /*0194*/ 	.word	0x00000000


	//----- nvinfo : EIATTR_MIN_STACK_SIZE
	.align		4
.L_120:
        /*0198*/ 	.byte	0x04, 0x12
        /*019a*/ 	.short	(.L_122 - .L_121)
	.align		4
.L_121:
        /*019c*/ 	.word	index@(_ZN3cub18CUB_300001_SM_10006detail6reduce18DeviceReduceKernelINS2_10policy_hubIfjN4cuda3std3__44plusIfEEE10Policy1000EN6thrust24THRUST_300001_SM_1000_NS10device_ptrI10IndividualEEjS9_f14FitnessFunctorEEvT0_PT3_T1_NS0_13GridEvenShareISL_EET2_T4_)
        /*01a0*/ 	.word	0x00000000


	//----- nvinfo : EIATTR_MIN_STACK_SIZE
	.align		4
.L_122:
        /*01a4*/ 	.byte	0x04, 0x12
        /*01a6*/ 	.short	(.L_124 - .L_123)
	.align		4
.L_123:
        /*01a8*/ 	.word	index@(_ZN3cub18CUB_300001_SM_10006detail6reduce28DeviceReduceSingleTileKernelINS2_10policy_hubIfjN4cuda3std3__44plusIfEEE10Policy1000EN6thrust24THRUST_300001_SM_1000_NS10device_ptrI10IndividualEEPfjS9_ff14FitnessFunctorEEvT0_T1_T2_T3_T4_T6_)
        /*01ac*/ 	.word	0x00000000


	//----- nvinfo : EIATTR_MIN_STACK_SIZE
	.align		4
.L_124:
        /*01b0*/ 	.byte	0x04, 0x12
        /*01b2*/ 	.short	(.L_126 - .L_125)
	.align		4
.L_125:
        /*01b4*/ 	.word	index@(_ZN3cub18CUB_300001_SM_10006detail11EmptyKernelIvEEvv)
        /*01b8*/ 	.word	0x00000000


	//----- nvinfo : EIATTR_MIN_STACK_SIZE
	.align		4
.L_126:
        /*01bc*/ 	.byte	0x04, 0x12
        /*01be*/ 	.short	(.L_128 - .L_127)
	.align		4
.L_127:
        /*01c0*/ 	.word	index@(_Z11replacementP10IndividualS0_)
        /*01c4*/ 	.word	0x00000000


	//----- nvinfo : EIATTR_MIN_STACK_SIZE
	.align		4
.L_128:
        /*01c8*/ 	.byte	0x04, 0x12
        /*01ca*/ 	.short	(.L_130 - .L_129)
	.align		4
.L_129:
        /*01cc*/ 	.word	index@(_Z8mutationP10IndividualP17curandStateXORWOW)
        /*01d0*/ 	.word	0x00000000


	//----- nvinfo : EIATTR_MIN_STACK_SIZE
	.align		4
.L_130:
        /*01d4*/ 	.byte	0x04, 0x12
        /*01d6*/ 	.short	(.L_132 - .L_131)
	.align		4
.L_131:
        /*01d8*/ 	.word	index@(_Z9crossoverP10IndividualS0_P17curandStateXORWOW)
        /*01dc*/ 	.word	0x00000000


	//----- nvinfo : EIATTR_MIN_STACK_SIZE
	.align		4
.L_132:
        /*01e0*/ 	.byte	0x04, 0x12
        /*01e2*/ 	.short	(.L_134 - .L_133)
	.align		4
.L_133:
        /*01e4*/ 	.word	index@(_Z9selectionP10IndividualS0_fP17curandStateXORWOW)
        /*01e8*/ 	.word	0x00000000


	//----- nvinfo : EIATTR_MIN_STACK_SIZE
	.align		4
.L_134:
        /*01ec*/ 	.byte	0x04, 0x12
        /*01ee*/ 	.short	(.L_136 - .L_135)
	.align		4
.L_135:
        /*01f0*/ 	.word	index@(_Z16calculateFitnessP10Individual)
        /*01f4*/ 	.word	0x00000000


	//----- nvinfo : EIATTR_MIN_STACK_SIZE
	.align		4
.L_136:
        /*01f8*/ 	.byte	0x04, 0x12
        /*01fa*/ 	.short	(.L_138 - .L_137)
	.align		4
.L_137:
        /*01fc*/ 	.word	index@(_Z14initPopulationP10IndividualP17curandStateXORWOW)
        /*0200*/ 	.word	0x00000000


	//----- nvinfo : EIATTR_MIN_STACK_SIZE
	.align		4
.L_138:
        /*0204*/ 	.byte	0x04, 0x12
        /*0206*/ 	.short	(.L_140 - .L_139)
	.align		4
.L_139:
        /*0208*/ 	.word	index@(_Z10initCurandP17curandStateXORWOWm)
        /*020c*/ 	.word	0x00000000
.L_140:


//--------------------- .nv.compat                --------------------------
	.section	.nv.compat,"",@"SHT_CUDA_COMPAT_INFO"
	.align	4
        /*0000*/ 	.byte	0x02, 0x09, 0x00, 0x00, 0x02, 0x02, 0x01, 0x00, 0x02, 0x05, 0x05, 0x00, 0x03, 0x07, 0x01, 0x01
        /*0010*/ 	.byte	0x02, 0x03, 0x00, 0x00, 0x02, 0x06, 0x01, 0x00, 0x04, 0x0b, 0x08, 0x00, 0x01, 0x00, 0x00, 0x00
        /*0020*/ 	.byte	0x00, 0x00, 0x00, 0x00


//--------------------- .nv.info._ZN3cub18CUB_300001_SM_10006detail6reduce28DeviceReduceSingleTileKernelINS2_10policy_hubIfyN4cuda3std3__44plusIfEEE10Policy1000EPfSC_iS9_ffNS7_10__identityEEEvT0_T1_T2_T3_T4_T6_ --------------------------
	.section	.nv.info._ZN3cub18CUB_300001_SM_10006detail6reduce28DeviceReduceSingleTileKernelINS2_10policy_hubIfyN4cuda3std3__44plusIfEEE10Policy1000EPfSC_iS9_ffNS7_10__identityEEEvT0_T1_T2_T3_T4_T6_,"",@"SHT_CUDA_INFO"
	.sectionflags	@""
	.align	4


	//----- nvinfo : EIATTR_CUDA_API_VERSION
	.align		4
        /*0000*/ 	.byte	0x04, 0x37
        /*0002*/ 	.short	(.L_142 - .L_141)
.L_141:
        /*0004*/ 	.word	0x00000082


	//----- nvinfo : EIATTR_KPARAM_INFO
	.align		4
.L_142:
        /*0008*/ 	.byte	0x04, 0x17
        /*000a*/ 	.short	(.L_144 - .L_143)
.L_143:
        /*000c*/ 	.word	0x00000000
        /*0010*/ 	.short	0x0005
        /*0012*/ 	.short	0x001c
        /*0014*/ 	.byte	0x00, 0xf0, 0x05, 0x00


	//----- nvinfo : EIATTR_KPARAM_INFO
	.align		4
.L_144:
        /*0018*/ 	.byte	0x04, 0x17
        /*001a*/ 	.short	(.L_146 - .L_145)
.L_145:
        /*001c*/ 	.word	0x00000000
        /*0020*/ 	.short	0x0004
        /*0022*/ 	.short	0x0018
        /*0024*/ 	.byte	0x00, 0xf0, 0x11, 0x00


	//----- nvinfo : EIATTR_KPARAM_INFO
	.align		4
.L_146:
        /*0028*/ 	.byte	0x04, 0x17
        /*002a*/ 	.short	(.L_148 - .L_147)
.L_147:
        /*002c*/ 	.word	0x00000000
        /*0030*/ 	.short	0x0003
        /*0032*/ 	.short	0x0014
        /*0034*/ 	.byte	0x00, 0xf0, 0x05, 0x00


	//----- nvinfo : EIATTR_KPARAM_INFO
	.align		4
.L_148:
        /*0038*/ 	.byte	0x04, 0x17
        /*003a*/ 	.short	(.L_150 - .L_149)
.L_149:
        /*003c*/ 	.word	0x00000000
        /*0040*/ 	.short	0x0002
        /*0042*/ 	.short	0x0010
        /*0044*/ 	.byte	0x00, 0xf0, 0x11, 0x00


	//----- nvinfo : EIATTR_KPARAM_INFO
	.align		4
.L_150:
        /*0048*/ 	.byte	0x04, 0x17
        /*004a*/ 	.short	(.L_152 - .L_151)
.L_151:
        /*004c*/ 	.word	0x00000000
        /*0050*/ 	.short	0x0001
        /*0052*/ 	.short	0x0008
        /*0054*/ 	.byte	0x00, 0xf5, 0x21, 0x00


	//----- nvinfo : EIATTR_KPARAM_INFO
	.align		4
.L_152:
        /*0058*/ 	.byte	0x04, 0x17
        /*005a*/ 	.short	(.L_154 - .L_153)
.L_153:
        /*005c*/ 	.word	0x00000000
        /*0060*/ 	.short	0x0000
        /*0062*/ 	.short	0x0000
        /*0064*/ 	.byte	0x00, 0xf5, 0x21, 0x00


	//----- nvinfo : EIATTR_SPARSE_MMA_MASK
	.align		4
.L_154:
        /*0068*/ 	.byte	0x03, 0x50
        /*006a*/ 	.short	0x0000


	//----- nvinfo : EIATTR_MAXREG_COUNT
	.align		4
        /*006c*/ 	.byte	0x03, 0x1b
        /*006e*/ 	.short	0x00ff


	//----- nvinfo : EIATTR_NUM_BARRIERS
	.align		4
        /*0070*/ 	.byte	0x02, 0x4c
        /*0072*/ 	.byte	0x01
	.zero		1


	//----- nvinfo : EIATTR_MERCURY_ISA_VERSION
	.align		4
        /*0074*/ 	.byte	0x03, 0x5f
        /*0076*/ 	.short	0x0101


	//----- nvinfo : EIATTR_COOP_GROUP_MASK_REGIDS
	.align		4
        /*0078*/ 	.byte	0x04, 0x29
        /*007a*/ 	.short	(.L_156 - .L_155)


	//   ....[0]....
.L_155:
        /*007c*/ 	.word	0xffffffff


	//   ....[1]....
        /*0080*/ 	.word	0xffffffff


	//   ....[2]....
        /*0084*/ 	.word	0xffffffff


	//   ....[3]....
        /*0088*/ 	.word	0xffffffff


	//   ....[4]....
        /*008c*/ 	.word	0xffffffff


	//   ....[5]....
        /*0090*/ 	.word	0xffffffff


	//   ....[6]....
        /*0094*/ 	.word	0xffffffff


	//   ....[7]....
        /*0098*/ 	.word	0xffffffff


	//   ....[8]....
        /*009c*/ 	.word	0xffffffff


	//   ....[9]....
        /*00a0*/ 	.word	0xffffffff


	//   ....[10]....
        /*00a4*/ 	.word	0xffffffff


	//   ....[11]....
        /*00a8*/ 	.word	0xffffffff


	//   ....[12]....
        /*00ac*/ 	.word	0xffffffff


	//   ....[13]....
        /*00b0*/ 	.word	0xffffffff


	//   ....[14]....
        /*00b4*/ 	.word	0xffffffff


	//   ....[15]....
        /*00b8*/ 	.word	0xffffffff


	//   ....[16]....
        /*00bc*/ 	.word	0xffffffff


	//   ....[17]....
        /*00c0*/ 	.word	0xffffffff


	//   ....[18]....
        /*00c4*/ 	.word	0xffffffff


	//   ....[19]....
        /*00c8*/ 	.word	0xffffffff


	//   ....[20]....
        /*00cc*/ 	.word	0xffffffff


	//   ....[21]....
        /*00d0*/ 	.word	0xffffffff


	//   ....[22]....
        /*00d4*/ 	.word	0xffffffff


	//   ....[23]....
        /*00d8*/ 	.word	0xffffffff


	//   ....[24]....
        /*00dc*/ 	.word	0xffffffff


	//   ....[25]....
        /*00e0*/ 	.word	0xffffffff


	//   ....[26]....
        /*00e4*/ 	.word	0xffffffff


	//   ....[27]....
        /*00e8*/ 	.word	0xffffffff


	//   ....[28]....
        /*00ec*/ 	.word	0xffffffff


	//   ....[29]....
        /*00f0*/ 	.word	0xffffffff


	//----- nvinfo : EIATTR_COOP_GROUP_INSTR_OFFSETS
	.align		4
.L_156:
        /*00f4*/ 	.byte	0x04, 0x28
        /*00f6*/ 	.short	(.L_158 - .L_157)


	//   ....[0]....
.L_157:
        /*00f8*/ 	.word	0x00000980


	//   ....[1]....
        /*00fc*/ 	.word	0x000009e0


	//   ....[2]....
        /*0100*/ 	.word	0x00000a50


	//   ....[3]....
        /*0104*/ 	.word	0x00000aa0


	//   ....[4]....
        /*0108*/ 	.word	0x00000ad0


	//   ....[5]....
        /*010c*/ 	.word	0x00000c90


	//   ....[6]....
        /*0110*/ 	.word	0x00000d20


	//   ....[7]....
        /*0114*/ 	.word	0x00000d60


	//   ....[8]....
        /*0118*/ 	.word	0x00000db0


	//   ....[9]....
        /*011c*/ 	.word	0x00000df0


	//   ....[10]....
        /*0120*/ 	.word	0x00001c00


	//   ....[11]....
        /*0124*/ 	.word	0x00001c80


	//   ....[12]....
        /*0128*/ 	.word	0x00001cd0


	//   ....[13]....
        /*012c*/ 	.word	0x00001d10


	//   ....[14]....
        /*0130*/ 	.word	0x00001d40


	//   ....[15]....
        /*0134*/ 	.word	0x00002700


	//   ....[16]....
        /*0138*/ 	.word	0x00002760


	//   ....[17]....
        /*013c*/ 	.word	0x000027d0


	//   ....[18]....
        /*0140*/ 	.word	0x00002820


	//   ....[19]....
        /*0144*/ 	.word	0x00002850


	//   ....[20]....
        /*0148*/ 	.word	0x00002a10


	//   ....[21]....
        /*014c*/ 	.word	0x00002a90


	//   ....[22]....
        /*0150*/ 	.word	0x00002ad0


	//   ....[23]....
        /*0154*/ 	.word	0x00002b10


	//   ....[24]....
        /*0158*/ 	.word	0x00002b70


	//   ....[25]....
        /*015c*/ 	.word	0x00003b00


	//   ....[26]....
        /*0160*/ 	.word	0x00003b80


	//   ....[27]....
        /*0164*/ 	.word	0x00003bd0


	//   ....[28]....
        /*0168*/ 	.word	0x00003c10


	//   ....[29]....
        /*016c*/ 	.word	0x00003c40


	//----- nvinfo : EIATTR_VRC_CTA_INIT_COUNT
	.align		4
.L_158:
        /*0170*/ 	.byte	0x02, 0x4a
	.zero		1
	.zero		1


	//----- nvinfo : EIATTR_EXIT_INSTR_OFFSETS
	.align		4
        /*0174*/ 	.byte	0x04, 0x1c
        /*0176*/ 	.short	(.L_160 - .L_159)


	//   ....[0]....
.L_159:
        /*0178*/ 	.word	0x00000080


	//   ....[1]....
        /*017c*/ 	.word	0x000000c0


	//   ....[2]....
        /*0180*/ 	.word	0x00003d90


	//   ....[3]....
        /*0184*/ 	.word	0x00003de0


	//----- nvinfo : EIATTR_MAX_THREADS
	.align		4
.L_160:
        /*0188*/ 	.byte	0x04, 0x05
        /*018a*/ 	.short	(.L_162 - .L_161)
.L_161:
        /*018c*/ 	.word	0x00000100
        /*0190*/ 	.word	0x00000001
        /*0194*/ 	.word	0x00000001


	//----- nvinfo : EIATTR_CRS_STACK_SIZE
	.align		4
.L_162:
        /*0198*/ 	.byte	0x04, 0x1e
        /*019a*/ 	.short	(.L_164 - .L_163)
.L_163:
        /*019c*/ 	.word	0x00000000


	//----- nvinfo : EIATTR_CBANK_PARAM_SIZE
	.align		4
.L_164:
        /*01a0*/ 	.byte	0x03, 0x19
        /*01a2*/ 	.short	0x001d


	//----- nvinfo : EIATTR_PARAM_CBANK
	.align		4
        /*01a4*/ 	.byte	0x04, 0x0a
        /*01a6*/ 	.short	(.L_166 - .L_165)
	.align		4
.L_165:
        /*01a8*/ 	.word	index@(.nv.constant0._ZN3cub18CUB_300001_SM_10006detail6reduce28DeviceReduceSingleTileKernelINS2_10policy_hubIfyN4cuda3std3__44plusIfEEE10Policy1000EPfSC_iS9_ffNS7_10__identityEEEvT0_T1_T2_T3_T4_T6_)
        /*01ac*/ 	.short	0x0380
        /*01ae*/ 	.short	0x001d


	//----- nvinfo : EIATTR_SW_WAR
	.align		4
.L_166:
        /*01b0*/ 	.byte	0x04, 0x36
        /*01b2*/ 	.short	(.L_168 - .L_167)
.L_167:
        /*01b4*/ 	.word	0x00000008
.L_168:


//--------------------- .nv.info._ZN3cub18CUB_300001_SM_10006detail6reduce18DeviceReduceKernelINS2_10policy_hubIfyN4cuda3std3__44plusIfEEE10Policy1000EN6thrust24THRUST_300001_SM_1000_NS10device_ptrI10IndividualEEyS9_f14FitnessFunctorEEvT0_PT3_T1_NS0_13GridEvenShareISL_EET2_T4_ --------------------------
	.section	.nv.info._ZN3cub18CUB_300001_SM_10006detail6reduce18DeviceReduceKernelINS2_10policy_hubIfyN4cuda3std3__44plusIfEEE10Policy1000EN6thrust24THRUST_300001_SM_1000_NS10device_ptrI10IndividualEEyS9_f14FitnessFunctorEEvT0_PT3_T1_NS0_13GridEvenShareISL_EET2_T4_,"",@"SHT_CUDA_INFO"
	.sectionflags	@""
	.align	4


	//----- nvinfo : EIATTR_CUDA_API_VERSION
	.align		4
        /*0000*/ 	.byte	0x04, 0x37
        /*0002*/ 	.short	(.L_170 - .L_169)
.L_169:
        /*0004*/ 	.word	0x00000082


	//----- nvinfo : EIATTR_KPARAM_INFO
	.align		4
.L_170:
        /*0008*/ 	.byte	0x04, 0x17
        /*000a*/ 	.short	(.L_172 - .L_171)
.L_171:
        /*000c*/ 	.word	0x00000000
        /*0010*/ 	.short	0x0005
        /*0012*/ 	.short	0x0061
        /*0014*/ 	.byte	0x00, 0xf0, 0x05, 0x00


	//----- nvinfo : EIATTR_KPARAM_INFO
	.align		4
.L_172:
        /*0018*/ 	.byte	0x04, 0x17
        /*001a*/ 	.short	(.L_174 - .L_173)
.L_173:
        /*001c*/ 	.word	0x00000000
        /*0020*/ 	.short	0x0004
        /*0022*/ 	.short	0x0060
        /*0024*/ 	.byte	0x00, 0xf0, 0x05, 0x00


	//----- nvinfo : EIATTR_KPARAM_INFO
	.align		4
.L_174:
        /*0028*/ 	.byte	0x04, 0x17
        /*002a*/ 	.short	(.L_176 - .L_175)
.L_175:
        /*002c*/ 	.word	0x00000000
        /*0030*/ 	.short	0x0003
        /*0032*/ 	.short	0x0018
        /*0034*/ 	.byte	0x00, 0xf0, 0x21, 0x01


	//----- nvinfo : EIATTR_KPARAM_INFO
	.align		4
.L_176:
        /*0038*/ 	.byte	0x04, 0x17
        /*003a*/ 	.short	(.L_178 - .L_177)
.L_177:
        /*003c*/ 	.word	0x00000000
        /*0040*/ 	.short	0x0002
        /*0042*/ 	.short	0x0010
        /*0044*/ 	.byte	0x00, 0xf0, 0x21, 0x00


	//----- nvinfo : EIATTR_KPARAM_INFO
	.align		4
.L_178:
        /*0048*/ 	.byte	0x04, 0x17
        /*004a*/ 	.short	(.L_180 - .L_179)
.L_179:
        /*004c*/ 	.word	0x00000000
        /*0050*/ 	.short	0x0001
        /*0052*/ 	.short	0x0008
        /*0054*/ 	.byte	0x00, 0xf5, 0x21, 0x00


	//----- nvinfo : EIATTR_KPARAM_INFO
	.align		4
.L_180:
        /*0058*/ 	.byte	0x04, 0x17
        /*005a*/ 	.short	(.L_182 - .L_181)
.L_181:
        /*005c*/ 	.word	0x00000000
        /*0060*/ 	.short	0x0000
        /*0062*/ 	.short	0x0000
        /*0064*/ 	.byte	0x00, 0xf0, 0x21, 0x00


	//----- nvinfo : EIATTR_SPARSE_MMA_MASK
	.align		4
.L_182:
        /*0068*/ 	.byte	0x03, 0x50
        /*006a*/ 	.short	0x0000


	//----- nvinfo : EIATTR_MAXREG_COUNT
	.align		4
        /*006c*/ 	.byte	0x03, 0x1b
        /*006e*/ 	.short	0x00ff


	//----- nvinfo : EIATTR_NUM_BARRIERS
	.align		4
        /*0070*/ 	.byte	0x02, 0x4c
        /*0072*/ 	.byte	0x01
	.zero		1


	//----- nvinfo : EIATTR_MERCURY_ISA_VERSION
	.align		4
        /*0074*/ 	.byte	0x03, 0x5f
        /*0076*/ 	.short	0x0101


	//----- nvinfo : EIATTR_COOP_GROUP_MASK_REGIDS
	.align		4
        /*0078*/ 	.byte	0x04, 0x29
        /*007a*/ 	.short	(.L_184 - .L_183)


	//   ....[0]....
.L_183:
        /*007c*/ 	.word	0xffffffff


	//   ....[1]....
        /*0080*/ 	.word	0xffffffff


	//   ....[2]....
        /*0084*/ 	.word	0xffffffff


	//   ....[3]....
        /*0088*/ 	.word	0xffffffff


	//   ....[4]....
        /*008c*/ 	.word	0xffffffff


	//   ....[5]....
        /*0090*/ 	.word	0xffffffff


	//   ....[6]....
        /*0094*/ 	.word	0xffffffff


	//   ....[7]....
        /*0098*/ 	.word	0xffffffff


	//   ....[8]....
        /*009c*/ 	.word	0xffffffff


	//   ....[9]....
        /*00a0*/ 	.word	0xffffffff


	//   ....[10]....
        /*00a4*/ 	.word	0xffffffff


	//   ....[11]....
        /*00a8*/ 	.word	0xffffffff


	//   ....[12]....
        /*00ac*/ 	.word	0xffffffff


	//   ....[13]....
        /*00b0*/ 	.word	0xffffffff


	//   ....[14]....
        /*00b4*/ 	.word	0xffffffff


	//----- nvinfo : EIATTR_COOP_GROUP_INSTR_OFFSETS
	.align		4
.L_184:
        /*00b8*/ 	.byte	0x04, 0x28
        /*00ba*/ 	.short	(.L_186 - .L_185)


	//   ....[0]....
.L_185:
        /*00bc*/ 	.word	0x000009e0


	//   ....[1]....
        /*00c0*/ 	.word	0x00000a40


	//   ....[2]....
        /*00c4*/ 	.word	0x00000ab0


	//   ....[3]....
        /*00c8*/ 	.word	0x00000b00


	//   ....[4]....
        /*00cc*/ 	.word	0x00000b30


	//   ....[5]....
        /*00d0*/ 	.word	0x00000cf0


	//   ....[6]....
        /*00d4*/ 	.word	0x00000d80


	//   ....[7]....
        /*00d8*/ 	.word	0x00000dd0


	//   ....[8]....
        /*00dc*/ 	.word	0x00000e10


	//   ....[9]....
        /*00e0*/ 	.word	0x00000e50


	//   ....[10]....
        /*00e4*/ 	.word	0x000020c0


	//   ....[11]....
        /*00e8*/ 	.word	0x00002140


	//   ....[12]....
        /*00ec*/ 	.word	0x00002190


	//   ....[13]....
        /*00f0*/ 	.word	0x000021d0


	//   ....[14]....
        /*00f4*/ 	.word	0x00002200


	//----- nvinfo : EIATTR_VRC_CTA_INIT_COUNT
	.align		4
.L_186:
        /*00f8*/ 	.byte	0x02, 0x4a
	.zero		1
	.zero		1


	//----- nvinfo : EIATTR_EXIT_INSTR_OFFSETS
	.align		4
        /*00fc*/ 	.byte	0x04, 0x1c
        /*00fe*/ 	.short	(.L_188 - .L_187)


	//   ....[0]....
.L_187:
        /*0100*/ 	.word	0x00002350


	//   ....[1]....
        /*0104*/ 	.word	0x000023b0


	//----- nvinfo : EIATTR_MAX_THREADS
	.align		4
.L_188:
        /*0108*/ 	.byte	0x04, 0x05
        /*010a*/ 	.short	(.L_190 - .L_189)
.L_189:
        /*010c*/ 	.word	0x00000100
        /*0110*/ 	.word	0x00000001
        /*0114*/ 	.word	0x00000001


	//----- nvinfo : EIATTR_CRS_STACK_SIZE
	.align		4
.L_190:
        /*0118*/ 	.byte	0x04, 0x1e
        /*011a*/ 	.short	(.L_192 - .L_191)
.L_191:
        /*011c*/ 	.word	0x00000000


	//----- nvinfo : EIATTR_CBANK_PARAM_SIZE
	.align		4
.L_192:
        /*0120*/ 	.byte	0x03, 0x19
        /*0122*/ 	.short	0x0062


	//----- nvinfo : EIATTR_PARAM_CBANK
	.align		4
        /*0124*/ 	.byte	0x04, 0x0a
        /*0126*/ 	.short	(.L_194 - .L_193)
	.align		4
.L_193:
        /*0128*/ 	.word	index@(.nv.constant0._ZN3cub18CUB_300001_SM_10006detail6reduce18DeviceReduceKernelINS2_10policy_hubIfyN4cuda3std3__44plusIfEEE10Policy1000EN6thrust24THRUST_300001_SM_1000_NS10device_ptrI10IndividualEEyS9_f14FitnessFunctorEEvT0_PT3_T1_NS0_13GridEvenShareISL_EET2_T4_)
        /*012c*/ 	.short	0x0380
        /*012e*/ 	.short	0x0062


	//----- nvinfo : EIATTR_SW_WAR
	.align		4
.L_194:
        /*0130*/ 	.byte	0x04, 0x36
        /*0132*/ 	.short	(.L_196 - .L_195)
.L_195:
        /*0134*/ 	.word	0x00000008
.L_196:


//--------------------- .nv.info._ZN3cub18CUB_300001_SM_10006detail6reduce28DeviceReduceSingleTileKernelINS2_10policy_hubIfyN4cuda3std3__44plusIfEEE10Policy1000EN6thrust24THRUST_300001_SM_1000_NS10device_ptrI10IndividualEEPfyS9_ff14FitnessFunctorEEvT0_T1_T2_T3_T4_T6_ --------------------------
	.section	.nv.info._ZN3cub18CUB_300001_SM_10006detail6reduce28DeviceReduceSingleTileKernelINS2_10policy_hubIfyN4cuda3std3__44plusIfEEE10Policy1000EN6thrust24THRUST_300001_SM_1000_NS10device_ptrI10IndividualEEPfyS9_ff14FitnessFunctorEEvT0_T1_T2_T3_T4_T6_,"",@"SHT_CUDA_INFO"
	.sectionflags	@""
	.align	4


	//----- nvinfo : EIATTR_CUDA_API_VERSION
	.align		4
        /*0000*/ 	.byte	0x04, 0x37
        /*0002*/ 	.short	(.L_198 - .L_197)
.L_197:
        /*0004*/ 	.word	0x00000082


	//----- nvinfo : EIATTR_KPARAM_INFO
	.align		4
.L_198:
        /*0008*/ 	.byte	0x04, 0x17
        /*000a*/ 	.short	(.L_200 - .L_199)
.L_199:
        /*000c*/ 	.word	0x00000000
        /*0010*/ 	.short	0x0005
        /*0012*/ 	.short	0x0020
        /*0014*/ 	.byte	0x00, 0xf0, 0x05, 0x00


	//----- nvinfo : EIATTR_KPARAM_INFO
	.align		4
.L_200:
        /*0018*/ 	.byte	0x04, 0x17
        /*001a*/ 	.short	(.L_202 - .L_201)
.L_201:
        /*001c*/ 	.word	0x00000000
        /*0020*/ 	.short	0x0004
        /*0022*/ 	.short	0x001c
        /*0024*/ 	.byte	0x00, 0xf0, 0x11, 0x00


	//----- nvinfo : EIATTR_KPARAM_INFO
	.align		4
.L_202:
        /*0028*/ 	.byte	0x04, 0x17
        /*002a*/ 	.short	(.L_204 - .L_203)
.L_203:
        /*002c*/ 	.word	0x00000000
        /*0030*/ 	.short	0x0003
        /*0032*/ 	.short	0x0018
        /*0034*/ 	.byte	0x00, 0xf0, 0x05, 0x00


	//----- nvinfo : EIATTR_KPARAM_INFO
	.align		4
.L_204:
        /*0038*/ 	.byte	0x04, 0x17
        /*003a*/ 	.short	(.L_206 - .L_205)
.L_205:
        /*003c*/ 	.word	0x00000000
        /*0040*/ 	.short	0x0002
        /*0042*/ 	.short	0x0010
        /*0044*/ 	.byte	0x00, 0xf0, 0x21, 0x00


	//----- nvinfo : EIATTR_KPARAM_INFO
	.align		4
.L_206:
        /*0048*/ 	.byte	0x04, 0x17
        /*004a*/ 	.short	(.L_208 - .L_207)
.L_207:
        /*004c*/ 	.word	0x00000000
        /*0050*/ 	.short	0x0001
        /*0052*/ 	.short	0x0008
        /*0054*/ 	.byte	0x00, 0xf5, 0x21, 0x00


	//----- nvinfo : EIATTR_KPARAM_INFO
	.align		4
.L_208:
        /*0058*/ 	.byte	0x04, 0x17
        /*005a*/ 	.short	(.L_210 - .L_209)
.L_209:
        /*005c*/ 	.word	0x00000000
        /*0060*/ 	.short	0x0000
        /*0062*/ 	.short	0x0000
        /*0064*/ 	.byte	0x00, 0xf0, 0x21, 0x00


	//----- nvinfo : EIATTR_SPARSE_MMA_MASK
	.align		4
.L_210:
        /*0068*/ 	.byte	0x03, 0x50
        /*006a*/ 	.short	0x0000


	//----- nvinfo : EIATTR_MAXREG_COUNT
	.align		4
        /*006c*/ 	.byte	0x03, 0x1b
        /*006e*/ 	.short	0x00ff


	//----- nvinfo : EIATTR_NUM_BARRIERS
	.align		4
        /*0070*/ 	.byte	0x02, 0x4c
        /*0072*/ 	.byte	0x01
	.zero		1


	//----- nvinfo : EIATTR_MERCURY_ISA_VERSION
	.align		4
        /*0074*/ 	.byte	0x03, 0x5f
        /*0076*/ 	.short	0x0101


	//----- nvinfo : EIATTR_COOP_GROUP_MASK_REGIDS
	.align		4
        /*0078*/ 	.byte	0x04, 0x29
        /*007a*/ 	.short	(.L_212 - .L_211)


	//   ....[0]....
.L_211:
        /*007c*/ 	.word	0xffffffff


	//   ....[1]....
        /*0080*/ 	.word	0xffffffff


	//   ....[2]....
        /*0084*/ 	.word	0xffffffff


	//   ....[3]....
        /*0088*/ 	.word	0xffffffff


	//   ....[4]....
        /*008c*/ 	.word	0xffffffff


	//   ....[5]....
        /*0090*/ 	.word	0xffffffff


	//   ....[6]....
        /*0094*/ 	.word	0xffffffff


	//   ....[7]....
        /*0098*/ 	.word	0xffffffff


	//   ....[8]....
        /*009c*/ 	.word	0xffffffff


	//   ....[9]....
        /*00a0*/ 	.word	0xffffffff


	//   ....[10]....
        /*00a4*/ 	.word	0xffffffff


	//   ....[11]....
        /*00a8*/ 	.word	0xffffffff


	//   ....[12]....
        /*00ac*/ 	.word	0xffffffff


	//   ....[13]....
        /*00b0*/ 	.word	0xffffffff


	//   ....[14]....
        /*00b4*/ 	.word	0xffffffff


	//----- nvinfo : EIATTR_COOP_GROUP_INSTR_OFFSETS
	.align		4
.L_212:
        /*00b8*/ 	.byte	0x04, 0x28
        /*00ba*/ 	.short	(.L_214 - .L_213)


	//   ....[0]....
.L_213:
        /*00bc*/ 	.word	0x00000950


	//   ....[1]....
        /*00c0*/ 	.word	0x000009b0


	//   ....[2]....
        /*00c4*/ 	.word	0x00000a20


	//   ....[3]....
        /*00c8*/ 	.word	0x00000a70


	//   ....[4]....
        /*00cc*/ 	.word	0x00000aa0


	//   ....[5]....
        /*00d0*/ 	.word	0x00000c60


	//   ....[6]....
        /*00d4*/ 	.word	0x00000cf0


	//   ....[7]....
        /*00d8*/ 	.word	0x00000d40


	//   ....[8]....
        /*00dc*/ 	.word	0x00000d80


	//   ....[9]....
        /*00e0*/ 	.word	0x00000dc0


	//   ....[10]....
        /*00e4*/ 	.word	0x00001e60


	//   ....[11]....
        /*00e8*/ 	.word	0x00001ee0


	//   ....[12]....
        /*00ec*/ 	.word	0x00001f30


	//   ....[13]....
        /*00f0*/ 	.word	0x00001f70


	//   ....[14]....
        /*00f4*/ 	.word	0x00001fa0


	//----- nvinfo : EIATTR_VRC_CTA_INIT_COUNT
	.align		4
.L_214:
        /*00f8*/ 	.byte	0x02, 0x4a
	.zero		1
	.zero		1


	//----- nvinfo : EIATTR_EXIT_INSTR_OFFSETS
	.align		4
        /*00fc*/ 	.byte	0x04, 0x1c
        /*00fe*/ 	.short	(.L_216 - .L_215)


	//   ....[0]....
.L_215:
        /*0100*/ 	.word	0x000000a0


	//   ....[1]....
        /*0104*/ 	.word	0x000000e0


	//   ....[2]....
        /*0108*/ 	.word	0x000020e0


	//   ....[3]....
        /*010c*/ 	.word	0x00002130


	//----- nvinfo : EIATTR_MAX_THREADS
	.align		4
.L_216:
        /*0110*/ 	.byte	0x04, 0x05
        /*0112*/ 	.short	(.L_218 - .L_217)
.L_217:
        /*0114*/ 	.word	0x00000100
        /*0118*/ 	.word	0x00000001
        /*011c*/ 	.word	0x00000001


	//----- nvinfo : EIATTR_CRS_STACK_SIZE
	.align		4
.L_218:
        /*0120*/ 	.byte	0x04, 0x1e
        /*0122*/ 	.short	(.L_220 - .L_219)
.L_219:
        /*0124*/ 	.word	0x00000000


	//----- nvinfo : EIATTR_CBANK_PARAM_SIZE
	.align		4
.L_220:
        /*0128*/ 	.byte	0x03, 0x19
        /*012a*/ 	.short	0x0021


	//----- nvinfo : EIATTR_PARAM_CBANK
	.align		4
        /*012c*/ 	.byte	0x04, 0x0a
        /*012e*/ 	.short	(.L_222 - .L_221)
	.align		4
.L_221:
        /*0130*/ 	.word	index@(.nv.constant0._ZN3cub18CUB_300001_SM_10006detail6reduce28DeviceReduceSingleTileKernelINS2_10policy_hubIfyN4cuda3std3__44plusIfEEE10Policy1000EN6thrust24THRUST_300001_SM_1000_NS10device_ptrI10IndividualEEPfyS9_ff14FitnessFunctorEEvT0_T1_T2_T3_T4_T6_)
        /*0134*/ 	.short	0x0380
        /*0136*/ 	.short	0x0021


	//----- nvinfo : EIATTR_SW_WAR
	.align		4
.L_222:
        /*0138*/ 	.byte	0x04, 0x36
        /*013a*/ 	.short	(.L_224 - .L_223)
.L_223:
        /*013c*/ 	.word	0x00000008
.L_224:


//--------------------- .nv.info._ZN3cub18CUB_300001_SM_10006detail6reduce28DeviceReduceSingleTileKernelINS2_10policy_hubIfjN4cuda3std3__44plusIfEEE10Policy1000EPfSC_iS9_ffNS7_10__identityEEEvT0_T1_T2_T3_T4_T6_ --------------------------
	.section	.nv.info._ZN3cub18CUB_300001_SM_10006detail6reduce28DeviceReduceSingleTileKernelINS2_10policy_hubIfjN4cuda3std3__44plusIfEEE10Policy1000EPfSC_iS9_ffNS7_10__identityEEEvT0_T1_T2_T3_T4_T6_,"",@"SHT_CUDA_INFO"
	.sectionflags	@""
	.align	4


	//----- nvinfo : EIATTR_CUDA_API_VERSION
	.align		4
        /*0000*/ 	.byte	0x04, 0x37
        /*0002*/ 	.short	(.L_226 - .L_225)
.L_225:
        /*0004*/ 	.word	0x00000082


	//----- nvinfo : EIATTR_KPARAM_INFO
	.align		4
.L_226:
        /*0008*/ 	.byte	0x04, 0x17
        /*000a*/ 	.short	(.L_228 - .L_227)
.L_227:
        /*000c*/ 	.word	0x00000000
        /*0010*/ 	.short	0x0005
        /*0012*/ 	.short	0x001c
        /*0014*/ 	.byte	0x00, 0xf0, 0x05, 0x00


	//----- nvinfo : EIATTR_KPARAM_INFO
	.align		4
.L_228:
        /*0018*/ 	.byte	0x04, 0x17
        /*001a*/ 	.short	(.L_230 - .L_229)
.L_229:
        /*001c*/ 	.word	0x00000000
        /*0020*/ 	.short	0x0004
        /*0022*/ 	.short	0x0018
        /*0024*/ 	.byte	0x00, 0xf0, 0x11, 0x00


	//----- nvinfo : EIATTR_KPARAM_INFO
	.align		4
.L_230:
        /*0028*/ 	.byte	0x04, 0x17
        /*002a*/ 	.short	(.L_232 - .L_231)
.L_231:
        /*002c*/ 	.word	0x00000000
        /*0030*/ 	.short	0x0003
        /*0032*/ 	.short	0x0014
        /*0034*/ 	.byte	0x00, 0xf0, 0x05, 0x00


	//----- nvinfo : EIATTR_KPARAM_INFO
	.align		4
.L_232:
        /*0038*/ 	.byte	0x04, 0x17
        /*003a*/ 	.short	(.L_234 - .L_233)
.L_233:
        /*003c*/ 	.word	0x00000000
        /*0040*/ 	.short	0x0002
        /*0042*/ 	.short	0x0010
        /*0044*/ 	.byte	0x00, 0xf0, 0x11, 0x00


	//----- nvinfo : EIATTR_KPARAM_INFO
	.align		4
.L_234:
        /*0048*/ 	.byte	0x04, 0x17
        /*004a*/ 	.short	(.L_236 - .L_235)
.L_235:
        /*004c*/ 	.word	0x00000000
        /*0050*/ 	.short	0x0001
        /*0052*/ 	.short	0x0008
        /*0054*/ 	.byte	0x00, 0xf5, 0x21, 0x00


	//----- nvinfo : EIATTR_KPARAM_INFO
	.align		4
.L_236:
        /*0058*/ 	.byte	0x04, 0x17
        /*005a*/ 	.short	(.L_238 - .L_237)
.L_237:
        /*005c*/ 	.word	0x00000000
        /*0060*/ 	.short	0x0000
        /*0062*/ 	.short	0x0000
        /*0064*/ 	.byte	0x00, 0xf5, 0x21, 0x00


	//----- nvinfo : EIATTR_SPARSE_MMA_MASK
	.align		4
.L_238:
        /*0068*/ 	.byte	0x03, 0x50
        /*006a*/ 	.short	0x0000


	//----- nvinfo : EIATTR_MAXREG_COUNT
	.align		4
        /*006c*/ 	.byte	0x03, 0x1b
        /*006e*/ 	.short	0x0080


	//----- nvinfo : EIATTR_NUM_BARRIERS
	.align		4
        /*0070*/ 	.byte	0x02, 0x4c
        /*0072*/ 	.byte	0x01
	.zero		1


	//----- nvinfo : EIATTR_MERCURY_ISA_VERSION
	.align		4
        /*0074*/ 	.byte	0x03, 0x5f
        /*0076*/ 	.short	0x0101


	//----- nvinfo : EIATTR_UNUSED_LOAD_BYTE_OFFSET
	.align		4
        /*0078*/ 	.byte	0x04, 0x44
        /*007a*/ 	.short	(.L_240 - .L_239)


	//   ....[0]....
.L_239:
        /*007c*/ 	.word	0x00000b70
        /*0080*/ 	.word	0x0000fff0


	//   ....[1]....
        /*0084*/ 	.word	0x00000f80
        /*0088*/ 	.word	0x0000fff0


	//   ....[2]....
        /*008c*/ 	.word	0x00002010
        /*0090*/ 	.word	0x0000fff0


	//   ....[3]....
        /*0094*/ 	.word	0x00002bb0
        /*0098*/ 	.word	0x0000fff0


	//   ....[4]....
        /*009c*/ 	.word	0x00002fc0
        /*00a0*/ 	.word	0x0000fff0


	//   ....[5]....
        /*00a4*/ 	.word	0x00004140
        /*00a8*/ 	.word	0x0000fff0


	//----- nvinfo : EIATTR_COOP_GROUP_MASK_REGIDS
	.align		4
.L_240:
        /*00ac*/ 	.byte	0x04, 0x29
        /*00ae*/ 	.short	(.L_242 - .L_241)


	//   ....[0]....
.L_241:
        /*00b0*/ 	.word	0xffffffff


	//   ....[1]....
        /*00b4*/ 	.word	0xffffffff


	//   ....[2]....
        /*00b8*/ 	.word	0xffffffff


	//   ....[3]....
        /*00bc*/ 	.word	0xffffffff


	//   ....[4]....
        /*00c0*/ 	.word	0xffffffff


	//   ....[5]....
        /*00c4*/ 	.word	0xffffffff


	//   ....[6]....
        /*00c8*/ 	.word	0xffffffff


	//   ....[7]....
        /*00cc*/ 	.word	0xffffffff


	//   ....[8]....
        /*00d0*/ 	.word	0xffffffff


	//   ....[9]....
        /*00d4*/ 	.word	0xffffffff


	//   ....[10]....
        /*00d8*/ 	.word	0xffffffff


	//   ....[11]....
        /*00dc*/ 	.word	0xffffffff


	//   ....[12]....
        /*00e0*/ 	.word	0xffffffff


	//   ....[13]....
        /*00e4*/ 	.word	0xffffffff


	//   ....[14]....
        /*00e8*/ 	.word	0xffffffff


	//   ....[15]....
        /*00ec*/ 	.word	0xffffffff


	//   ....[16]....
        /*00f0*/ 	.word	0xffffffff


	//   ....[17]....
        /*00f4*/ 	.word	0xffffffff


	//   ....[18]....
        /*00f8*/ 	.word	0xffffffff


	//   ....[19]....
        /*00fc*/ 	.word	0xffffffff


	//   ....[20]....
        /*0100*/ 	.word	0xffffffff


	//   ....[21]....
        /*0104*/ 	.word	0xffffffff


	//   ....[22]....
        /*0108*/ 	.word	0xffffffff


	//   ....[23]....
        /*010c*/ 	.word	0xffffffff


	//   ....[24]....
        /*0110*/ 	.word	0xffffffff


	//   ....[25]....
        /*0114*/ 	.word	0xffffffff


	//   ....[26]....
        /*0118*/ 	.word	0xffffffff


	//   ....[27]....
        /*011c*/ 	.word	0xffffffff


	//   ....[28]....
        /*0120*/ 	.word	0xffffffff


	//   ....[29]....
        /*0124*/ 	.word	0xffffffff


	//----- nvinfo : EIATTR_COOP_GROUP_INSTR_OFFSETS
	.align		4
.L_242:
        /*0128*/ 	.byte	0x04, 0x28
        /*012a*/ 	.short	(.L_244 - .L_243)


	//   ....[0]....
.L_243:
        /*012c*/ 	.word	0x00000980


	//   ....[1]....
        /*0130*/ 	.word	0x000009e0


	//   ....[2]....
        /*0134*/ 	.word	0x00000a50


	//   ....[3]....
        /*0138*/ 	.word	0x00000aa0


	//   ....[4]....
        /*013c*/ 	.word	0x00000ad0


	//   ....[5]....
        /*0140*/ 	.word	0x00000d20


	//   ....[6]....
        /*0144*/ 	.word	0x00000db0


	//   ....[7]....
        /*0148*/ 	.word	0x00000df0


	//   ....[8]....
        /*014c*/ 	.word	0x00000e40


	//   ....[9]....
        /*0150*/ 	.word	0x00000e80


	//   ....[10]....
        /*0154*/ 	.word	0x00001e30


	//   ....[11]....
        /*0158*/ 	.word	0x00001eb0


	//   ....[12]....
        /*015c*/ 	.word	0x00001f00


	//   ....[13]....
        /*0160*/ 	.word	0x00001f40


	//   ....[14]....
        /*0164*/ 	.word	0x00001f70


	//   ....[15]....
        /*0168*/ 	.word	0x000029c0


	//   ....[16]....
        /*016c*/ 	.word	0x00002a20


	//   ....[17]....
        /*0170*/ 	.word	0x00002a90


	//   ....[18]....
        /*0174*/ 	.word	0x00002ae0


	//   ....[19]....
        /*0178*/ 	.word	0x00002b10


	//   ....[20]....
        /*017c*/ 	.word	0x00002d60


	//   ....[21]....
        /*0180*/ 	.word	0x00002de0


	//   ....[22]....
        /*0184*/ 	.word	0x00002e20


	//   ....[23]....
        /*0188*/ 	.word	0x00002e60


	//   ....[24]....
        /*018c*/ 	.word	0x00002ec0


	//   ....[25]....
        /*0190*/ 	.word	0x00003f60


	//   ....[26]....
        /*0194*/ 	.word	0x00003fe0


	//   ....[27]....
        /*0198*/ 	.word	0x00004030


	//   ....[28]....
        /*019c*/ 	.word	0x00004070


	//   ....[29]....
        /*01a0*/ 	.word	0x000040a0


	//----- nvinfo : EIATTR_VRC_CTA_INIT_COUNT
	.align		4
.L_244:
        /*01a4*/ 	.byte	0x02, 0x4a
	.zero		1
	.zero		1


	//----- nvinfo : EIATTR_EXIT_INSTR_OFFSETS
	.align		4
        /*01a8*/ 	.byte	0x04, 0x1c
        /*01aa*/ 	.short	(.L_246 - .L_245)


	//   ....[0]....
.L_245:
        /*01ac*/ 	.word	0x00000080


	//   ....[1]....
        /*01b0*/ 	.word	0x000000c0


	//   ....[2]....
        /*01b4*/ 	.word	0x00004280


	//   ....[3]....
        /*01b8*/ 	.word	0x000042d0


	//----- nvinfo : EIATTR_MAX_THREADS
	.align		4
.L_246:
        /*01bc*/ 	.byte	0x04, 0x05
        /*01be*/ 	.short	(.L_248 - .L_247)
.L_247:
        /*01c0*/ 	.word	0x00000200
        /*01c4*/ 	.word	0x00000001
        /*01c8*/ 	.word	0x00000001


	//----- nvinfo : EIATTR_CRS_STACK_SIZE
	.align		4
.L_248:
        /*01cc*/ 	.byte	0x04, 0x1e
        /*01ce*/ 	.short	(.L_250 - .L_249)
.L_249:
        /*01d0*/ 	.word	0x00000000


	//----- nvinfo : EIATTR_CBANK_PARAM_SIZE
	.align		4
.L_250:
        /*01d4*/ 	.byte	0x03, 0x19
        /*01d6*/ 	.short	0x001d


	//----- nvinfo : EIATTR_PARAM_CBANK
	.align		4
        /*01d8*/ 	.byte	0x04, 0x0a
        /*01da*/ 	.short	(.L_252 - .L_251)
	.align		4
.L_251:
        /*01dc*/ 	.word	index@(.nv.constant0._ZN3cub18CUB_300001_SM_10006detail6reduce28DeviceReduceSingleTileKernelINS2_10policy_hubIfjN4cuda3std3__44plusIfEEE10Policy1000EPfSC_iS9_ffNS7_10__identityEEEvT0_T1_T2_T3_T4_T6_)
        /*01e0*/ 	.short	0x0380
        /*01e2*/ 	.short	0x001d


	//----- nvinfo : EIATTR_SW_WAR
	.align		4
.L_252:
        /*01e4*/ 	.byte	0x04, 0x36
        /*01e6*/ 	.short	(.L_254 - .L_253)
.L_253:
        /*01e8*/ 	.word	0x00000008
.L_254:


//--------------------- .nv.info._ZN3cub18CUB_300001_SM_10006detail6reduce18DeviceReduceKernelINS2_10policy_hubIfjN4cuda3std3__44plusIfEEE10Policy1000EN6thrust24THRUST_300001_SM_1000_NS10device_ptrI10IndividualEEjS9_f14FitnessFunctorEEvT0_PT3_T1_NS0_13GridEvenShareISL_EET2_T4_ --------------------------
	.section	.nv.info._ZN3cub18CUB_300001_SM_10006detail6reduce18DeviceReduceKernelINS2_10policy_hubIfjN4cuda3std3__44plusIfEEE10Policy1000EN6thrust24THRUST_300001_SM_1000_NS10device_ptrI10IndividualEEjS9_f14FitnessFunctorEEvT0_PT3_T1_NS0_13GridEvenShareISL_EET2_T4_,"",@"SHT_CUDA_INFO"
	.sectionflags	@""
	.align	4


	//----- nvinfo : EIATTR_CUDA_API_VERSION
	.align		4
        /*0000*/ 	.byte	0x04, 0x37
        /*0002*/ 	.short	(.L_256 - .L_255)
.L_255:
        /*0004*/ 	.word	0x00000082


	//----- nvinfo : EIATTR_KPARAM_INFO
	.align		4
.L_256:
        /*0008*/ 	.byte	0x04, 0x17
        /*000a*/ 	.short	(.L_258 - .L_257)
.L_257:
        /*000c*/ 	.word	0x00000000
        /*0010*/ 	.short	0x0005
        /*0012*/ 	.short	0x003d
        /*0014*/ 	.byte	0x00, 0xf0, 0x05, 0x00


	//----- nvinfo : EIATTR_KPARAM_INFO
	.align		4
.L_258:
        /*0018*/ 	.byte	0x04, 0x17
        /*001a*/ 	.short	(.L_260 - .L_259)
.L_259:
        /*001c*/ 	.word	0x00000000
        /*0020*/ 	.short	0x0004
        /*0022*/ 	.short	0x003c
        /*0024*/ 	.byte	0x00, 0xf0, 0x05, 0x00


	//----- nvinfo : EIATTR_KPARAM_INFO
	.align		4
.L_260:
        /*0028*/ 	.byte	0x04, 0x17
        /*002a*/ 	.short	(.L_262 - .L_261)
.L_261:
        /*002c*/ 	.word	0x00000000
        /*0030*/ 	.short	0x0003
        /*0032*/ 	.short	0x0014
        /*0034*/ 	.byte	0x00, 0xf0, 0xa1, 0x00


	//----- nvinfo : EIATTR_KPARAM_INFO
	.align		4
.L_262:
        /*0038*/ 	.byte	0x04, 0x17
        /*003a*/ 	.short	(.L_264 - .L_263)
.L_263:
        /*003c*/ 	.word	0x00000000
        /*0040*/ 	.short	0x0002
        /*0042*/ 	.short	0x0010
        /*0044*/ 	.byte	0x00, 0xf0, 0x11, 0x00


	//----- nvinfo : EIATTR_KPARAM_INFO
	.align		4
.L_264:
        /*0048*/ 	.byte	0x04, 0x17
        /*004a*/ 	.short	(.L_266 - .L_265)
.L_265:
        /*004c*/ 	.word	0x00000000
        /*0050*/ 	.short	0x0001
        /*0052*/ 	.short	0x0008
        /*0054*/ 	.byte	0x00, 0xf5, 0x21, 0x00


	//----- nvinfo : EIATTR_KPARAM_INFO
	.align		4
.L_266:
        /*0058*/ 	.byte	0x04, 0x17
        /*005a*/ 	.short	(.L_268 - .L_267)
.L_267:
        /*005c*/ 	.word	0x00000000
        /*0060*/ 	.short	0x0000
        /*0062*/ 	.short	0x0000
        /*0064*/ 	.byte	0x00, 0xf0, 0x21, 0x00


	//----- nvinfo : EIATTR_SPARSE_MMA_MASK
	.align		4
.L_268:
        /*0068*/ 	.byte	0x03, 0x50
        /*006a*/ 	.short	0x0000


	//----- nvinfo : EIATTR_MAXREG_COUNT
	.align		4
        /*006c*/ 	.byte	0x03, 0x1b
        /*006e*/ 	.short	0x0080


	//----- nvinfo : EIATTR_NUM_BARRIERS
	.align		4
        /*0070*/ 	.byte	0x02, 0x4c
        /*0072*/ 	.byte	0x01
	.zero		1


	//----- nvinfo : EIATTR_MERCURY_ISA_VERSION
	.align		4
        /*0074*/ 	.byte	0x03, 0x5f
        /*0076*/ 	.short	0x0101


	//----- nvinfo : EIATTR_UNUSED_LOAD_BYTE_OFFSET
	.align		4
        /*0078*/ 	.byte	0x04, 0x44
        /*007a*/ 	.short	(.L_270 - .L_269)


	//   ....[0]....
.L_269:
        /*007c*/ 	.word	0x00000de0
        /*0080*/ 	.word	0x0000fff0


	//   ....[1]....
        /*0084*/ 	.word	0x000011f0
        /*0088*/ 	.word	0x0000fff0


	//   ....[2]....
        /*008c*/ 	.word	0x000026b0
        /*0090*/ 	.word	0x0000fff0


	//----- nvinfo : EIATTR_COOP_GROUP_MASK_REGIDS
	.align		4
.L_270:
        /*0094*/ 	.byte	0x04, 0x29
        /*0096*/ 	.short	(.L_272 - .L_271)


	//   ....[0]....
.L_271:
        /*0098*/ 	.word	0xffffffff


	//   ....[1]....
        /*009c*/ 	.word	0xffffffff


	//   ....[2]....
        /*00a0*/ 	.word	0xffffffff


	//   ....[3]....
        /*00a4*/ 	.word	0xffffffff


	//   ....[4]....
        /*00a8*/ 	.word	0xffffffff


	//   ....[5]....
        /*00ac*/ 	.word	0xffffffff


	//   ....[6]....
        /*00b0*/ 	.word	0xffffffff


	//   ....[7]....
        /*00b4*/ 	.word	0xffffffff


	//   ....[8]....
        /*00b8*/ 	.word	0xffffffff


	//   ....[9]....
        /*00bc*/ 	.word	0xffffffff


	//   ....[10]....
        /*00c0*/ 	.word	0xffffffff


	//   ....[11]....
        /*00c4*/ 	.word	0xffffffff


	//   ....[12]....
        /*00c8*/ 	.word	0xffffffff


	//   ....[13]....
        /*00cc*/ 	.word	0xffffffff


	//   ....[14]....
        /*00d0*/ 	.word	0xffffffff


	//----- nvinfo : EIATTR_COOP_GROUP_INSTR_OFFSETS
	.align		4
.L_272:
        /*00d4*/ 	.byte	0x04, 0x28
        /*00d6*/ 	.short	(.L_274 - .L_273)


	//   ....[0]....
.L_273:
        /*00d8*/ 	.word	0x00000bf0


	//   ....[1]....
        /*00dc*/ 	.word	0x00000c50


	//   ....[2]....
        /*00e0*/ 	.word	0x00000cc0


	//   ....[3]....
        /*00e4*/ 	.word	0x00000d10


	//   ....[4]....
        /*00e8*/ 	.word	0x00000d40


	//   ....[5]....
        /*00ec*/ 	.word	0x00000f90


	//   ....[6]....
        /*00f0*/ 	.word	0x00001020


	//   ....[7]....
        /*00f4*/ 	.word	0x00001070


	//   ....[8]....
        /*00f8*/ 	.word	0x000010b0


	//   ....[9]....
        /*00fc*/ 	.word	0x000010f0


	//   ....[10]....
        /*0100*/ 	.word	0x000024c0


	//   ....[11]....
        /*0104*/ 	.word	0x00002550


	//   ....[12]....
        /*0108*/ 	.word	0x000025a0


	//   ....[13]....
        /*010c*/ 	.word	0x000025e0


	//   ....[14]....
        /*0110*/ 	.word	0x00002610


	//----- nvinfo : EIATTR_VRC_CTA_INIT_COUNT
	.align		4
.L_274:
        /*0114*/ 	.byte	0x02, 0x4a
	.zero		1
	.zero		1


	//----- nvinfo : EIATTR_EXIT_INSTR_OFFSETS
	.align		4
        /*0118*/ 	.byte	0x04, 0x1c
        /*011a*/ 	.short	(.L_276 - .L_275)


	//   ....[0]....
.L_275:
        /*011c*/ 	.word	0x000027f0


	//   ....[1]....
        /*0120*/ 	.word	0x00002830


	//----- nvinfo : EIATTR_MAX_THREADS
	.align		4
.L_276:
        /*0124*/ 	.byte	0x04, 0x05
        /*0126*/ 	.short	(.L_278 - .L_277)
.L_277:
        /*0128*/ 	.word	0x00000200
        /*012c*/ 	.word	0x00000001
        /*0130*/ 	.word	0x00000001


	//----- nvinfo : EIATTR_CRS_STACK_SIZE
	.align		4
.L_278:
        /*0134*/ 	.byte	0x04, 0x1e
        /*0136*/ 	.short	(.L_280 - .L_279)
.L_279:
        /*0138*/ 	.word	0x00000000


	//----- nvinfo : EIATTR_CBANK_PARAM_SIZE
	.align		4
.L_280:
        /*013c*/ 	.byte	0x03, 0x19
        /*013e*/ 	.short	0x003e


	//----- nvinfo : EIATTR_PARAM_CBANK
	.align		4
        /*0140*/ 	.byte	0x04, 0x0a
        /*0142*/ 	.short	(.L_282 - .L_281)
	.align		4
.L_281:
        /*0144*/ 	.word	index@(.nv.constant0._ZN3cub18CUB_300001_SM_10006detail6reduce18DeviceReduceKernelINS2_10policy_hubIfjN4cuda3std3__44plusIfEEE10Policy1000EN6thrust24THRUST_300001_SM_1000_NS10device_ptrI10IndividualEEjS9_f14FitnessFunctorEEvT0_PT3_T1_NS0_13GridEvenShareISL_EET2_T4_)
        /*0148*/ 	.short	0x0380
        /*014a*/ 	.short	0x003e


	//----- nvinfo : EIATTR_SW_WAR
	.align		4
.L_282:
        /*014c*/ 	.byte	0x04, 0x36
        /*014e*/ 	.short	(.L_284 - .L_283)
.L_283:
        /*0150*/ 	.word	0x00000008
.L_284:


//--------------------- .nv.info._ZN3cub18CUB_300001_SM_10006detail6reduce28DeviceReduceSingleTileKernelINS2_10policy_hubIfjN4cuda3std3__44plusIfEEE10Policy1000EN6thrust24THRUST_300001_SM_1000_NS10device_ptrI10IndividualEEPfjS9_ff14FitnessFunctorEEvT0_T1_T2_T3_T4_T6_ --------------------------
	.section	.nv.info._ZN3cub18CUB_300001_SM_10006detail6reduce28DeviceReduceSingleTileKernelINS2_10policy_hubIfjN4cuda3std3__44plusIfEEE10Policy1000EN6thrust24THRUST_300001_SM_1000_NS10device_ptrI10IndividualEEPfjS9_ff14FitnessFunctorEEvT0_T1_T2_T3_T4_T6_,"",@"SHT_CUDA_INFO"
	.sectionflags	@""
	.align	4


	//----- nvinfo : EIATTR_CUDA_API_VERSION
	.align		4
        /*0000*/ 	.byte	0x04, 0x37
        /*0002*/ 	.short	(.L_286 - .L_285)
.L_285:
        /*0004*/ 	.word	0x00000082


	//----- nvinfo : EIATTR_KPARAM_INFO
	.align		4
.L_286:
        /*0008*/ 	.byte	0x04, 0x17
        /*000a*/ 	.short	(.L_288 - .L_287)
.L_287:
        /*000c*/ 	.word	0x00000000
        /*0010*/ 	.short	0x0005
        /*0012*/ 	.short	0x001c
        /*0014*/ 	.byte	0x00, 0xf0, 0x05, 0x00


	//----- nvinfo : EIATTR_KPARAM_INFO
	.align		4
.L_288:
        /*0018*/ 	.byte	0x04, 0x17
        /*001a*/ 	.short	(.L_290 - .L_289)
.L_289:
        /*001c*/ 	.word	0x00000000
        /*0020*/ 	.short	0x0004
        /*0022*/ 	.short	0x0018
        /*0024*/ 	.byte	0x00, 0xf0, 0x11, 0x00


	//----- nvinfo : EIATTR_KPARAM_INFO
	.align		4
.L_290:
        /*0028*/ 	.byte	0x04, 0x17
        /*002a*/ 	.short	(.L_292 - .L_291)
.L_291:
        /*002c*/ 	.word	0x00000000
        /*0030*/ 	.short	0x0003
        /*0032*/ 	.short	0x0014
        /*0034*/ 	.byte	0x00, 0xf0, 0x05, 0x00


	//----- nvinfo : EIATTR_KPARAM_INFO
	.align		4
.L_292:
        /*0038*/ 	.byte	0x04, 0x17
        /*003a*/ 	.short	(.L_294 - .L_293)
.L_293:
        /*003c*/ 	.word	0x00000000
        /*0040*/ 	.short	0x0002
        /*0042*/ 	.short	0x0010
        /*0044*/ 	.byte	0x00, 0xf0, 0x11, 0x00


	//----- nvinfo : EIATTR_KPARAM_INFO
	.align		4
.L_294:
        /*0048*/ 	.byte	0x04, 0x17
        /*004a*/ 	.short	(.L_296 - .L_295)
.L_295:
        /*004c*/ 	.word	0x00000000
        /*0050*/ 	.short	0x0001
        /*0052*/ 	.short	0x0008
        /*0054*/ 	.byte	0x00, 0xf5, 0x21, 0x00


	//----- nvinfo : EIATTR_KPARAM_INFO
	.align		4
.L_296:
        /*0058*/ 	.byte	0x04, 0x17
        /*005a*/ 	.short	(.L_298 - .L_297)
.L_297:
        /*005c*/ 	.word	0x00000000
        /*0060*/ 	.short	0x0000
        /*0062*/ 	.short	0x0000
        /*0064*/ 	.byte	0x00, 0xf0, 0x21, 0x00


	//----- nvinfo : EIATTR_SPARSE_MMA_MASK
	.align		4
.L_298:
        /*0068*/ 	.byte	0x03, 0x50
        /*006a*/ 	.short	0x0000


	//----- nvinfo : EIATTR_MAXREG_COUNT
	.align		4
        /*006c*/ 	.byte	0x03, 0x1b
        /*006e*/ 	.short	0x0080


	//----- nvinfo : EIATTR_NUM_BARRIERS
	.align		4
        /*0070*/ 	.byte	0x02, 0x4c
        /*0072*/ 	.byte	0x01
	.zero		1


	//----- nvinfo : EIATTR_MERCURY_ISA_VERSION
	.align		4
        /*0074*/ 	.byte	0x03, 0x5f
        /*0076*/ 	.short	0x0101


	//----- nvinfo : EIATTR_UNUSED_LOAD_BYTE_OFFSET
	.align		4
        /*0078*/ 	.byte	0x04, 0x44
        /*007a*/ 	.short	(.L_300 - .L_299)


	//   ....[0]....
.L_299:
        /*007c*/ 	.word	0x00000b10
        /*0080*/ 	.word	0x0000fff0


	//   ....[1]....
        /*0084*/ 	.word	0x00000f20
        /*0088*/ 	.word	0x0000fff0


	//   ....[2]....
        /*008c*/ 	.word	0x00002280
        /*0090*/ 	.word	0x0000fff0


	//----- nvinfo : EIATTR_COOP_GROUP_MASK_REGIDS
	.align		4
.L_300:
        /*0094*/ 	.byte	0x04, 0x29
        /*0096*/ 	.short	(.L_302 - .L_301)


	//   ....[0]....
.L_301:
        /*0098*/ 	.word	0xffffffff


	//   ....[1]....
        /*009c*/ 	.word	0xffffffff


	//   ....[2]....
        /*00a0*/ 	.word	0xffffffff


	//   ....[3]....
        /*00a4*/ 	.word	0xffffffff


	//   ....[4]....
        /*00a8*/ 	.word	0xffffffff


	//   ....[5]....
        /*00ac*/ 	.word	0xffffffff


	//   ....[6]....
        /*00b0*/ 	.word	0xffffffff


	//   ....[7]....
        /*00b4*/ 	.word	0xffffffff


	//   ....[8]....
        /*00b8*/ 	.word	0xffffffff


	//   ....[9]....
        /*00bc*/ 	.word	0xffffffff


	//   ....[10]....
        /*00c0*/ 	.word	0xffffffff


	//   ....[11]....
        /*00c4*/ 	.word	0xffffffff


	//   ....[12]....
        /*00c8*/ 	.word	0xffffffff


	//   ....[13]....
        /*00cc*/ 	.word	0xffffffff


	//   ....[14]....
        /*00d0*/ 	.word	0xffffffff


	//----- nvinfo : EIATTR_COOP_GROUP_INSTR_OFFSETS
	.align		4
.L_302:
        /*00d4*/ 	.byte	0x04, 0x28
        /*00d6*/ 	.short	(.L_304 - .L_303)


	//   ....[0]....
.L_303:
        /*00d8*/ 	.word	0x00000920


	//   ....[1]....
        /*00dc*/ 	.word	0x00000980


	//   ....[2]....
        /*00e0*/ 	.word	0x000009f0


	//   ....[3]....
        /*00e4*/ 	.word	0x00000a40


	//   ....[4]....
        /*00e8*/ 	.word	0x00000a70


	//   ....[5]....
        /*00ec*/ 	.word	0x00000cc0


	//   ....[6]....
        /*00f0*/ 	.word	0x00000d50


	//   ....[7]....
        /*00f4*/ 	.word	0x00000d90


	//   ....[8]....
        /*00f8*/ 	.word	0x00000de0


	//   ....[9]....
        /*00fc*/ 	.word	0x00000e20


	//   ....[10]....
        /*0100*/ 	.word	0x000020a0


	//   ....[11]....
        /*0104*/ 	.word	0x00002120


	//   ....[12]....
        /*0108*/ 	.word	0x00002170


	//   ....[13]....
        /*010c*/ 	.word	0x000021b0


	//   ....[14]....
        /*0110*/ 	.word	0x000021e0


	//----- nvinfo : EIATTR_VRC_CTA_INIT_COUNT
	.align		4
.L_304:
        /*0114*/ 	.byte	0x02, 0x4a
	.zero		1
	.zero		1


	//----- nvinfo : EIATTR_EXIT_INSTR_OFFSETS
	.align		4
        /*0118*/ 	.byte	0x04, 0x1c
        /*011a*/ 	.short	(.L_306 - .L_305)


	//   ....[0]....
.L_305:
        /*011c*/ 	.word	0x00000080


	//   ....[1]....
        /*0120*/ 	.word	0x000000c0


	//   ....[2]....
        /*0124*/ 	.word	0x000023c0


	//   ....[3]....
        /*0128*/ 	.word	0x00002410


	//----- nvinfo : EIATTR_MAX_THREADS
	.align		4
.L_306:
        /*012c*/ 	.byte	0x04, 0x05
        /*012e*/ 	.short	(.L_308 - .L_307)
.L_307:
        /*0130*/ 	.word	0x00000200
        /*0134*/ 	.word	0x00000001
        /*0138*/ 	.word	0x00000001


	//----- nvinfo : EIATTR_CRS_STACK_SIZE
	.align		4
.L_308:
        /*013c*/ 	.byte	0x04, 0x1e
        /*013e*/ 	.short	(.L_310 - .L_309)
.L_309:
        /*0140*/ 	.word	0x00000000


	//----- nvinfo : EIATTR_CBANK_PARAM_SIZE
	.align		4
.L_310:
        /*0144*/ 	.byte	0x03, 0x19
        /*0146*/ 	.short	0x001d


	//----- nvinfo : EIATTR_PARAM_CBANK
	.align		4
        /*0148*/ 	.byte	0x04, 0x0a
        /*014a*/ 	.short	(.L_312 - .L_311)
	.align		4
.L_311:
        /*014c*/ 	.word	index@(.nv.constant0._ZN3cub18CUB_300001_SM_10006detail6reduce28DeviceReduceSingleTileKernelINS2_10policy_hubIfjN4cuda3std3__44plusIfEEE10Policy1000EN6thrust24THRUST_300001_SM_1000_NS10device_ptrI10IndividualEEPfjS9_ff14FitnessFunctorEEvT0_T1_T2_T3_T4_T6_)
        /*0150*/ 	.short	0x0380
        /*0152*/ 	.short	0x001d


	//----- nvinfo : EIATTR_SW_WAR
	.align		4
.L_312:
        /*0154*/ 	.byte	0x04, 0x36
        /*0156*/ 	.short	(.L_314 - .L_313)
.L_313:
        /*0158*/ 	.word	0x00000008
.L_314:


//--------------------- .nv.info._ZN3cub18CUB_300001_SM_10006detail11EmptyKernelIvEEvv --------------------------
	.section	.nv.info._ZN3cub18CUB_300001_SM_10006detail11EmptyKernelIvEEvv,"",@"SHT_CUDA_INFO"
	.sectionflags	@""
	.align	4


	//----- nvinfo : EIATTR_CUDA_API_VERSION
	.align		4
        /*0000*/ 	.byte	0x04, 0x37
        /*0002*/ 	.short	(.L_316 - .L_315)
.L_315:
        /*0004*/ 	.word	0x00000082


	//----- nvinfo : EIATTR_SPARSE_MMA_MASK
	.align		4
.L_316:
        /*0008*/ 	.byte	0x03, 0x50
        /*000a*/ 	.short	0x0000


	//----- nvinfo : EIATTR_MAXREG_COUNT
	.align		4
        /*000c*/ 	.byte	0x03, 0x1b
        /*000e*/ 	.short	0x00ff


	//----- nvinfo : EIATTR_MERCURY_ISA_VERSION
	.align		4
        /*0010*/ 	.byte	0x03, 0x5f
        /*0012*/ 	.short	0x0101


	//----- nvinfo : EIATTR_VRC_CTA_INIT_COUNT
	.align		4
        /*0014*/ 	.byte	0x02, 0x4a
	.zero		1
	.zero		1


	//----- nvinfo : EIATTR_EXIT_INSTR_OFFSETS
	.align		4
        /*0018*/ 	.byte	0x04, 0x1c
        /*001a*/ 	.short	(.L_318 - .L_317)


	//   ....[0]....
.L_317:
        /*001c*/ 	.word	0x00000010


	//----- nvinfo : EIATTR_SW_WAR
	.align		4
.L_318:
        /*0020*/ 	.byte	0x04, 0x36
        /*0022*/ 	.short	(.L_320 - .L_319)
.L_319:
        /*0024*/ 	.word	0x00000008
.L_320:


//--------------------- .nv.info._Z11replacementP10IndividualS0_ --------------------------
	.section	.nv.info._Z11replacementP10IndividualS0_,"",@"SHT_CUDA_INFO"
	.sectionflags	@""
	.align	4


	//----- nvinfo : EIATTR_CUDA_API_VERSION
	.align		4
        /*0000*/ 	.byte	0x04, 0x37
        /*0002*/ 	.short	(.L_322 - .L_321)
.L_321:
        /*0004*/ 	.word	0x00000082


	//----- nvinfo : EIATTR_KPARAM_INFO
	.align		4
.L_322:
        /*0008*/ 	.byte	0x04, 0x17
        /*000a*/ 	.short	(.L_324 - .L_323)
.L_323:
        /*000c*/ 	.word	0x00000000
        /*0010*/ 	.short	0x0001
        /*0012*/ 	.short	0x0008
        /*0014*/ 	.byte	0x00, 0xf5, 0x21, 0x00


	//----- nvinfo : EIATTR_KPARAM_INFO
	.align		4
.L_324:
        /*0018*/ 	.byte	0x04, 0x17
        /*001a*/ 	.short	(.L_326 - .L_325)
.L_325:
        /*001c*/ 	.word	0x00000000
        /*0020*/ 	.short	0x0000
        /*0022*/ 	.short	0x0000
        /*0024*/ 	.byte	0x00, 0xf5, 0x21, 0x00


	//----- nvinfo : EIATTR_SPARSE_MMA_MASK
	.align		4
.L_326:
        /*0028*/ 	.byte	0x03, 0x50
        /*002a*/ 	.short	0x0000


	//----- nvinfo : EIATTR_MAXREG_COUNT
	.align		4
        /*002c*/ 	.byte	0x03, 0x1b
        /*002e*/ 	.short	0x00ff


	//----- nvinfo : EIATTR_MERCURY_ISA_VERSION
	.align		4
        /*0030*/ 	.byte	0x03, 0x5f
        /*0032*/ 	.short	0x0101


	//----- nvinfo : EIATTR_VRC_CTA_INIT_COUNT
	.align		4
        /*0034*/ 	.byte	0x02, 0x4a
	.zero		1
	.zero		1


	//----- nvinfo : EIATTR_EXIT_INSTR_OFFSETS
	.align		4
        /*0038*/ 	.byte	0x04, 0x1c
        /*003a*/ 	.short	(.L_328 - .L_327)


	//   ....[0]....
.L_327:
        /*003c*/ 	.word	0x00000060


	//   ....[1]....
        /*0040*/ 	.word	0x00000230


	//----- nvinfo : EIATTR_CBANK_PARAM_SIZE
	.align		4
.L_328:
        /*0044*/ 	.byte	0x03, 0x19
        /*0046*/ 	.short	0x0010


	//----- nvinfo : EIATTR_PARAM_CBANK
	.align		4
        /*0048*/ 	.byte	0x04, 0x0a
        /*004a*/ 	.short	(.L_330 - .L_329)
	.align		4
.L_329:
        /*004c*/ 	.word	index@(.nv.constant0._Z11replacementP10IndividualS0_)
        /*0050*/ 	.short	0x0380
        /*0052*/ 	.short	0x0010


	//----- nvinfo : EIATTR_SW_WAR
	.align		4
.L_330:
        /*0054*/ 	.byte	0x04, 0x36
        /*0056*/ 	.short	(.L_332 - .L_331)
.L_331:
        /*0058*/ 	.word	0x00000008
.L_332:


//--------------------- .nv.info._Z8mutationP10IndividualP17curandStateXORWOW --------------------------
	.section	.nv.info._Z8mutationP10IndividualP17curandStateXORWOW,"",@"SHT_CUDA_INFO"
	.sectionflags	@""
	.align	4


	//----- nvinfo : EIATTR_CUDA_API_VERSION
	.align		4
        /*0000*/ 	.byte	0x04, 0x37
        /*0002*/ 	.short	(.L_334 - .L_333)
.L_333:
        /*0004*/ 	.word	0x00000082


	//----- nvinfo : EIATTR_KPARAM_INFO
	.align		4
.L_334:
        /*0008*/ 	.byte	0x04, 0x17
        /*000a*/ 	.short	(.L_336 - .L_335)
.L_335:
        /*000c*/ 	.word	0x00000000
        /*0010*/ 	.short	0x0001
        /*0012*/ 	.short	0x0008
        /*0014*/ 	.byte	0x00, 0xf5, 0x21, 0x00


	//----- nvinfo : EIATTR_KPARAM_INFO
	.align		4
.L_336:
        /*0018*/ 	.byte	0x04, 0x17
        /*001a*/ 	.short	(.L_338 - .L_337)
.L_337:
        /*001c*/ 	.word	0x00000000
        /*0020*/ 	.short	0x0000
        /*0022*/ 	.short	0x0000
        /*0024*/ 	.byte	0x00, 0xf5, 0x21, 0x00


	//----- nvinfo : EIATTR_SPARSE_MMA_MASK
	.align		4
.L_338:
        /*0028*/ 	.byte	0x03, 0x50
        /*002a*/ 	.short	0x0000


	//----- nvinfo : EIATTR_MAXREG_COUNT
	.align		4
        /*002c*/ 	.byte	0x03, 0x1b
        /*002e*/ 	.short	0x00ff


	//----- nvinfo : EIATTR_MERCURY_ISA_VERSION
	.align		4
        /*0030*/ 	.byte	0x03, 0x5f
        /*0032*/ 	.short	0x0101


	//----- nvinfo : EIATTR_VRC_CTA_INIT_COUNT
	.align		4
        /*0034*/ 	.byte	0x02, 0x4a
	.zero		1
	.zero		1


	//----- nvinfo : EIATTR_EXIT_INSTR_OFFSETS
	.align		4
        /*0038*/ 	.byte	0x04, 0x1c
        /*003a*/ 	.short	(.L_340 - .L_339)


	//   ....[0]....
.L_339:
        /*003c*/ 	.word	0x00000060


	//   ....[1]....
        /*0040*/ 	.word	0x00000170


	//   ....[2]....
        /*0044*/ 	.word	0x00000400


	//----- nvinfo : EIATTR_CRS_STACK_SIZE
	.align		4
.L_340:
        /*0048*/ 	.byte	0x04, 0x1e
        /*004a*/ 	.short	(.L_342 - .L_341)
.L_341:
        /*004c*/ 	.word	0x00000000


	//----- nvinfo : EIATTR_CBANK_PARAM_SIZE
	.align		4
.L_342:
        /*0050*/ 	.byte	0x03, 0x19
        /*0052*/ 	.short	0x0010


	//----- nvinfo : EIATTR_PARAM_CBANK
	.align		4
        /*0054*/ 	.byte	0x04, 0x0a
        /*0056*/ 	.short	(.L_344 - .L_343)
	.align		4
.L_343:
        /*0058*/ 	.word	index@(.nv.constant0._Z8mutationP10IndividualP17curandStateXORWOW)
        /*005c*/ 	.short	0x0380
        /*005e*/ 	.short	0x0010


	//----- nvinfo : EIATTR_SW_WAR
	.align		4
.L_344:
        /*0060*/ 	.byte	0x04, 0x36
        /*0062*/ 	.short	(.L_346 - .L_345)
.L_345:
        /*0064*/ 	.word	0x00000008
.L_346:


//--------------------- .nv.info._Z9crossoverP10IndividualS0_P17curandStateXORWOW --------------------------
	.section	.nv.info._Z9crossoverP10IndividualS0_P17curandStateXORWOW,"",@"SHT_CUDA_INFO"
	.sectionflags	@""
	.align	4


	//----- nvinfo : EIATTR_CUDA_API_VERSION
	.align		4
        /*0000*/ 	.byte	0x04, 0x37
        /*0002*/ 	.short	(.L_348 - .L_347)
.L_347:
        /*0004*/ 	.word	0x00000082


	//----- nvinfo : EIATTR_KPARAM_INFO
	.align		4
.L_348:
        /*0008*/ 	.byte	0x04, 0x17
        /*000a*/ 	.short	(.L_350 - .L_349)
.L_349:
        /*000c*/ 	.word	0x00000000
        /*0010*/ 	.short	0x0002
        /*0012*/ 	.short	0x0010
        /*0014*/ 	.byte	0x00, 0xf5, 0x21, 0x00


	//----- nvinfo : EIATTR_KPARAM_INFO
	.align		4
.L_350:
        /*0018*/ 	.byte	0x04, 0x17
        /*001a*/ 	.short	(.L_352 - .L_351)
.L_351:
        /*001c*/ 	.word	0x00000000
        /*0020*/ 	.short	0x0001
        /*0022*/ 	.short	0x0008
        /*0024*/ 	.byte	0x00, 0xf5, 0x21, 0x00


	//----- nvinfo : EIATTR_KPARAM_INFO
	.align		4
.L_352:
        /*0028*/ 	.byte	0x04, 0x17
        /*002a*/ 	.short	(.L_354 - .L_353)
.L_353:
        /*002c*/ 	.word	0x00000000
        /*0030*/ 	.short	0x0000
        /*0032*/ 	.short	0x0000
        /*0034*/ 	.byte	0x00, 0xf5, 0x21, 0x00


	//----- nvinfo : EIATTR_SPARSE_MMA_MASK
	.align		4
.L_354:
        /*0038*/ 	.byte	0x03, 0x50
        /*003a*/ 	.short	0x0000


	//----- nvinfo : EIATTR_MAXREG_COUNT
	.align		4
        /*003c*/ 	.byte	0x03, 0x1b
        /*003e*/ 	.short	0x00ff


	//----- nvinfo : EIATTR_MERCURY_ISA_VERSION
	.align		4
        /*0040*/ 	.byte	0x03, 0x5f
        /*0042*/ 	.short	0x0101


	//----- nvinfo : EIATTR_VRC_CTA_INIT_COUNT
	.align		4
        /*0044*/ 	.byte	0x02, 0x4a
	.zero		1
	.zero		1


	//----- nvinfo : EIATTR_EXIT_INSTR_OFFSETS
	.align		4
        /*0048*/ 	.byte	0x04, 0x1c
        /*004a*/ 	.short	(.L_356 - .L_355)


	//   ....[0]....
.L_355:
        /*004c*/ 	.word	0x00000060


	//   ....[1]....
        /*0050*/ 	.word	0x000016a0


	//----- nvinfo : EIATTR_CRS_STACK_SIZE
	.align		4
.L_356:
        /*0054*/ 	.byte	0x04, 0x1e
        /*0056*/ 	.short	(.L_358 - .L_357)
.L_357:
        /*0058*/ 	.word	0x00000000


	//----- nvinfo : EIATTR_CBANK_PARAM_SIZE
	.align		4
.L_358:
        /*005c*/ 	.byte	0x03, 0x19
        /*005e*/ 	.short	0x0018


	//----- nvinfo : EIATTR_PARAM_CBANK
	.align		4
        /*0060*/ 	.byte	0x04, 0x0a
        /*0062*/ 	.short	(.L_360 - .L_359)
	.align		4
.L_359:
        /*0064*/ 	.word	index@(.nv.constant0._Z9crossoverP10IndividualS0_P17curandStateXORWOW)
        /*0068*/ 	.short	0x0380
        /*006a*/ 	.short	0x0018


	//----- nvinfo : EIATTR_SW_WAR
	.align		4
.L_360:
        /*006c*/ 	.byte	0x04, 0x36
        /*006e*/ 	.short	(.L_362 - .L_361)
.L_361:
        /*0070*/ 	.word	0x00000008
.L_362:


//--------------------- .nv.info._Z9selectionP10IndividualS0_fP17curandStateXORWOW --------------------------
	.section	.nv.info._Z9selectionP10IndividualS0_fP17curandStateXORWOW,"",@"SHT_CUDA_INFO"
	.sectionflags	@""
	.align	4


	//----- nvinfo : EIATTR_CUDA_API_VERSION
	.align		4
        /*0000*/ 	.byte	0x04, 0x37
        /*0002*/ 	.short	(.L_364 - .L_363)
.L_363:
        /*0004*/ 	.word	0x00000082


	//----- nvinfo : EIATTR_KPARAM_INFO
	.align		4
.L_364:
        /*0008*/ 	.byte	0x04, 0x17
        /*000a*/ 	.short	(.L_366 - .L_365)
.L_365:
        /*000c*/ 	.word	0x00000000
        /*0010*/ 	.short	0x0003
        /*0012*/ 	.short	0x0018
        /*0014*/ 	.byte	0x00, 0xf5, 0x21, 0x00


	//----- nvinfo : EIATTR_KPARAM_INFO
	.align		4
.L_366:
        /*0018*/ 	.byte	0x04, 0x17
        /*001a*/ 	.short	(.L_368 - .L_367)
.L_367:
        /*001c*/ 	.word	0x00000000
        /*0020*/ 	.short	0x0002
        /*0022*/ 	.short	0x0010
        /*0024*/ 	.byte	0x00, 0xf0, 0x11, 0x00


	//----- nvinfo : EIATTR_KPARAM_INFO
	.align		4
.L_368:
        /*0028*/ 	.byte	0x04, 0x17
        /*002a*/ 	.short	(.L_370 - .L_369)
.L_369:
        /*002c*/ 	.word	0x00000000
        /*0030*/ 	.short	0x0001
        /*0032*/ 	.short	0x0008
        /*0034*/ 	.byte	0x00, 0xf5, 0x21, 0x00


	//----- nvinfo : EIATTR_KPARAM_INFO
	.align		4
.L_370:
        /*0038*/ 	.byte	0x04, 0x17
        /*003a*/ 	.short	(.L_372 - .L_371)
.L_371:
        /*003c*/ 	.word	0x00000000
        /*0040*/ 	.short	0x0000
        /*0042*/ 	.short	0x0000
        /*0044*/ 	.byte	0x00, 0xf5, 0x21, 0x00


	//----- nvinfo : EIATTR_SPARSE_MMA_MASK
	.align		4
.L_372:
        /*0048*/ 	.byte	0x03, 0x50
        /*004a*/ 	.short	0x0000


	//----- nvinfo : EIATTR_MAXREG_COUNT
	.align		4
        /*004c*/ 	.byte	0x03, 0x1b
        /*004e*/ 	.short	0x00ff


	//----- nvinfo : EIATTR_MERCURY_ISA_VERSION
	.align		4
        /*0050*/ 	.byte	0x03, 0x5f
        /*0052*/ 	.short	0x0101


	//----- nvinfo : EIATTR_VRC_CTA_INIT_COUNT
	.align		4
        /*0054*/ 	.byte	0x02, 0x4a
	.zero		1
	.zero		1


	//----- nvinfo : EIATTR_EXIT_INSTR_OFFSETS
	.align		4
        /*0058*/ 	.byte	0x04, 0x1c
        /*005a*/ 	.short	(.L_374 - .L_373)


	//   ....[0]....
.L_373:
        /*005c*/ 	.word	0x00000060


	//   ....[1]....
        /*0060*/ 	.word	0x00000830


	//   ....[2]....
        /*0064*/ 	.word	0x00000a90


	//----- nvinfo : EIATTR_CRS_STACK_SIZE
	.align		4
.L_374:
        /*0068*/ 	.byte	0x04, 0x1e
        /*006a*/ 	.short	(.L_376 - .L_375)
.L_375:
        /*006c*/ 	.word	0x00000000


	//----- nvinfo : EIATTR_CBANK_PARAM_SIZE
	.align		4
.L_376:
        /*0070*/ 	.byte	0x03, 0x19
        /*0072*/ 	.short	0x0020


	//----- nvinfo : EIATTR_PARAM_CBANK
	.align		4
        /*0074*/ 	.byte	0x04, 0x0a
        /*0076*/ 	.short	(.L_378 - .L_377)
	.align		4
.L_377:
        /*0078*/ 	.word	index@(.nv.constant0._Z9selectionP10IndividualS0_fP17curandStateXORWOW)
        /*007c*/ 	.short	0x0380
        /*007e*/ 	.short	0x0020


	//----- nvinfo : EIATTR_SW_WAR
	.align		4
.L_378:
        /*0080*/ 	.byte	0x04, 0x36
        /*0082*/ 	.short	(.L_380 - .L_379)
.L_379:
        /*0084*/ 	.word	0x00000008
.L_380:


//--------------------- .nv.info._Z16calculateFitnessP10Individual --------------------------
	.section	.nv.info._Z16calculateFitnessP10Individual,"",@"SHT_CUDA_INFO"
	.sectionflags	@""
	.align	4


	//----- nvinfo : EIATTR_CUDA_API_VERSION
	.align		4
        /*0000*/ 	.byte	0x04, 0x37
        /*0002*/ 	.short	(.L_382 - .L_381)
.L_381:
        /*0004*/ 	.word	0x00000082


	//----- nvinfo : EIATTR_KPARAM_INFO
	.align		4
.L_382:
        /*0008*/ 	.byte	0x04, 0x17
        /*000a*/ 	.short	(.L_384 - .L_383)
.L_383:
        /*000c*/ 	.word	0x00000000
        /*0010*/ 	.short	0x0000
        /*0012*/ 	.short	0x0000
        /*0014*/ 	.byte	0x00, 0xf5, 0x21, 0x00


	//----- nvinfo : EIATTR_SPARSE_MMA_MASK
	.align		4
.L_384:
        /*0018*/ 	.byte	0x03, 0x50
        /*001a*/ 	.short	0x0000


	//----- nvinfo : EIATTR_MAXREG_COUNT
	.align		4
        /*001c*/ 	.byte	0x03, 0x1b
        /*001e*/ 	.short	0x00ff


	//----- nvinfo : EIATTR_MERCURY_ISA_VERSION
	.align		4
        /*0020*/ 	.byte	0x03, 0x5f
        /*0022*/ 	.short	0x0101


	//----- nvinfo : EIATTR_VRC_CTA_INIT_COUNT
	.align		4
        /*0024*/ 	.byte	0x02, 0x4a
	.zero		1
	.zero		1


	//----- nvinfo : EIATTR_EXIT_INSTR_OFFSETS
	.align		4
        /*0028*/ 	.byte	0x04, 0x1c
        /*002a*/ 	.short	(.L_386 - .L_385)


	//   ....[0]....
.L_385:
        /*002c*/ 	.word	0x00000060


	//   ....[1]....
        /*0030*/ 	.word	0x00000fc0


	//----- nvinfo : EIATTR_CRS_STACK_SIZE
	.align		4
.L_386:
        /*0034*/ 	.byte	0x04, 0x1e
        /*0036*/ 	.short	(.L_388 - .L_387)
.L_387:
        /*0038*/ 	.word	0x00000000


	//----- nvinfo : EIATTR_CBANK_PARAM_SIZE
	.align		4
.L_388:
        /*003c*/ 	.byte	0x03, 0x19
        /*003e*/ 	.short	0x0008


	//----- nvinfo : EIATTR_PARAM_CBANK
	.align		4
        /*0040*/ 	.byte	0x04, 0x0a
        /*0042*/ 	.short	(.L_390 - .L_389)
	.align		4
.L_389:
        /*0044*/ 	.word	index@(.nv.constant0._Z16calculateFitnessP10Individual)
        /*0048*/ 	.short	0x0380
        /*004a*/ 	.short	0x0008


	//----- nvinfo : EIATTR_SW_WAR
	.align		4
.L_390:
        /*004c*/ 	.byte	0x04, 0x36
        /*004e*/ 	.short	(.L_392 - .L_391)
.L_391:
        /*0050*/ 	.word	0x00000008
.L_392:


//--------------------- .nv.info._Z14initPopulationP10IndividualP17curandStateXORWOW --------------------------
	.section	.nv.info._Z14initPopulationP10IndividualP17curandStateXORWOW,"",@"SHT_CUDA_INFO"
	.sectionflags	@""
	.align	4


	//----- nvinfo : EIATTR_CUDA_API_VERSION
	.align		4
        /*0000*/ 	.byte	0x04, 0x37
        /*0002*/ 	.short	(.L_394 - .L_393)
.L_393:
        /*0004*/ 	.word	0x00000082


	//----- nvinfo : EIATTR_KPARAM_INFO
	.align		4
.L_394:
        /*0008*/ 	.byte	0x04, 0x17
        /*000a*/ 	.short	(.L_396 - .L_395)
.L_395:
        /*000c*/ 	.word	0x00000000
        /*0010*/ 	.short	0x0001
        /*0012*/ 	.short	0x0008
        /*0014*/ 	.byte	0x00, 0xf5, 0x21, 0x00


	//----- nvinfo : EIATTR_KPARAM_INFO
	.align		4
.L_396:
        /*0018*/ 	.byte	0x04, 0x17
        /*001a*/ 	.short	(.L_398 - .L_397)
.L_397:
        /*001c*/ 	.word	0x00000000
        /*0020*/ 	.short	0x0000
        /*0022*/ 	.short	0x0000
        /*0024*/ 	.byte	0x00, 0xf5, 0x21, 0x00


	//----- nvinfo : EIATTR_SPARSE_MMA_MASK
	.align		4
.L_398:
        /*0028*/ 	.byte	0x03, 0x50
        /*002a*/ 	.short	0x0000


	//----- nvinfo : EIATTR_MAXREG_COUNT
	.align		4
        /*002c*/ 	.byte	0x03, 0x1b
        /*002e*/ 	.short	0x00ff


	//----- nvinfo : EIATTR_MERCURY_ISA_VERSION
	.align		4
        /*0030*/ 	.byte	0x03, 0x5f
        /*0032*/ 	.short	0x0101


	//----- nvinfo : EIATTR_VRC_CTA_INIT_COUNT
	.align		4
        /*0034*/ 	.byte	0x02, 0x4a
	.zero		1
	.zero		1


	//----- nvinfo : EIATTR_EXIT_INSTR_OFFSETS
	.align		4
        /*0038*/ 	.byte	0x04, 0x1c
        /*003a*/ 	.short	(.L_400 - .L_399)


	//   ....[0]....
.L_399:
        /*003c*/ 	.word	0x00000060


	//   ....[1]....
        /*0040*/ 	.word	0x00000a70


	//----- nvinfo : EIATTR_CBANK_PARAM_SIZE
	.align		4
.L_400:
        /*0044*/ 	.byte	0x03, 0x19
        /*0046*/ 	.short	0x0010


	//----- nvinfo : EIATTR_PARAM_CBANK
	.align		4
        /*0048*/ 	.byte	0x04, 0x0a
        /*004a*/ 	.short	(.L_402 - .L_401)
	.align		4
.L_401:
        /*004c*/ 	.word	index@(.nv.constant0._Z14initPopulationP10IndividualP17curandStateXORWOW)
        /*0050*/ 	.short	0x0380
        /*0052*/ 	.short	0x0010


	//----- nvinfo : EIATTR_SW_WAR
	.align		4
.L_402:
        /*0054*/ 	.byte	0x04, 0x36
        /*0056*/ 	.short	(.L_404 - .L_403)
.L_403:
        /*0058*/ 	.word	0x00000008
.L_404:


//--------------------- .nv.info._Z10initCurandP17curandStateXORWOWm --------------------------
	.section	.nv.info._Z10initCurandP17curandStateXORWOWm,"",@"SHT_CUDA_INFO"
	.sectionflags	@""
	.align	4


	//----- nvinfo : EIATTR_CUDA_API_VERSION
	.align		4
        /*0000*/ 	.byte	0x04, 0x37
        /*0002*/ 	.short	(.L_406 - .L_405)
.L_405:
        /*0004*/ 	.word	0x00000082


	//----- nvinfo : EIATTR_KPARAM_INFO
	.align		4
.L_406:
        /*0008*/ 	.byte	0x04, 0x17
        /*000a*/ 	.short	(.L_408 - .L_407)
.L_407:
        /*000c*/ 	.word	0x00000000
        /*0010*/ 	.short	0x0001
        /*0012*/ 	.short	0x0008
        /*0014*/ 	.byte	0x00, 0xf0, 0x21, 0x00


	//----- nvinfo : EIATTR_KPARAM_INFO
	.align		4
.L_408:
        /*0018*/ 	.byte	0x04, 0x17
        /*001a*/ 	.short	(.L_410 - .L_409)
.L_409:
        /*001c*/ 	.word	0x00000000
        /*0020*/ 	.short	0x0000
        /*0022*/ 	.short	0x0000
        /*0024*/ 	.byte	0x00, 0xf5, 0x21, 0x00


	//----- nvinfo : EIATTR_SPARSE_MMA_MASK
	.align		4
.L_410:
        /*0028*/ 	.byte	0x03, 0x50
        /*002a*/ 	.short	0x0000


	//----- nvinfo : EIATTR_MAXREG_COUNT
	.align		4
        /*002c*/ 	.byte	0x03, 0x1b
        /*002e*/ 	.short	0x00ff


	//----- nvinfo : EIATTR_MERCURY_ISA_VERSION
	.align		4
        /*0030*/ 	.byte	0x03, 0x5f
        /*0032*/ 	.short	0x0101


	//----- nvinfo : EIATTR_VRC_CTA_INIT_COUNT
	.align		4
        /*0034*/ 	.byte	0x02, 0x4a
	.zero		1
	.zero		1


	//----- nvinfo : EIATTR_EXIT_INSTR_OFFSETS
	.align		4
        /*0038*/ 	.byte	0x04, 0x1c
        /*003a*/ 	.short	(.L_412 - .L_411)


	//   ....[0]....
.L_411:
        /*003c*/ 	.word	0x00000060


	//   ....[1]....
        /*0040*/ 	.word	0x00000ef0


	//----- nvinfo : EIATTR_CRS_STACK_SIZE
	.align		4
.L_412:
        /*0044*/ 	.byte	0x04, 0x1e
        /*0046*/ 	.short	(.L_414 - .L_413)
.L_413:
        /*0048*/ 	.word	0x00000000


	//----- nvinfo : EIATTR_CBANK_PARAM_SIZE
	.align		4
.L_414:
        /*004c*/ 	.byte	0x03, 0x19
        /*004e*/ 	.short	0x0010


	//----- nvinfo : EIATTR_PARAM_CBANK
	.align		4
        /*0050*/ 	.byte	0x04, 0x0a
        /*0052*/ 	.short	(.L_416 - .L_415)
	.align		4
.L_415:
        /*0054*/ 	.word	index@(.nv.constant0._Z10initCurandP17curandStateXORWOWm)
        /*0058*/ 	.short	0x0380
        /*005a*/ 	.short	0x0010


	//----- nvinfo : EIATTR_SW_WAR
	.align		4
.L_416:
        /*005c*/ 	.byte	0x04, 0x36
        /*005e*/ 	.short	(.L_418 - .L_417)
.L_417:
        /*0060*/ 	.word	0x00000008
.L_418:


//--------------------- .nv.callgraph             --------------------------
	.section	.nv.callgraph,"",@"SHT_CUDA_CALLGRAPH"
	.align	4
	.sectionentsize	8
	.align		4
        /*0000*/ 	.word	0x00000000
	.align		4
        /*0004*/ 	.word	0xffffffff
	.align		4
        /*0008*/ 	.word	0x00000000
	.align		4
        /*000c*/ 	.word	0xfffffffe
	.align		4
        /*0010*/ 	.word	0x00000000
	.align		4
        /*0014*/ 	.word	0xfffffffd
	.align		4
        /*0018*/ 	.word	0x00000000
	.align		4
        /*001c*/ 	.word	0xfffffffc


//--------------------- .nv.constant4             --------------------------
	.section	.nv.constant4,"a",@progbits
	.align	8
	.align		8
.nv.constant4:
        /*0000*/ 	.dword	precalc_xorwow_matrix
	.align		8
        /*0008*/ 	.dword	precalc_xorwow_offset_matrix
	.align		8
        /*0010*/ 	.dword	mrg32k3aM1
	.align		8
        /*0018*/ 	.dword	mrg32k3aM2
	.align		8
        /*0020*/ 	.dword	mrg32k3aM1SubSeq
	.align		8
        /*0028*/ 	.dword	mrg32k3aM2SubSeq
	.align		8
        /*0030*/ 	.dword	mrg32k3aM1Seq
	.align		8
        /*0038*/ 	.dword	mrg32k3aM2Seq
	.align		8
        /*0040*/ 	.dword	_ZN34_INTERNAL_3824fb5a_4_k_cu_2d21a7754cuda3std3__45__cpo5beginE
	.align		8
        /*0048*/ 	.dword	_ZN34_INTERNAL_3824fb5a_4_k_cu_2d21a7754cuda3std3__45__cpo3endE
	.align		8
        /*0050*/ 	.dword	_ZN34_INTERNAL_3824fb5a_4_k_cu_2d21a7754cuda3std3__45__cpo6cbeginE
	.align		8
        /*0058*/ 	.dword	_ZN34_INTERNAL_3824fb5a_4_k_cu_2d21a7754cuda3std3__45__cpo4cendE
	.align		8
        /*0060*/ 	.dword	_ZN34_INTERNAL_3824fb5a_4_k_cu_2d21a7754cuda3std3__45__cpo6rbeginE
	.align		8
        /*0068*/ 	.dword	_ZN34_INTERNAL_3824fb5a_4_k_cu_2d21a7754cuda3std3__45__cpo4rendE
	.align		8
        /*0070*/ 	.dword	_ZN34_INTERNAL_3824fb5a_4_k_cu_2d21a7754cuda3std3__45__cpo7crbeginE
	.align		8
        /*0078*/ 	.dword	_ZN34_INTERNAL_3824fb5a_4_k_cu_2d21a7754cuda3std3__45__cpo5crendE
	.align		8
        /*0080*/ 	.dword	_ZN34_INTERNAL_3824fb5a_4_k_cu_2d21a7754cuda3std3__436_GLOBAL__N__3824fb5a_4_k_cu_2d21a7756ignoreE
	.align		8
        /*0088*/ 	.dword	_ZN34_INTERNAL_3824fb5a_4_k_cu_2d21a7754cuda3std3__419piecewise_constructE
	.align		8
        /*0090*/ 	.dword	_ZN34_INTERNAL_3824fb5a_4_k_cu_2d21a7754cuda3std3__48in_placeE
	.align		8
        /*0098*/ 	.dword	_ZN34_INTERNAL_3824fb5a_4_k_cu_2d21a7754cuda3std3__420unreachable_sentinelE
	.align		8
        /*00a0*/ 	.dword	_ZN34_INTERNAL_3824fb5a_4_k_cu_2d21a7754cuda3std3__47nulloptE
	.align		8
        /*00a8*/ 	.dword	_ZN34_INTERNAL_3824fb5a_4_k_cu_2d21a7754cuda3std3__48unexpectE
	.align		8
        /*00b0*/ 	.dword	_ZN34_INTERNAL_3824fb5a_4_k_cu_2d21a7754cuda3std6ranges3__45__cpo4swapE
	.align		8
        /*00b8*/ 	.dword	_ZN34_INTERNAL_3824fb5a_4_k_cu_2d21a7754cuda3std6ranges3__45__cpo9iter_moveE
	.align		8
        /*00c0*/ 	.dword	_ZN34_INTERNAL_3824fb5a_4_k_cu_2d21a7754cuda3std6ranges3__45__cpo5beginE
	.align		8
        /*00c8*/ 	.dword	_ZN34_INTERNAL_3824fb5a_4_k_cu_2d21a7754cuda3std6ranges3__45__cpo3endE
	.align		8
        /*00d0*/ 	.dword	_ZN34_INTERNAL_3824fb5a_4_k_cu_2d21a7754cuda3std6ranges3__45__cpo6cbeginE
	.align		8
        /*00d8*/ 	.dword	_ZN34_INTERNAL_3824fb5a_4_k_cu_2d21a7754cuda3std6ranges3__45__cpo4cendE
	.align		8
        /*00e0*/ 	.dword	_ZN34_INTERNAL_3824fb5a_4_k_cu_2d21a7754cuda3std6ranges3__45__cpo7advanceE
	.align		8
        /*00e8*/ 	.dword	_ZN34_INTERNAL_3824fb5a_4_k_cu_2d21a7754cuda3std6ranges3__45__cpo9iter_swapE
	.align		8
        /*00f0*/ 	.dword	_ZN34_INTERNAL_3824fb5a_4_k_cu_2d21a7754cuda3std6ranges3__45__cpo4nextE
	.align		8
        /*00f8*/ 	.dword	_ZN34_INTERNAL_3824fb5a_4_k_cu_2d21a7754cuda3std6ranges3__45__cpo4prevE
	.align		8
        /*0100*/ 	.dword	_ZN34_INTERNAL_3824fb5a_4_k_cu_2d21a7754cuda3std6ranges3__45__cpo4dataE
	.align		8
        /*0108*/ 	.dword	_ZN34_INTERNAL_3824fb5a_4_k_cu_2d21a7754cuda3std6ranges3__45__cpo5cdataE
	.align		8
        /*0110*/ 	.dword	_ZN34_INTERNAL_3824fb5a_4_k_cu_2d21a7754cuda3std6ranges3__45__cpo4sizeE
	.align		8
        /*0118*/ 	.dword	_ZN34_INTERNAL_3824fb5a_4_k_cu_2d21a7754cuda3std6ranges3__45__cpo5ssizeE
	.align		8
        /*0120*/ 	.dword	_ZN34_INTERNAL_3824fb5a_4_k_cu_2d21a7754cuda3std6ranges3__45__cpo8distanceE
	.align		8
        /*0128*/ 	.dword	_ZN34_INTERNAL_3824fb5a_4_k_cu_2d21a7756thrust24THRUST_300001_SM_1000_NS8cuda_cub3parE
	.align		8
        /*0130*/ 	.dword	_ZN34_INTERNAL_3824fb5a_4_k_cu_2d21a7756thrust24THRUST_300001_SM_1000_NS8cuda_cub10par_nosyncE
	.align		8
        /*0138*/ 	.dword	_ZN34_INTERNAL_3824fb5a_4_k_cu_2d21a7756thrust24THRUST_300001_SM_1000_NS6system6detail10sequential3seqE
	.align		8
        /*0140*/ 	.dword	_ZN34_INTERNAL_3824fb5a_4_k_cu_2d21a7756thrust24THRUST_300001_SM_1000_NS12placeholders2_1E
	.align		8
        /*0148*/ 	.dword	_ZN34_INTERNAL_3824fb5a_4_k_cu_2d21a7756thrust24THRUST_300001_SM_1000_NS12placeholders2_2E
	.align		8
        /*0150*/ 	.dword	_ZN34_INTERNAL_3824fb5a_4_k_cu_2d21a7756thrust24THRUST_300001_SM_1000_NS12placeholders2_3E
	.align		8
        /*0158*/ 	.dword	_ZN34_INTERNAL_3824fb5a_4_k_cu_2d21a7756thrust24THRUST_300001_SM_1000_NS12placeholders2_4E
	.align		8
        /*0160*/ 	.dword	_ZN34_INTERNAL_3824fb5a_4_k_cu_2d21a7756thrust24THRUST_300001_SM_1000_NS12placeholders2_5E
	.align		8
        /*0168*/ 	.dword	_ZN34_INTERNAL_3824fb5a_4_k_cu_2d21a7756thrust24THRUST_300001_SM_1000_NS12placeholders2_6E
	.align		8
        /*0170*/ 	.dword	_ZN34_INTERNAL_3824fb5a_4_k_cu_2d21a7756thrust24THRUST_300001_SM_1000_NS12placeholders2_7E
	.align		8
        /*0178*/ 	.dword	_ZN34_INTERNAL_3824fb5a_4_k_cu_2d21a7756thrust24THRUST_300001_SM_1000_NS12placeholders2_8E
	.align		8
        /*0180*/ 	.dword	_ZN34_INTERNAL_3824fb5a_4_k_cu_2d21a7756thrust24THRUST_300001_SM_1000_NS12placeholders2_9E
	.align		8
        /*0188*/ 	.dword	_ZN34_INTERNAL_3824fb5a_4_k_cu_2d21a7756thrust24THRUST_300001_SM_1000_NS12placeholders3_10E
	.align		8
        /*0190*/ 	.dword	_ZN34_INTERNAL_3824fb5a_4_k_cu_2d21a7756thrust24THRUST_300001_SM_1000_NS3seqE


//--------------------- .nv.constant3             --------------------------
	.section	.nv.constant3,"a",@progbits
	.align	8
.nv.constant3:
	.type		__cr_lgamma_table,@object
	.size		__cr_lgamma_table,(city_coords - __cr_lgamma_table)
__cr_lgamma_table:
        /*0000*/ 	.byte	0x00, 0x00, 0x00, 0x00, 0x00, 0x00, 0x00, 0x00, 0x00, 0x00, 0x00, 0x00, 0x00, 0x00, 0x00, 0x00
        /*0010*/ 	.byte	0xef, 0x39, 0xfa, 0xfe, 0x42, 0x2e, 0xe6, 0x3f, 0x02, 0x20, 0x2a, 0xfa, 0x0b, 0xab, 0xfc, 0x3f
        /*0020*/ 	.byte	0xf9, 0x2c, 0x92, 0x7c, 0xa7, 0x6c, 0x09, 0x40, 0xc9, 0x79, 0x44, 0x3c, 0x64, 0x26, 0x13, 0x40
        /*0030*/ 	.byte	0xca, 0x01, 0xcf, 0x3a, 0x27, 0x51, 0x1a, 0x40, 0x30, 0xcc, 0x2d, 0xf3, 0xe1, 0x0c, 0x21, 0x40
        /*0040*/ 	.byte	0x0d, 0xb7, 0xfc, 0x82, 0x8e, 0x35, 0x25, 0x40
	.type		city_coords,@object
	.size		city_coords,(.L_9 - city_coords)
city_coords:
        /*0048*/ 	.byte	0x00, 0x00, 0x00, 0x00, 0x00, 0x00, 0x80, 0x3f, 0x00, 0x00, 0x40, 0x40, 0x00, 0x00, 0x00, 0x40
        /*0058*/ 	.byte	0x00, 0x00, 0xc0, 0x40, 0x00, 0x00, 0x80, 0x3f, 0x00, 0x00, 0xe0, 0x40, 0x00, 0x00, 0x90, 0x40
        /*0068*/ 	.byte	0x00, 0x00, 0x70, 0x41, 0x00, 0x00, 0x80, 0xbf, 0x00, 0x00, 0x20, 0x41, 0x00, 0x00, 0x20, 0x40
        /*0078*/ 	.byte	0x00, 0x00, 0x80, 0x41, 0x00, 0x00, 0x30, 0x41, 0x00, 0x00, 0xa0, 0x40, 0x00, 0x00, 0xc0, 0x40
        /*0088*/ 	.byte	0x00, 0x00, 0x00, 0x41, 0x00, 0x00, 0x10, 0x41, 0x00, 0x00, 0xc0, 0x3f, 0x00, 0x00, 0x40, 0x41
.L_9:


//--------------------- .text._ZN3cub18CUB_300001_SM_10006detail6reduce28DeviceReduceSingleTileKernelINS2_10policy_hubIfyN4cuda3std3__44plusIfEEE10Policy1000EPfSC_iS9_ffNS7_10__identityEEEvT0_T1_T2_T3_T4_T6_ --------------------------
	.section	.text._ZN3cub18CUB_300001_SM_10006detail6reduce28DeviceReduceSingleTileKernelINS2_10policy_hubIfyN4cuda3std3__44plusIfEEE10Policy1000EPfSC_iS9_ffNS7_10__identityEEEvT0_T1_T2_T3_T4_T6_,"ax",@progbits
	.align	128
        .global         _ZN3cub18CUB_300001_SM_10006detail6reduce28DeviceReduceSingleTileKernelINS2_10policy_hubIfyN4cuda3std3__44plusIfEEE10Policy1000EPfSC_iS9_ffNS7_10__identityEEEvT0_T1_T2_T3_T4_T6_
        .type           _ZN3cub18CUB_300001_SM_10006detail6reduce28DeviceReduceSingleTileKernelINS2_10policy_hubIfyN4cuda3std3__44plusIfEEE10Policy1000EPfSC_iS9_ffNS7_10__identityEEEvT0_T1_T2_T3_T4_T6_,@function
        .size           _ZN3cub18CUB_300001_SM_10006detail6reduce28DeviceReduceSingleTileKernelINS2_10policy_hubIfyN4cuda3std3__44plusIfEEE10Policy1000EPfSC_iS9_ffNS7_10__identityEEEvT0_T1_T2_T3_T4_T6_,(.L_x_351 - _ZN3cub18CUB_300001_SM_10006detail6reduce28DeviceReduceSingleTileKernelINS2_10policy_hubIfyN4cuda3std3__44plusIfEEE10Policy1000EPfSC_iS9_ffNS7_10__identityEEEvT0_T1_T2_T3_T4_T6_)
        .other          _ZN3cub18CUB_300001_SM_10006detail6reduce28DeviceReduceSingleTileKernelINS2_10policy_hubIfyN4cuda3std3__44plusIfEEE10Policy1000EPfSC_iS9_ffNS7_10__identityEEEvT0_T1_T2_T3_T4_T6_,@"STO_CUDA_ENTRY STV_DEFAULT"
_ZN3cub18CUB_300001_SM_10006detail6reduce28DeviceReduceSingleTileKernelINS2_10policy_hubIfyN4cuda3std3__44plusIfEEE10Policy1000EPfSC_iS9_ffNS7_10__identityEEEvT0_T1_T2_T3_T4_T6_:
.text._ZN3cub18CUB_300001_SM_10006detail6reduce28DeviceReduceSingleTileKernelINS2_10policy_hubIfyN4cuda3std3__44plusIfEEE10Policy1000EPfSC_iS9_ffNS7_10__identityEEEvT0_T1_T2_T3_T4_T6_:
[----:B------:R-:W-:Y:S01]  /*0000*/  LDC R1, c[0x0][0x37c] ;  /* 0x0000df00ff017b82 */ /* 0x000fe20000000800 */
[----:B------:R-:W0:Y:S01]  /*0010*/  LDCU UR4, c[0x0][0x390] ;  /* 0x00007200ff0477ac */ /* 0x000e220008000800 */
[----:B------:R-:W1:Y:S01]  /*0020*/  LDCU.64 UR6, c[0x0][0x358] ;  /* 0x00006b00ff0677ac */ /* 0x000e620008000a00 */
[----:B0-----:R-:W-:-:S04]  /*0030*/  MOV R20, UR4 ;  /* 0x0000000400147c02 */ /* 0x001fc80008000f00 */
[----:B------:R-:W-:-:S13]  /*0040*/  ISETP.NE.AND P0, PT, R20, RZ, PT ;  /* 0x000000ff1400720c */ /* 0x000fda0003f05270 */
[----:B-1----:R-:W-:Y:S05]  /*0050*/  @P0 BRA `(.L_x_0) ;  /* 0x00000000001c0947 */ /* 0x002fea0003800000 */
[----:B------:R-:W0:Y:S02]  /*0060*/  S2R R0, SR_TID.X ;  /* 0x0000000000007919 */ /* 0x000e240000002100 */
[----:B0-----:R-:W-:-:S13]  /*0070*/  ISETP.NE.AND P0, PT, R0, RZ, PT ;  /* 0x000000ff0000720c */ /* 0x001fda0003f05270 */
[----:B------:R-:W-:Y:S05]  /*0080*/  @P0 EXIT ;  /* 0x000000000000094d */ /* 0x000fea0003800000 */
[----:B------:R-:W0:Y:S08]  /*0090*/  LDC R5, c[0x0][0x398] ;  /* 0x0000e600ff057b82 */ /* 0x000e300000000800 */
[----:B------:R-:W0:Y:S02]  /*00a0*/  LDC.64 R2, c[0x0][0x388] ;  /* 0x0000e200ff027b82 */ /* 0x000e240000000a00 */
[----:B0-----:R-:W-:Y:S01]  /*00b0*/  STG.E desc[UR6][R2.64], R5 ;  /* 0x0000000502007986 */ /* 0x001fe2000c101906 */
[----:B------:R-:W-:Y:S05]  /*00c0*/  EXIT ;  /* 0x000000000000794d */ /* 0x000fea0003800000 */
.L_x_0:
[----:B------:R-:W0:Y:S01]  /*00d0*/  LDCU UR4, c[0x0][0x380] ;  /* 0x00007000ff0477ac */ /* 0x000e220008000800 */
[----:B------:R-:W-:Y:S01]  /*00e0*/  BSSY.RECONVERGENT B0, `(.L_x_1) ;  /* 0x00003ca000007945 */ /* 0x000fe20003800200 */
[----:B0-----:R-:W-:-:S09]  /*00f0*/  ULOP3.LUT UP0, URZ, UR4, 0xf, URZ, 0xc0, !UPT ;  /* 0x0000000f04ff7892 */ /* 0x001fd2000f80c0ff */
[----:B------:R-:W-:Y:S05]  /*0100*/  BRA.U UP0, `(.L_x_2) ;  /* 0x0000001d00607547 */ /* 0x000fea000b800000 */
[----:B------:R-:W-:-:S13]  /*0110*/  ISETP.GT.AND P0, PT, R20, 0xfff, PT ;  /* 0x00000fff1400780c */ /* 0x000fda0003f04270 */
[----:B------:R-:W-:Y:S05]  /*0120*/  @P0 BRA `(.L_x_3) ;  /* 0x0000000c00a80947 */ /* 0x000fea0003800000 */
[----:B------:R-:W0:Y:S01]  /*0130*/  S2R R9, SR_TID.X ;  /* 0x0000000000097919 */ /* 0x000e220000002100 */
[----:B------:R-:W-:Y:S01]  /*0140*/  BSSY.RECONVERGENT B1, `(.L_x_4) ;  /* 0x0000009000017945 */ /* 0x000fe20003800200 */
[----:B------:R-:W-:Y:S01]  /*0150*/  HFMA2 R0, -RZ, RZ, 0, 0 ;  /* 0x00000000ff007431 */ /* 0x000fe200000001ff */
[----:B0-----:R-:W-:Y:S02]  /*0160*/  ISETP.GE.AND P0, PT, R9, R20, PT ;  /* 0x000000140900720c */ /* 0x001fe40003f06270 */
[----:B------:R-:W-:-:S11]  /*0170*/  MOV R11, R9 ;  /* 0x00000009000b7202 */ /* 0x000fd60000000f00 */
[----:B------:R-:W-:Y:S05]  /*0180*/  @P0 BRA `(.L_x_5) ;  /* 0x0000000000100947 */ /* 0x000fea0003800000 */
[----:B------:R-:W0:Y:S02]  /*0190*/  LDC.64 R2, c[0x0][0x380] ;  /* 0x0000e000ff027b82 */ /* 0x000e240000000a00 */
[----:B0-----:R-:W-:-:S05]  /*01a0*/  IMAD.WIDE.U32 R2, R9, 0x4, R2 ;  /* 0x0000000409027825 */ /* 0x001fca00078e0002 */
[----:B------:R0:W5:Y:S01]  /*01b0*/  LDG.E.CONSTANT R0, desc[UR6][R2.64] ;  /* 0x0000000602007981 */ /* 0x000162000c1e9900 */
[----:B------:R-:W-:-:S07]  /*01c0*/  IADD3 R11, PT, PT, R9, 0x100, RZ ;  /* 0x00000100090b7810 */ /* 0x000fce0007ffe0ff */
.L_x_5:
[----:B------:R-:W-:Y:S05]  /*01d0*/  BSYNC.RECONVERGENT B1 ;  /* 0x0000000000017941 */ /* 0x000fea0003800200 */
.L_x_4:
[----:B------:R-:W-:Y:S01]  /*01e0*/  ISETP.GE.AND P0, PT, R11, R20, PT ;  /* 0x000000140b00720c */ /* 0x000fe20003f06270 */
[----:B------:R-:W-:-:S12]  /*01f0*/  BSSY.RECONVERGENT B1, `(.L_x_6) ;  /* 0x0000074000017945 */ /* 0x000fd80003800200 */
[----:B------:R-:W-:Y:S05]  /*0200*/  @P0 BRA `(.L_x_7) ;  /* 0x0000000400c80947 */ /* 0x000fea0003800000 */
[----:B0-----:R-:W-:Y:S01]  /*0210*/  LOP3.LUT R3, RZ, R11, RZ, 0x33, !PT ;  /* 0x0000000bff037212 */ /* 0x001fe200078e33ff */
[----:B------:R-:W-:Y:S03]  /*0220*/  BSSY.RECONVERGENT B2, `(.L_x_8) ;  /* 0x0000015000027945 */ /* 0x000fe60003800200 */
[----:B------:R-:W-:-:S04]  /*0230*/  IADD3 R4, PT, PT, R3, R20, RZ ;  /* 0x0000001403047210 */ /* 0x000fc80007ffe0ff */
[C---:B------:R-:W-:Y:S02]  /*0240*/  LOP3.LUT R2, R4.reuse, 0x300, RZ, 0xc0, !PT ;  /* 0x0000030004027812 */ /* 0x040fe400078ec0ff */
[----:B------:R-:W-:Y:S02]  /*0250*/  ISETP.GE.U32.AND P1, PT, R4, 0x300, PT ;  /* 0x000003000400780c */ /* 0x000fe40003f26070 */
[----:B------:R-:W-:-:S13]  /*0260*/  ISETP.NE.AND P0, PT, R2, 0x300, PT ;  /* 0x000003000200780c */ /* 0x000fda0003f05270 */
[----:B------:R-:W-:Y:S05]  /*0270*/  @!P0 BRA `(.L_x_9) ;  /* 0x00000000003c8947 */ /* 0x000fea0003800000 */
[----:B------:R-:W0:Y:S01]  /*0280*/  LDC.64 R2, c[0x0][0x380] ;  /* 0x0000e000ff027b82 */ /* 0x000e220000000a00 */
[----:B------:R-:W-:-:S04]  /*0290*/  LEA.HI R4, R4, 0x1, RZ, 0x18 ;  /* 0x0000000104047811 */ /* 0x000fc800078fc0ff */
[----:B------:R-:W-:-:S04]  /*02a0*/  LOP3.LUT R4, R4, 0x3, RZ, 0xc0, !PT ;  /* 0x0000000304047812 */ /* 0x000fc800078ec0ff */
[----:B------:R-:W-:Y:S01]  /*02b0*/  IADD3 R4, PT, PT, -R4, RZ, RZ ;  /* 0x000000ff04047210 */ /* 0x000fe20007ffe1ff */
[----:B0-----:R-:W-:-:S05]  /*02c0*/  IMAD.WIDE.U32 R2, R11, 0x4, R2 ;  /* 0x000000040b027825 */ /* 0x001fca00078e0002 */
[----:B------:R-:W-:-:S07]  /*02d0*/  MOV R5, R3 ;  /* 0x0000000300057202 */ /* 0x000fce0000000f00 */
.L_x_10:
[----:B------:R-:W-:-:S06]  /*02e0*/  MOV R3, R5 ;  /* 0x0000000500037202 */ /* 0x000fcc0000000f00 */
[----:B------:R0:W2:Y:S01]  /*02f0*/  LDG.E.CONSTANT R3, desc[UR6][R2.64] ;  /* 0x0000000602037981 */ /* 0x0000a2000c1e9900 */
[----:B------:R-:W-:Y:S01]  /*0300*/  IADD3 R4, PT, PT, R4, 0x1, RZ ;  /* 0x0000000104047810 */ /* 0x000fe20007ffe0ff */
[----:B------:R-:W-:-:S03]  /*0310*/  VIADD R11, R11, 0x100 ;  /* 0x000001000b0b7836 */ /* 0x000fc60000000000 */
[----:B------:R-:W-:Y:S02]  /*0320*/  ISETP.NE.AND P0, PT, R4, RZ, PT ;  /* 0x000000ff0400720c */ /* 0x000fe40003f05270 */
[----:B0-----:R-:W-:-:S04]  /*0330*/  IADD3 R2, P2, PT, R2, 0x400, RZ ;  /* 0x0000040002027810 */ /* 0x001fc80007f5e0ff */
[----:B------:R-:W-:Y:S01]  /*0340*/  IADD3.X R5, PT, PT, RZ, R5, RZ, P2, !PT ;  /* 0x00000005ff057210 */ /* 0x000fe200017fe4ff */
[----:B--2--5:R-:W-:-:S06]  /*0350*/  FADD R0, R3, R0 ;  /* 0x0000000003007221 */ /* 0x024fcc0000000000 */
[----:B------:R-:W-:Y:S05]  /*0360*/  @P0 BRA `(.L_x_10) ;  /* 0xfffffffc00dc0947 */ /* 0x000fea000383ffff */
.L_x_9:
[----:B------:R-:W-:Y:S05]  /*0370*/  BSYNC.RECONVERGENT B2 ;  /* 0x0000000000027941 */ /* 0x000fea0003800200 */
.L_x_8:
[----:B------:R-:W-:Y:S05]  /*0380*/  @!P1 BRA `(.L_x_7) ;  /* 0x0000000400689947 */ /* 0x000fea0003800000 */
[----:B------:R-:W-:Y:S01]  /*0390*/  IADD3 R2, PT, PT, -R11, R20, RZ ;  /* 0x000000140b027210 */ /* 0x000fe20007ffe1ff */
[----:B------:R-:W-:Y:S01]  /*03a0*/  BSSY.RECONVERGENT B2, `(.L_x_11) ;  /* 0x0000031000027945 */ /* 0x000fe20003800200 */
[----:B------:R-:W-:Y:S02]  /*03b0*/  PLOP3.LUT P0, PT, PT, PT, PT, 0x80, 0x8 ;  /* 0x000000000008781c */ /* 0x000fe40003f0f070 */
[----:B------:R-:W-:-:S13]  /*03c0*/  ISETP.GT.AND P1, PT, R2, 0xc00, PT ;  /* 0x00000c000200780c */ /* 0x000fda0003f24270 */
[----:B------:R-:W-:Y:S05]  /*03d0*/  @!P1 BRA `(.L_x_12) ;  /* 0x0000000000b49947 */ /* 0x000fea0003800000 */
[----:B------:R-:W-:Y:S02]  /*03e0*/  PLOP3.LUT P0, PT, PT, PT, PT, 0x8, 0x80 ;  /* 0x000000000080781c */ /* 0x000fe40003f0e170 */
[----:B------:R-:W-:-:S11]  /*03f0*/  IADD3 R8, PT, PT, R20, -0xc00, RZ ;  /* 0xfffff40014087810 */ /* 0x000fd60007ffe0ff */
.L_x_13:
[----:B------:R-:W0:Y:S01]  /*0400*/  LDC.64 R6, c[0x0][0x380] ;  /* 0x0000e000ff067b82 */ /* 0x000e220000000a00 */
[C---:B------:R-:W-:Y:S01]  /*0410*/  IADD3 R5, PT, PT, R11.reuse, 0x400, RZ ;  /* 0x000004000b057810 */ /* 0x040fe20007ffe0ff */
[----:B0-----:R-:W-:-:S05]  /*0420*/  IMAD.WIDE R24, R11, 0x4, R6 ;  /* 0x000000040b187825 */ /* 0x001fca00078e0206 */
[----:B------:R-:W2:Y:S04]  /*0430*/  LDG.E.CONSTANT R13, desc[UR6][R24.64] ;  /* 0x00000006180d7981 */ /* 0x000ea8000c1e9900 */
[----:B------:R-:W3:Y:S01]  /*0440*/  LDG.E.CONSTANT R10, desc[UR6][R24.64+0x400] ;  /* 0x00040006180a7981 */ /* 0x000ee2000c1e9900 */
[----:B------:R-:W-:-:S03]  /*0450*/  IMAD.WIDE R4, R5, 0x4, R6 ;  /* 0x0000000405047825 */ /* 0x000fc600078e0206 */
[----:B------:R-:W4:Y:S04]  /*0460*/  LDG.E.CONSTANT R12, desc[UR6][R24.64+0x800] ;  /* 0x00080006180c7981 */ /* 0x000f28000c1e9900 */
[----:B------:R-:W4:Y:S04]  /*0470*/  LDG.E.CONSTANT R17, desc[UR6][R24.64+0xc00] ;  /* 0x000c000618117981 */ /* 0x000f28000c1e9900 */
[----:B------:R-:W4:Y:S01]  /*0480*/  LDG.E.CONSTANT R16, desc[UR6][R4.64] ;  /* 0x0000000604107981 */ /* 0x000f22000c1e9900 */
[----:B------:R-:W-:-:S03]  /*0490*/  IADD3 R3, PT, PT, R11, 0x800, RZ ;  /* 0x000008000b037810 */ /* 0x000fc60007ffe0ff */
[----:B------:R-:W4:Y:S04]  /*04a0*/  LDG.E.CONSTANT R15, desc[UR6][R4.64+0x400] ;  /* 0x00040006040f7981 */ /* 0x000f28000c1e9900 */
[----:B------:R-:W4:Y:S01]  /*04b0*/  LDG.E.CONSTANT R14, desc[UR6][R4.64+0x800] ;  /* 0x00080006040e7981 */ /* 0x000f22000c1e9900 */
[----:B------:R-:W-:-:S03]  /*04c0*/  IMAD.WIDE R2, R3, 0x4, R6 ;  /* 0x0000000403027825 */ /* 0x000fc600078e0206 */
[----:B------:R-:W4:Y:S04]  /*04d0*/  LDG.E.CONSTANT R22, desc[UR6][R4.64+0xc00] ;  /* 0x000c000604167981 */ /* 0x000f28000c1e9900 */
[----:B------:R-:W4:Y:S01]  /*04e0*/  LDG.E.CONSTANT R21, desc[UR6][R2.64] ;  /* 0x0000000602157981 */ /* 0x000f22000c1e9900 */
[----:B------:R-:W-:-:S03]  /*04f0*/  IADD3 R23, PT, PT, R11, 0xc00, RZ ;  /* 0x00000c000b177810 */ /* 0x000fc60007ffe0ff */
[----:B------:R-:W4:Y:S04]  /*0500*/  LDG.E.CONSTANT R19, desc[UR6][R2.64+0x400] ;  /* 0x0004000602137981 */ /* 0x000f28000c1e9900 */
[----:B------:R-:W4:Y:S01]  /*0510*/  LDG.E.CONSTANT R18, desc[UR6][R2.64+0x800] ;  /* 0x0008000602127981 */ /* 0x000f22000c1e9900 */
[----:B------:R-:W-:-:S03]  /*0520*/  IMAD.WIDE R6, R23, 0x4, R6 ;  /* 0x0000000417067825 */ /* 0x000fc600078e0206 */
[----:B------:R-:W4:Y:S04]  /*0530*/  LDG.E.CONSTANT R26, desc[UR6][R2.64+0xc00] ;  /* 0x000c0006021a7981 */ /* 0x000f28000c1e9900 */
[----:B------:R-:W4:Y:S04]  /*0540*/  LDG.E.CONSTANT R25, desc[UR6][R6.64] ;  /* 0x0000000606197981 */ /* 0x000f28000c1e9900 */
[----:B------:R-:W4:Y:S04]  /*0550*/  LDG.E.CONSTANT R23, desc[UR6][R6.64+0x400] ;  /* 0x0004000606177981 */ /* 0x000f28000c1e9900 */
[----:B------:R-:W4:Y:S04]  /*0560*/  LDG.E.CONSTANT R24, desc[UR6][R6.64+0x800] ;  /* 0x0008000606187981 */ /* 0x000f28000c1e9900 */
[----:B------:R-:W4:Y:S01]  /*0570*/  LDG.E.CONSTANT R27, desc[UR6][R6.64+0xc00] ;  /* 0x000c0006061b7981 */ /* 0x000f22000c1e9900 */
[----:B------:R-:W-:-:S04]  /*0580*/  IADD3 R11, PT, PT, R11, 0x1000, RZ ;  /* 0x000010000b0b7810 */ /* 0x000fc80007ffe0ff */
[----:B------:R-:W-:Y:S01]  /*0590*/  ISETP.GE.AND P1, PT, R11, R8, PT ;  /* 0x000000080b00720c */ /* 0x000fe20003f26270 */
[----:B--2--5:R-:W-:-:S04]  /*05a0*/  FADD R13, R13, R0 ;  /* 0x000000000d0d7221 */ /* 0x024fc80000000000 */
[----:B---3--:R-:W-:-:S04]  /*05b0*/  FADD R13, R13, R10 ;  /* 0x0000000a0d0d7221 */ /* 0x008fc80000000000 */
[----:B----4-:R-:W-:-:S04]  /*05c0*/  FADD R12, R13, R12 ;  /* 0x0000000c0d0c7221 */ /* 0x010fc80000000000 */
[----:B------:R-:W-:-:S04]  /*05d0*/  FADD R17, R12, R17 ;  /* 0x000000110c117221 */ /* 0x000fc80000000000 */
        /* <DEDUP_REMOVED lines=11> */
[----:B------:R-:W-:Y:S01]  /*0690*/  FADD R0, R24, R27 ;  /* 0x0000001b18007221 */ /* 0x000fe20000000000 */
[----:B------:R-:W-:Y:S06]  /*06a0*/  @!P1 BRA `(.L_x_13) ;  /* 0xfffffffc00549947 */ /* 0x000fec000383ffff */
.L_x_12:
[----:B------:R-:W-:Y:S05]  /*06b0*/  BSYNC.RECONVERGENT B2 ;  /* 0x0000000000027941 */ /* 0x000fea0003800200 */
.L_x_11:
[----:B------:R-:W-:Y:S01]  /*06c0*/  IADD3 R2, PT, PT, -R11, R20, RZ ;  /* 0x000000140b027210 */ /* 0x000fe20007ffe1ff */
[----:B------:R-:W-:Y:S03]  /*06d0*/  BSSY.RECONVERGENT B2, `(.L_x_14) ;  /* 0x0000019000027945 */ /* 0x000fe60003800200 */
[----:B------:R-:W-:-:S13]  /*06e0*/  ISETP.GT.AND P1, PT, R2, 0x400, PT ;  /* 0x000004000200780c */ /* 0x000fda0003f24270 */
[----:B------:R-:W-:Y:S05]  /*06f0*/  @!P1 BRA `(.L_x_15) ;  /* 0x0000000000589947 */ /* 0x000fea0003800000 */
[----:B------:R-:W0:Y:S01]  /*0700*/  LDC.64 R4, c[0x0][0x380] ;  /* 0x0000e000ff047b82 */ /* 0x000e220000000a00 */
[C---:B------:R-:W-:Y:S02]  /*0710*/  VIADD R15, R11.reuse, 0x400 ;  /* 0x000004000b0f7836 */ /* 0x040fe40000000000 */
[----:B0-----:R-:W-:-:S05]  /*0720*/  IMAD.WIDE R2, R11, 0x4, R4 ;  /* 0x000000040b027825 */ /* 0x001fca00078e0204 */
[----:B------:R-:W2:Y:S04]  /*0730*/  LDG.E.CONSTANT R7, desc[UR6][R2.64] ;  /* 0x0000000602077981 */ /* 0x000ea8000c1e9900 */
[----:B------:R-:W3:Y:S01]  /*0740*/  LDG.E.CONSTANT R6, desc[UR6][R2.64+0x400] ;  /* 0x0004000602067981 */ /* 0x000ee2000c1e9900 */
[----:B------:R-:W-:-:S03]  /*0750*/  IMAD.WIDE R4, R15, 0x4, R4 ;  /* 0x000000040f047825 */ /* 0x000fc600078e0204 */
[----:B------:R-:W4:Y:S04]  /*0760*/  LDG.E.CONSTANT R13, desc[UR6][R2.64+0x800] ;  /* 0x00080006020d7981 */ /* 0x000f28000c1e9900 */
[----:B------:R-:W4:Y:S04]  /*0770*/  LDG.E.CONSTANT R15, desc[UR6][R2.64+0xc00] ;  /* 0x000c0006020f7981 */ /* 0x000f28000c1e9900 */
[----:B------:R-:W4:Y:S04]  /*0780*/  LDG.E.CONSTANT R17, desc[UR6][R4.64] ;  /* 0x0000000604117981 */ /* 0x000f28000c1e9900 */
[----:B------:R-:W4:Y:S04]  /*0790*/  LDG.E.CONSTANT R19, desc[UR6][R4.64+0x400] ;  /* 0x0004000604137981 */ /* 0x000f28000c1e9900 */
[----:B------:R-:W4:Y:S04]  /*07a0*/  LDG.E.CONSTANT R21, desc[UR6][R4.64+0x800] ;  /* 0x0008000604157981 */ /* 0x000f28000c1e9900 */
[----:B------:R-:W4:Y:S01]  /*07b0*/  LDG.E.CONSTANT R23, desc[UR6][R4.64+0xc00] ;  /* 0x000c000604177981 */ /* 0x000f22000c1e9900 */
[----:B------:R-:W-:-:S02]  /*07c0*/  PLOP3.LUT P0, PT, PT, PT, PT, 0x8, 0x80 ;  /* 0x000000000080781c */ /* 0x000fc40003f0e170 */
[----:B------:R-:W-:Y:S01]  /*07d0*/  IADD3 R11, PT, PT, R11, 0x800, RZ ;  /* 0x000008000b0b7810 */ /* 0x000fe20007ffe0ff */
[----:B--2--5:R-:W-:-:S04]  /*07e0*/  FADD R7, R0, R7 ;  /* 0x0000000700077221 */ /* 0x024fc80000000000 */
[----:B---3--:R-:W-:-:S04]  /*07f0*/  FADD R6, R7, R6 ;  /* 0x0000000607067221 */ /* 0x008fc80000000000 */
[----:B----4-:R-:W-:-:S04]  /*0800*/  FADD R6, R6, R13 ;  /* 0x0000000d06067221 */ /* 0x010fc80000000000 */
[----:B------:R-:W-:-:S04]  /*0810*/  FADD R6, R6, R15 ;  /* 0x0000000f06067221 */ /* 0x000fc80000000000 */
[----:B------:R-:W-:-:S04]  /*0820*/  FADD R6, R6, R17 ;  /* 0x0000001106067221 */ /* 0x000fc80000000000 */
[----:B------:R-:W-:-:S04]  /*0830*/  FADD R6, R6, R19 ;  /* 0x0000001306067221 */ /* 0x000fc80000000000 */
[----:B------:R-:W-:-:S04]  /*0840*/  FADD R6, R6, R21 ;  /* 0x0000001506067221 */ /* 0x000fc80000000000 */
[----:B------:R-:W-:-:S07]  /*0850*/  FADD R0, R6, R23 ;  /* 0x0000001706007221 */ /* 0x000fce0000000000 */
.L_x_15:
[----:B------:R-:W-:Y:S05]  /*0860*/  BSYNC.RECONVERGENT B2 ;  /* 0x0000000000027941 */ /* 0x000fea0003800200 */
.L_x_14:
[----:B------:R-:W-:-:S13]  /*0870*/  ISETP.LT.OR P0, PT, R11, R20, P0 ;  /* 0x000000140b00720c */ /* 0x000fda0000701670 */
[----:B------:R-:W-:Y:S05]  /*0880*/  @!P0 BRA `(.L_x_7) ;  /* 0x0000000000288947 */ /* 0x000fea0003800000 */
[----:B------:R-:W0:Y:S02]  /*0890*/  LDC.64 R2, c[0x0][0x380] ;  /* 0x0000e000ff027b82 */ /* 0x000e240000000a00 */
[----:B0-----:R-:W-:-:S05]  /*08a0*/  IMAD.WIDE R2, R11, 0x4, R2 ;  /* 0x000000040b027825 */ /* 0x001fca00078e0202 */
[----:B------:R-:W2:Y:S04]  /*08b0*/  LDG.E.CONSTANT R5, desc[UR6][R2.64] ;  /* 0x0000000602057981 */ /* 0x000ea8000c1e9900 */
[----:B------:R-:W3:Y:S04]  /*08c0*/  LDG.E.CONSTANT R4, desc[UR6][R2.64+0x400] ;  /* 0x0004000602047981 */ /* 0x000ee8000c1e9900 */
[----:B------:R-:W4:Y:S04]  /*08d0*/  LDG.E.CONSTANT R7, desc[UR6][R2.64+0x800] ;  /* 0x0008000602077981 */ /* 0x000f28000c1e9900 */
[----:B------:R-:W4:Y:S01]  /*08e0*/  LDG.E.CONSTANT R11, desc[UR6][R2.64+0xc00] ;  /* 0x000c0006020b7981 */ /* 0x000f22000c1e9900 */
[----:B--2--5:R-:W-:-:S04]  /*08f0*/  FADD R5, R0, R5 ;  /* 0x0000000500057221 */ /* 0x024fc80000000000 */
[----:B---3--:R-:W-:-:S04]  /*0900*/  FADD R4, R5, R4 ;  /* 0x0000000405047221 */ /* 0x008fc80000000000 */
[----:B----4-:R-:W-:-:S04]  /*0910*/  FADD R4, R4, R7 ;  /* 0x0000000704047221 */ /* 0x010fc80000000000 */
[----:B------:R-:W-:-:S07]  /*0920*/  FADD R0, R4, R11 ;  /* 0x0000000b04007221 */ /* 0x000fce0000000000 */
.L_x_7:
[----:B------:R-:W-:Y:S05]  /*0930*/  BSYNC.RECONVERGENT B1 ;  /* 0x0000000000017941 */ /* 0x000fea0003800200 */
.L_x_6:
[----:B------:R-:W-:Y:S02]  /*0940*/  ISETP.GE.AND P0, PT, R20, 0x100, PT ;  /* 0x000001001400780c */ /* 0x000fe40003f06270 */
[----:B-----5:R-:W-:-:S11]  /*0950*/  MOV R7, R0 ;  /* 0x0000000000077202 */ /* 0x020fd60000000f00 */
[----:B------:R-:W-:Y:S05]  /*0960*/  @!P0 BRA `(.L_x_16) ;  /* 0x0000000000ac8947 */ /* 0x000fea0003800000 */
[----:B------:R-:W1:Y:S01]  /*0970*/  S2R R6, SR_LANEID ;  /* 0x0000000000067919 */ /* 0x000e620000000000 */
[----:B------:R-:W2:Y:S02]  /*0980*/  SHFL.DOWN PT, R0, R7, 0x1, 0x1f ;  /* 0x08201f0007007f89 */ /* 0x000ea400000e0000 */
[----:B--2---:R-:W-:Y:S01]  /*0990*/  FADD R0, R0, R7 ;  /* 0x0000000700007221 */ /* 0x004fe20000000000 */
[C---:B-1----:R-:W-:Y:S02]  /*09a0*/  ISETP.GT.AND P0, PT, R6.reuse, 0x1e, PT ;  /* 0x0000001e0600780c */ /* 0x042fe40003f04270 */
[C---:B------:R-:W-:Y:S02]  /*09b0*/  ISETP.NE.AND P1, PT, R6.reuse, RZ, PT ;  /* 0x000000ff0600720c */ /* 0x040fe40003f25270 */
[----:B------:R-:W-:Y:S02]  /*09c0*/  FSEL R0, R7, R0, P0 ;  /* 0x0000000007007208 */ /* 0x000fe40000000000 */
[----:B------:R-:W-:-:S03]  /*09d0*/  ISETP.GT.AND P0, PT, R6, 0x1d, PT ;  /* 0x0000001d0600780c */ /* 0x000fc60003f04270 */
[----:B0-----:R-:W0:Y:S06]  /*09e0*/  SHFL.DOWN PT, R3, R0, 0x2, 0x1f ;  /* 0x08401f0000037f89 */ /* 0x001e2c00000e0000 */
[----:B------:R-:W1:Y:S01]  /*09f0*/  @!P1 S2R R5, SR_CgaCtaId ;  /* 0x0000000000059919 */ /* 0x000e620000008800 */
[----:B------:R-:W-:Y:S02]  /*0a00*/  @!P1 MOV R4, 0x400 ;  /* 0x0000040000049802 */ /* 0x000fe40000000f00 */
[----:B------:R-:W-:-:S04]  /*0a10*/  @!P1 SHF.R.U32.HI R2, RZ, 0x3, R9 ;  /* 0x00000003ff029819 */ /* 0x000fc80000011609 */
[----:B------:R-:W-:Y:S01]  /*0a20*/  @!P1 LOP3.LUT R2, R2, 0x7c, RZ, 0xc0, !PT ;  /* 0x0000007c02029812 */ /* 0x000fe200078ec0ff */
[----:B0-----:R-:W-:Y:S01]  /*0a30*/  @!P0 FADD R0, R0, R3 ;  /* 0x0000000300008221 */ /* 0x001fe20000000000 */
[----:B------:R-:W-:-:S04]  /*0a40*/  ISETP.GT.AND P0, PT, R6, 0x1b, PT ;  /* 0x0000001b0600780c */ /* 0x000fc80003f04270 */
[----:B------:R-:W0:Y:S01]  /*0a50*/  SHFL.DOWN PT, R3, R0, 0x4, 0x1f ;  /* 0x08801f0000037f89 */ /* 0x000e2200000e0000 */
[----:B-1----:R-:W-:-:S04]  /*0a60*/  @!P1 LEA R5, R5, R4, 0x18 ;  /* 0x0000000405059211 */ /* 0x002fc800078ec0ff */
[----:B------:R-:W-:-:S04]  /*0a70*/  @!P1 IADD3 R2, PT, PT, R2, R5, RZ ;  /* 0x0000000502029210 */ /* 0x000fc80007ffe0ff */
[----:B0-----:R-:W-:Y:S01]  /*0a80*/  @!P0 FADD R0, R0, R3 ;  /* 0x0000000300008221 */ /* 0x001fe20000000000 */
[----:B------:R-:W-:-:S04]  /*0a90*/  ISETP.GT.AND P0, PT, R6, 0x17, PT ;  /* 0x000000170600780c */ /* 0x000fc80003f04270 */
[----:B------:R-:W0:Y:S09]  /*0aa0*/  SHFL.DOWN PT, R3, R0, 0x8, 0x1f ;  /* 0x09001f0000037f89 */ /* 0x000e3200000e0000 */
[----:B0-----:R-:W-:Y:S01]  /*0ab0*/  @!P0 FADD R0, R0, R3 ;  /* 0x0000000300008221 */ /* 0x001fe20000000000 */
[----:B------:R-:W-:-:S04]  /*0ac0*/  ISETP.NE.AND P0, PT, R9, RZ, PT ;  /* 0x000000ff0900720c */ /* 0x000fc80003f05270 */
[----:B------:R-:W0:Y:S02]  /*0ad0*/  SHFL.DOWN PT, R3, R0, 0x10, 0x1f ;  /* 0x0a001f0000037f89 */ /* 0x000e2400000e0000 */
[----:B0-----:R-:W-:-:S05]  /*0ae0*/  FADD R3, R0, R3 ;  /* 0x0000000300037221 */ /* 0x001fca0000000000 */
[----:B------:R0:W-:Y:S01]  /*0af0*/  @!P1 STS [R2+0x8], R3 ;  /* 0x0000080302009388 */ /* 0x0001e20000000800 */
[----:B------:R-:W-:Y:S01]  /*0b00*/  BAR.SYNC.DEFER_BLOCKING 0x0 ;  /* 0x0000000000007b1d */ /* 0x000fe20000010000 */
[----:B------:R-:W-:-:S04]  /*0b10*/  ISETP.GT.AND P1, PT, R6, 0xf, PT ;  /* 0x0000000f0600780c */ /* 0x000fc80003f24270 */
[----:B------:R-:W-:Y:S01]  /*0b20*/  FSEL R0, R0, R3, P1 ;  /* 0x0000000300007208 */ /* 0x000fe20000800000 */
[----:B------:R-:W-:Y:S08]  /*0b30*/  @P0 BRA `(.L_x_17) ;  /* 0x0000003000900947 */ /* 0x000ff00003800000 */
[----:B------:R-:W1:Y:S01]  /*0b40*/  S2UR UR5, SR_CgaCtaId ;  /* 0x00000000000579c3 */ /* 0x000e620000008800 */
[----:B------:R-:W-:Y:S02]  /*0b50*/  UMOV UR4, 0x400 ;  /* 0x0000040000047882 */ /* 0x000fe40000000000 */
[----:B-1----:R-:W-:-:S09]  /*0b60*/  ULEA UR4, UR5, UR4, 0x18 ;  /* 0x0000000405047291 */ /* 0x002fd2000f8ec0ff */
[----:B0-----:R-:W0:Y:S04]  /*0b70*/  LDS R3, [UR4+0xc] ;  /* 0x00000c04ff037984 */ /* 0x001e280008000800 */
[----:B------:R-:W1:Y:S04]  /*0b80*/  LDS.128 R4, [UR4+0x10] ;  /* 0x00001004ff047984 */ /* 0x000e680008000c00 */
[----:B------:R-:W2:Y:S01]  /*0b90*/  LDS.64 R8, [UR4+0x20] ;  /* 0x00002004ff087984 */ /* 0x000ea20008000a00 */
[----:B0-----:R-:W-:-:S04]  /*0ba0*/  FADD R3, R0, R3 ;  /* 0x0000000300037221 */ /* 0x001fc80000000000 */
[----:B-1----:R-:W-:-:S04]  /*0bb0*/  FADD R4, R3, R4 ;  /* 0x0000000403047221 */ /* 0x002fc80000000000 */
[----:B------:R-:W-:-:S04]  /*0bc0*/  FADD R5, R4, R5 ;  /* 0x0000000504057221 */ /* 0x000fc80000000000 */
[----:B------:R-:W-:-:S04]  /*0bd0*/  FADD R6, R5, R6 ;  /* 0x0000000605067221 */ /* 0x000fc80000000000 */
[----:B------:R-:W-:-:S04]  /*0be0*/  FADD R7, R6, R7 ;  /* 0x0000000706077221 */ /* 0x000fc80000000000 */
[----:B--2---:R-:W-:-:S04]  /*0bf0*/  FADD R8, R7, R8 ;  /* 0x0000000807087221 */ /* 0x004fc80000000000 */
[----:B------:R-:W-:Y:S01]  /*0c00*/  FADD R0, R8, R9 ;  /* 0x0000000908007221 */ /* 0x000fe20000000000 */
[----:B------:R-:W-:Y:S06]  /*0c10*/  BRA `(.L_x_17) ;  /* 0x0000003000587947 */ /* 0x000fec0003800000 */
.L_x_16:
[----:B------:R-:W1:Y:S01]  /*0c20*/  S2R R4, SR_LANEID ;  /* 0x0000000000047919 */ /* 0x000e620000000000 */
[----:B------:R-:W-:-:S04]  /*0c30*/  LOP3.LUT R0, R9, 0x3e0, RZ, 0xc0, !PT ;  /* 0x000003e009007812 */ /* 0x000fc800078ec0ff */
[----:B0-----:R-:W-:Y:S02]  /*0c40*/  IADD3 R3, PT, PT, R0, 0x20, RZ ;  /* 0x0000002000037810 */ /* 0x001fe40007ffe0ff */
[----:B------:R-:W-:Y:S02]  /*0c50*/  LOP3.LUT R5, RZ, R0, RZ, 0x33, !PT ;  /* 0x00000000ff057212 */ /* 0x000fe400078e33ff */
[-C--:B------:R-:W-:Y:S02]  /*0c60*/  ISETP.GT.AND P0, PT, R3, R20.reuse, PT ;  /* 0x000000140300720c */ /* 0x080fe40003f04270 */
[----:B------:R-:W-:-:S04]  /*0c70*/  IADD3 R5, PT, PT, R5, R20, RZ ;  /* 0x0000001405057210 */ /* 0x000fc80007ffe0ff */
[----:B------:R-:W-:-:S05]  /*0c80*/  SEL R5, R5, 0x1f, P0 ;  /* 0x0000001f05057807 */ /* 0x000fca0000000000 */
[----:B------:R-:W0:Y:S01]  /*0c90*/  SHFL.DOWN PT, R0, R7, 0x1, R5 ;  /* 0x0820000007007989 */ /* 0x000e2200000e0005 */
[C---:B-1----:R-:W-:Y:S02]  /*0ca0*/  ISETP.GE.AND P0, PT, R4.reuse, R5, PT ;  /* 0x000000050400720c */ /* 0x042fe40003f06270 */
[C---:B------:R-:W-:Y:S02]  /*0cb0*/  IADD3 R2, PT, PT, R4.reuse, 0x2, RZ ;  /* 0x0000000204027810 */ /* 0x040fe40007ffe0ff */
[----:B------:R-:W-:-:S09]  /*0cc0*/  ISETP.NE.AND P1, PT, R4, RZ, PT ;  /* 0x000000ff0400720c */ /* 0x000fd20003f25270 */
[----:B0-----:R-:W-:Y:S01]  /*0cd0*/  @!P0 FADD R7, R0, R7 ;  /* 0x0000000700078221 */ /* 0x001fe20000000000 */
[-C--:B------:R-:W-:Y:S02]  /*0ce0*/  ISETP.GT.AND P0, PT, R2, R5.reuse, PT ;  /* 0x000000050200720c */ /* 0x080fe40003f04270 */
[----:B------:R-:W-:Y:S01]  /*0cf0*/  IADD3 R2, PT, PT, R4, 0x4, RZ ;  /* 0x0000000404027810 */ /* 0x000fe20007ffe0ff */
[----:B------:R-:W0:Y:S01]  /*0d00*/  @!P1 S2R R6, SR_CgaCtaId ;  /* 0x0000000000069919 */ /* 0x000e220000008800 */
[----:B------:R-:W-:Y:S01]  /*0d10*/  @!P1 MOV R3, 0x400 ;  /* 0x0000040000039802 */ /* 0x000fe20000000f00 */
[----:B------:R-:W1:Y:S08]  /*0d20*/  SHFL.DOWN PT, R0, R7, 0x2, R5 ;  /* 0x0840000007007989 */ /* 0x000e7000000e0005 */
[----:B-1----:R-:W-:Y:S01]  /*0d30*/  @!P0 FADD R7, R7, R0 ;  /* 0x0000000007078221 */ /* 0x002fe20000000000 */
[----:B------:R-:W-:-:S02]  /*0d40*/  ISETP.GT.AND P0, PT, R2, R5, PT ;  /* 0x000000050200720c */ /* 0x000fc40003f04270 */
[----:B------:R-:W-:Y:S02]  /*0d50*/  IADD3 R2, PT, PT, R4, 0x8, RZ ;  /* 0x0000000804027810 */ /* 0x000fe40007ffe0ff */
[----:B------:R-:W1:Y:S01]  /*0d60*/  SHFL.DOWN PT, R0, R7, 0x4, R5 ;  /* 0x0880000007007989 */ /* 0x000e6200000e0005 */
[----:B0-----:R-:W-:-:S08]  /*0d70*/  @!P1 LEA R3, R6, R3, 0x18 ;  /* 0x0000000306039211 */ /* 0x001fd000078ec0ff */
[----:B-1----:R-:W-:Y:S01]  /*0d80*/  @!P0 FADD R7, R7, R0 ;  /* 0x0000000007078221 */ /* 0x002fe20000000000 */
[----:B------:R-:W-:Y:S01]  /*0d90*/  ISETP.GT.AND P0, PT, R2, R5, PT ;  /* 0x000000050200720c */ /* 0x000fe20003f04270 */
[----:B------:R-:W-:-:S03]  /*0da0*/  VIADD R2, R4, 0x10 ;  /* 0x0000001004027836 */ /* 0x000fc60000000000 */
[----:B------:R-:W0:Y:S09]  /*0db0*/  SHFL.DOWN PT, R0, R7, 0x8, R5 ;  /* 0x0900000007007989 */ /* 0x000e3200000e0005 */
[----:B0-----:R-:W-:Y:S01]  /*0dc0*/  @!P0 FADD R7, R7, R0 ;  /* 0x0000000007078221 */ /* 0x001fe20000000000 */
[----:B------:R-:W-:-:S02]  /*0dd0*/  ISETP.GT.AND P0, PT, R2, R5, PT ;  /* 0x000000050200720c */ /* 0x000fc40003f04270 */
[----:B------:R-:W-:Y:S02]  /*0de0*/  @!P1 SHF.R.U32.HI R2, RZ, 0x3, R9 ;  /* 0x00000003ff029819 */ /* 0x000fe40000011609 */
[----:B------:R-:W0:Y:S02]  /*0df0*/  SHFL.DOWN PT, R0, R7, 0x10, R5 ;  /* 0x0a00000007007989 */ /* 0x000e2400000e0005 */
[----:B------:R-:W-:-:S04]  /*0e00*/  @!P1 LOP3.LUT R2, R2, 0x7c, RZ, 0xc0, !PT ;  /* 0x0000007c02029812 */ /* 0x000fc800078ec0ff */
[----:B------:R-:W-:-:S03]  /*0e10*/  @!P1 IADD3 R3, PT, PT, R2, R3, RZ ;  /* 0x0000000302039210 */ /* 0x000fc60007ffe0ff */
[----:B0-----:R-:W-:Y:S01]  /*0e20*/  @!P0 FADD R7, R7, R0 ;  /* 0x0000000007078221 */ /* 0x001fe20000000000 */
[----:B------:R-:W-:-:S04]  /*0e30*/  ISETP.NE.AND P0, PT, R9, RZ, PT ;  /* 0x000000ff0900720c */ /* 0x000fc80003f05270 */
[----:B------:R-:W-:-:S05]  /*0e40*/  MOV R0, R7 ;  /* 0x0000000700007202 */ /* 0x000fca0000000f00 */
[----:B------:R4:W-:Y:S01]  /*0e50*/  @!P1 STS [R3+0x8], R0 ;  /* 0x0000080003009388 */ /* 0x0009e20000000800 */
[----:B------:R-:W-:Y:S06]  /*0e60*/  BAR.SYNC.DEFER_BLOCKING 0x0 ;  /* 0x0000000000007b1d */ /* 0x000fec0000010000 */
[----:B------:R-:W-:Y:S05]  /*0e70*/  @P0 BRA `(.L_x_17) ;  /* 0x0000002c00c00947 */ /* 0x000fea0003800000 */
[----:B------:R-:W0:Y:S01]  /*0e80*/  S2UR UR5, SR_CgaCtaId ;  /* 0x00000000000579c3 */ /* 0x000e220000008800 */
[----:B------:R-:W-:Y:S01]  /*0e90*/  UMOV UR4, 0x400 ;  /* 0x0000040000047882 */ /* 0x000fe20000000000 */
[C---:B------:R-:W-:Y:S02]  /*0ea0*/  ISETP.GT.AND P2, PT, R20.reuse, 0x20, PT ;  /* 0x000000201400780c */ /* 0x040fe40003f44270 */
[C---:B------:R-:W-:Y:S02]  /*0eb0*/  ISETP.GT.AND P4, PT, R20.reuse, 0x40, PT ;  /* 0x000000401400780c */ /* 0x040fe40003f84270 */
[C---:B------:R-:W-:Y:S02]  /*0ec0*/  ISETP.GT.AND P3, PT, R20.reuse, 0x60, PT ;  /* 0x000000601400780c */ /* 0x040fe40003f64270 */
[----:B------:R-:W-:Y:S01]  /*0ed0*/  ISETP.GT.AND P1, PT, R20, 0x80, PT ;  /* 0x000000801400780c */ /* 0x000fe20003f24270 */
[----:B0-----:R-:W-:-:S09]  /*0ee0*/  ULEA UR4, UR5, UR4, 0x18 ;  /* 0x0000000405047291 */ /* 0x001fd2000f8ec0ff */
[----:B----4-:R-:W0:Y:S04]  /*0ef0*/  LDS R3, [UR4+0xc] ;  /* 0x00000c04ff037984 */ /* 0x010e280008000800 */
[----:B------:R-:W1:Y:S04]  /*0f00*/  LDS.128 R4, [UR4+0x10] ;  /* 0x00001004ff047984 */ /* 0x000e680008000c00 */
[----:B------:R-:W2:Y:S01]  /*0f10*/  LDS.64 R8, [UR4+0x20] ;  /* 0x00002004ff087984 */ /* 0x000ea20008000a00 */
[----:B0-----:R-:W-:Y:S01]  /*0f20*/  @P2 FADD R0, R0, R3 ;  /* 0x0000000300002221 */ /* 0x001fe20000000000 */
[----:B------:R-:W-:-:S03]  /*0f30*/  ISETP.GT.AND P2, PT, R20, 0xa0, PT ;  /* 0x000000a01400780c */ /* 0x000fc60003f44270 */
[----:B-1----:R-:W-:Y:S01]  /*0f40*/  @P4 FADD R0, R0, R4 ;  /* 0x0000000400004221 */ /* 0x002fe20000000000 */
[----:B------:R-:W-:-:S03]  /*0f50*/  ISETP.GT.AND P4, PT, R20, 0xc0, PT ;  /* 0x000000c01400780c */ /* 0x000fc60003f84270 */
[----:B------:R-:W-:Y:S01]  /*0f60*/  @P3 FADD R0, R0, R5 ;  /* 0x0000000500003221 */ /* 0x000fe20000000000 */
[----:B------:R-:W-:-:S03]  /*0f70*/  ISETP.GT.AND P3, PT, R20, 0xe0, PT ;  /* 0x000000e01400780c */ /* 0x000fc60003f64270 */
[----:B------:R-:W-:-:S04]  /*0f80*/  @P1 FADD R0, R0, R6 ;  /* 0x0000000600001221 */ /* 0x000fc80000000000 */
[----:B------:R-:W-:-:S04]  /*0f90*/  @P2 FADD R0, R0, R7 ;  /* 0x0000000700002221 */ /* 0x000fc80000000000 */
[----:B--2---:R-:W-:-:S04]  /*0fa0*/  @P4 FADD R0, R0, R8 ;  /* 0x0000000800004221 */ /* 0x004fc80000000000 */
[----:B------:R-:W-:Y:S01]  /*0fb0*/  @P3 FADD R0, R0, R9 ;  /* 0x0000000900003221 */ /* 0x000fe20000000000 */
[----:B------:R-:W-:Y:S06]  /*0fc0*/  BRA `(.L_x_17) ;  /* 0x0000002c006c7947 */ /* 0x000fec0003800000 */
.L_x_3:
[----:B------:R-:W0:Y:S01]  /*0fd0*/  S2R R0, SR_TID.X ;  /* 0x0000000000007919 */ /* 0x000e220000002100 */
[----:B------:R-:W1:Y:S01]  /*0fe0*/  LDC.64 R2, c[0x0][0x380] ;  /* 0x0000e000ff027b82 */ /* 0x000e620000000a00 */
[----:B0-----:R-:W-:-:S05]  /*0ff0*/  SHF.L.U32 R5, R0, 0x2, RZ ;  /* 0x0000000200057819 */ /* 0x001fca00000006ff */
[----:B-1----:R-:W-:-:S05]  /*1000*/  IMAD.WIDE.U32 R2, R5, 0x4, R2 ;  /* 0x0000000405027825 */ /* 0x002fca00078e0002 */
[----:B------:R-:W2:Y:S04]  /*1010*/  LDG.E.128.CONSTANT R4, desc[UR6][R2.64] ;  /* 0x0000000602047981 */ /* 0x000ea8000c1e9d00 */
[----:B------:R-:W3:Y:S04]  /*1020*/  LDG.E.128.CONSTANT R8, desc[UR6][R2.64+0x1000] ;  /* 0x0010000602087981 */ /* 0x000ee8000c1e9d00 */
[----:B------:R-:W4:Y:S04]  /*1030*/  LDG.E.128.CONSTANT R12, desc[UR6][R2.64+0x2000] ;  /* 0x00200006020c7981 */ /* 0x000f28000c1e9d00 */
[----:B------:R-:W5:Y:S01]  /*1040*/  LDG.E.128.CONSTANT R16, desc[UR6][R2.64+0x3000] ;  /* 0x0030000602107981 */ /* 0x000f62000c1e9d00 */
[----:B------:R-:W-:Y:S01]  /*1050*/  ISETP.GE.U32.AND P0, PT, R20, 0x2000, PT ;  /* 0x000020001400780c */ /* 0x000fe20003f06070 */
[----:B------:R-:W-:-:S02]  /*1060*/  HFMA2 R23, -RZ, RZ, 0, 0.00048828125 ;  /* 0x00001000ff177431 */ /* 0x000fc400000001ff */
[----:B--2---:R-:W-:Y:S01]  /*1070*/  FADD R4, R4, R5 ;  /* 0x0000000504047221 */ /* 0x004fe20000000000 */
[----:B------:R-:W-:Y:S01]  /*1080*/  FADD R7, R6, R7 ;  /* 0x0000000706077221 */ /* 0x000fe20000000000 */
[----:B---3--:R-:W-:Y:S01]  /*1090*/  FADD R8, R8, R9 ;  /* 0x0000000908087221 */ /* 0x008fe20000000000 */
[----:B------:R-:W-:Y:S02]  /*10a0*/  FADD R11, R10, R11 ;  /* 0x0000000b0a0b7221 */ /* 0x000fe40000000000 */
[----:B------:R-:W-:Y:S01]  /*10b0*/  FADD R4, R4, R7 ;  /* 0x0000000704047221 */ /* 0x000fe20000000000 */
[----:B----4-:R-:W-:Y:S01]  /*10c0*/  FADD R12, R12, R13 ;  /* 0x0000000d0c0c7221 */ /* 0x010fe20000000000 */
[----:B------:R-:W-:Y:S01]  /*10d0*/  FADD R15, R14, R15 ;  /* 0x0000000f0e0f7221 */ /* 0x000fe20000000000 */
[----:B------:R-:W-:Y:S01]  /*10e0*/  FADD R11, R8, R11 ;  /* 0x0000000b080b7221 */ /* 0x000fe20000000000 */
[----:B-----5:R-:W-:Y:S01]  /*10f0*/  FADD R16, R16, R17 ;  /* 0x0000001110107221 */ /* 0x020fe20000000000 */
[----:B------:R-:W-:Y:S01]  /*1100*/  FADD R19, R18, R19 ;  /* 0x0000001312137221 */ /* 0x000fe20000000000 */
[----:B------:R-:W-:Y:S01]  /*1110*/  FADD R12, R12, R15 ;  /* 0x0000000f0c0c7221 */ /* 0x000fe20000000000 */
[----:B------:R-:W-:-:S02]  /*1120*/  FADD R4, R4, R11 ;  /* 0x0000000b04047221 */ /* 0x000fc40000000000 */
[----:B------:R-:W-:-:S04]  /*1130*/  FADD R19, R16, R19 ;  /* 0x0000001310137221 */ /* 0x000fc80000000000 */
[----:B------:R-:W-:-:S04]  /*1140*/  FADD R19, R12, R19 ;  /* 0x000000130c137221 */ /* 0x000fc80000000000 */
[----:B------:R-:W-:Y:S01]  /*1150*/  FADD R21, R4, R19 ;  /* 0x0000001304157221 */ /* 0x000fe20000000000 */
[----:B------:R-:W-:Y:S06]  /*1160*/  @!P0 BRA `(.L_x_18) ;  /* 0x00000000007c8947 */ /* 0x000fec0003800000 */
[----:B------:R-:W0:Y:S01]  /*1170*/  LDC R24, c[0x0][0x390] ;  /* 0x0000e400ff187b82 */ /* 0x000e220000000800 */
[----:B------:R-:W-:Y:S02]  /*1180*/  IADD3 R22, PT, PT, R20, -0x1000, RZ ;  /* 0xfffff00014167810 */ /* 0x000fe40007ffe0ff */
[----:B------:R-:W-:-:S07]  /*1190*/  MOV R23, 0x1000 ;  /* 0x0000100000177802 */ /* 0x000fce0000000f00 */
.L_x_20:
[----:B------:R-:W-:-:S05]  /*11a0*/  IMAD.WIDE R26, R23, 0x4, R2 ;  /* 0x00000004171a7825 */ /* 0x000fca00078e0202 */
[----:B------:R-:W2:Y:S04]  /*11b0*/  LDG.E.128.CONSTANT R16, desc[UR6][R26.64+0x2000] ;  /* 0x002000061a107981 */ /* 0x000ea8000c1e9d00 */
[----:B------:R-:W3:Y:S04]  /*11c0*/  LDG.E.128.CONSTANT R4, desc[UR6][R26.64+0x3000] ;  /* 0x003000061a047981 */ /* 0x000ee8000c1e9d00 */
[----:B------:R-:W4:Y:S04]  /*11d0*/  LDG.E.128.CONSTANT R8, desc[UR6][R26.64] ;  /* 0x000000061a087981 */ /* 0x000f28000c1e9d00 */
[----:B------:R-:W5:Y:S01]  /*11e0*/  LDG.E.128.CONSTANT R12, desc[UR6][R26.64+0x1000] ;  /* 0x001000061a0c7981 */ /* 0x000f62000c1e9d00 */
[----:B0-----:R-:W-:Y:S01]  /*11f0*/  MOV R20, R24 ;  /* 0x0000001800147202 */ /* 0x001fe20000000f00 */
[----:B--2---:R-:W-:Y:S01]  /*1200*/  FADD R17, R17, R18 ;  /* 0x0000001211117221 */ /* 0x004fe20000000000 */
[----:B---3--:R-:W-:-:S02]  /*1210*/  FADD R18, R19, R4 ;  /* 0x0000000413127221 */ /* 0x008fc40000000000 */
[----:B------:R-:W-:Y:S01]  /*1220*/  IADD3 R4, PT, PT, -R23, R20, RZ ;  /* 0x0000001417047210 */ /* 0x000fe20007ffe1ff */
[----:B------:R-:W-:Y:S01]  /*1230*/  FADD R5, R5, R6 ;  /* 0x0000000605057221 */ /* 0x000fe20000000000 */
[----:B----4-:R-:W-:Y:S01]  /*1240*/  FADD R9, R9, R10 ;  /* 0x0000000a09097221 */ /* 0x010fe20000000000 */
[----:B------:R-:W-:Y:S01]  /*1250*/  FADD R8, R8, R21 ;  /* 0x0000001508087221 */ /* 0x000fe20000000000 */
[----:B------:R-:W-:Y:S01]  /*1260*/  ISETP.GE.AND P0, PT, R4, 0x1000, PT ;  /* 0x000010000400780c */ /* 0x000fe20003f06270 */
[----:B-----5:R-:W-:Y:S01]  /*1270*/  FADD R13, R13, R14 ;  /* 0x0000000e0d0d7221 */ /* 0x020fe20000000000 */
[----:B------:R-:W-:Y:S01]  /*1280*/  FADD R10, R11, R12 ;  /* 0x0000000c0b0a7221 */ /* 0x000fe20000000000 */
[----:B------:R-:W-:Y:S01]  /*1290*/  FADD R14, R15, R16 ;  /* 0x000000100f0e7221 */ /* 0x000fe20000000000 */
[----:B------:R-:W-:Y:S01]  /*12a0*/  FADD R8, R8, R9 ;  /* 0x0000000908087221 */ /* 0x000fe20000000000 */
[----:B------:R-:W-:Y:S01]  /*12b0*/  FADD R5, R18, R5 ;  /* 0x0000000512057221 */ /* 0x000fe20000000000 */
[----:B------:R-:W-:Y:S01]  /*12c0*/  FADD R13, R10, R13 ;  /* 0x0000000d0a0d7221 */ /* 0x000fe20000000000 */
[----:B------:R-:W-:-:S03]  /*12d0*/  FADD R14, R14, R17 ;  /* 0x000000110e0e7221 */ /* 0x000fc60000000000 */
[----:B------:R-:W-:Y:S01]  /*12e0*/  FADD R8, R8, R13 ;  /* 0x0000000d08087221 */ /* 0x000fe20000000000 */
[----:B------:R-:W-:-:S04]  /*12f0*/  FADD R5, R14, R5 ;  /* 0x000000050e057221 */ /* 0x000fc80000000000 */
[----:B------:R-:W-:-:S04]  /*1300*/  FADD R5, R8, R5 ;  /* 0x0000000508057221 */ /* 0x000fc80000000000 */
[----:B------:R-:W-:Y:S01]  /*1310*/  FADD R21, R7, R5 ;  /* 0x0000000507157221 */ /* 0x000fe20000000000 */
[----:B------:R-:W-:Y:S06]  /*1320*/  @!P0 BRA `(.L_x_19) ;  /* 0x0000000800308947 */ /* 0x000fec0003800000 */
[----:B------:R-:W-:-:S04]  /*1330*/  IADD3 R23, PT, PT, R23, 0x1000, RZ ;  /* 0x0000100017177810 */ /* 0x000fc80007ffe0ff */
[----:B------:R-:W-:-:S13]  /*1340*/  ISETP.GT.AND P0, PT, R23, R22, PT ;  /* 0x000000161700720c */ /* 0x000fda0003f04270 */
[----:B------:R-:W-:Y:S05]  /*1350*/  @!P0 BRA `(.L_x_20) ;  /* 0xfffffffc00908947 */ /* 0x000fea000383ffff */
.L_x_18:
[----:B------:R-:W-:-:S13]  /*1360*/  ISETP.GE.AND P0, PT, R23, R20, PT ;  /* 0x000000141700720c */ /* 0x000fda0003f06270 */
[----:B------:R-:W-:Y:S05]  /*1370*/  @P0 BRA `(.L_x_19) ;  /* 0x00000008001c0947 */ /* 0x000fea0003800000 */
[----:B------:R-:W-:Y:S01]  /*1380*/  IMAD.IADD R9, R20, 0x1, -R23 ;  /* 0x0000000114097824 */ /* 0x000fe200078e0a17 */
[----:B------:R-:W-:Y:S04]  /*1390*/  BSSY.RECONVERGENT B1, `(.L_x_19) ;  /* 0x0000085000017945 */ /* 0x000fe80003800200 */
[----:B------:R-:W-:-:S13]  /*13a0*/  ISETP.GE.AND P0, PT, R0, R9, PT ;  /* 0x000000090000720c */ /* 0x000fda0003f06270 */
[----:B------:R-:W-:Y:S05]  /*13b0*/  @P0 BRA `(.L_x_21) ;  /* 0x0000000800080947 */ /* 0x000fea0003800000 */
[-C--:B------:R-:W-:Y:S01]  /*13c0*/  LOP3.LUT R2, RZ, R0.reuse, RZ, 0x33, !PT ;  /* 0x00000000ff027212 */ /* 0x080fe200078e33ff */
[----:B------:R-:W-:Y:S01]  /*13d0*/  BSSY.RECONVERGENT B2, `(.L_x_22) ;  /* 0x0000015000027945 */ /* 0x000fe20003800200 */
[----:B------:R-:W-:Y:S02]  /*13e0*/  MOV R8, R0 ;  /* 0x0000000000087202 */ /* 0x000fe40000000f00 */
[----:B------:R-:W-:-:S04]  /*13f0*/  IADD3 R2, PT, PT, -R23, R20, R2 ;  /* 0x0000001417027210 */ /* 0x000fc80007ffe102 */
[C---:B------:R-:W-:Y:S02]  /*1400*/  LOP3.LUT R3, R2.reuse, 0x300, RZ, 0xc0, !PT ;  /* 0x0000030002037812 */ /* 0x040fe400078ec0ff */
[----:B------:R-:W-:Y:S02]  /*1410*/  ISETP.GE.U32.AND P1, PT, R2, 0x300, PT ;  /* 0x000003000200780c */ /* 0x000fe40003f26070 */
[----:B------:R-:W-:-:S13]  /*1420*/  ISETP.NE.AND P0, PT, R3, 0x300, PT ;  /* 0x000003000300780c */ /* 0x000fda0003f05270 */
[----:B------:R-:W-:Y:S05]  /*1430*/  @!P0 BRA `(.L_x_23) ;  /* 0x0000000000388947 */ /* 0x000fea0003800000 */
[----:B------:R-:W0:Y:S01]  /*1440*/  LDC.64 R4, c[0x0][0x380] ;  /* 0x0000e000ff047b82 */ /* 0x000e220000000a00 */
[----:B------:R-:W-:Y:S02]  /*1450*/  LEA.HI R2, R2, 0x1, RZ, 0x18 ;  /* 0x0000000102027811 */ /* 0x000fe400078fc0ff */
[----:B------:R-:W-:Y:S02]  /*1460*/  IADD3 R7, PT, PT, R0, R23, RZ ;  /* 0x0000001700077210 */ /* 0x000fe40007ffe0ff */
[----:B------:R-:W-:Y:S02]  /*1470*/  LOP3.LUT R2, R2, 0x3, RZ, 0xc0, !PT ;  /* 0x0000000302027812 */ /* 0x000fe400078ec0ff */
[----:B------:R-:W-:Y:S02]  /*1480*/  MOV R8, R0 ;  /* 0x0000000000087202 */ /* 0x000fe40000000f00 */
[----:B------:R-:W-:-:S07]  /*1490*/  IADD3 R6, PT, PT, -R2, RZ, RZ ;  /* 0x000000ff02067210 */ /* 0x000fce0007ffe1ff */
.L_x_24:
[----:B0-----:R-:W-:-:S06]  /*14a0*/  IMAD.WIDE.U32 R2, R7, 0x4, R4 ;  /* 0x0000000407027825 */ /* 0x001fcc00078e0004 */
[----:B------:R-:W2:Y:S01]  /*14b0*/  LDG.E.CONSTANT R2, desc[UR6][R2.64] ;  /* 0x0000000602027981 */ /* 0x000ea2000c1e9900 */
[----:B------:R-:W-:Y:S02]  /*14c0*/  IADD3 R6, PT, PT, R6, 0x1, RZ ;  /* 0x0000000106067810 */ /* 0x000fe40007ffe0ff */
[----:B------:R-:W-:Y:S02]  /*14d0*/  IADD3 R8, PT, PT, R8, 0x100, RZ ;  /* 0x0000010008087810 */ /* 0x000fe40007ffe0ff */
[----:B------:R-:W-:Y:S02]  /*14e0*/  ISETP.NE.AND P0, PT, R6, RZ, PT ;  /* 0x000000ff0600720c */ /* 0x000fe40003f05270 */
[----:B------:R-:W-:Y:S01]  /*14f0*/  IADD3 R7, PT, PT, R7, 0x100, RZ ;  /* 0x0000010007077810 */ /* 0x000fe20007ffe0ff */
[----:B--2---:R-:W-:-:S10]  /*1500*/  FADD R21, R2, R21 ;  /* 0x0000001502157221 */ /* 0x004fd40000000000 */
[----:B------:R-:W-:Y:S05]  /*1510*/  @P0 BRA `(.L_x_24) ;  /* 0xfffffffc00e00947 */ /* 0x000fea000383ffff */
.L_x_23:
[----:B------:R-:W-:Y:S05]  /*1520*/  BSYNC.RECONVERGENT B2 ;  /* 0x0000000000027941 */ /* 0x000fea0003800200 */
.L_x_22:
[----:B------:R-:W-:Y:S05]  /*1530*/  @!P1 BRA `(.L_x_21) ;  /* 0x0000000400a89947 */ /* 0x000fea0003800000 */
[----:B------:R-:W0:Y:S01]  /*1540*/  LDCU.64 UR4, c[0x0][0x380] ;  /* 0x00007000ff0477ac */ /* 0x000e220008000a00 */
[----:B------:R-:W-:Y:S01]  /*1550*/  IADD3 R5, PT, PT, R9, -R8, RZ ;  /* 0x8000000809057210 */ /* 0x000fe20007ffe0ff */
[----:B------:R-:W-:Y:S01]  /*1560*/  BSSY.RECONVERGENT B2, `(.L_x_25) ;  /* 0x000003b000027945 */ /* 0x000fe20003800200 */
[CC--:B------:R-:W-:Y:S02]  /*1570*/  IADD3 R3, P0, PT, R8.reuse, R23.reuse, RZ ;  /* 0x0000001708037210 */ /* 0x0c0fe40007f1e0ff */
[----:B------:R-:W-:Y:S02]  /*1580*/  ISETP.GT.AND P1, PT, R5, 0xc00, PT ;  /* 0x00000c000500780c */ /* 0x000fe40003f24270 */
[----:B------:R-:W-:Y:S02]  /*1590*/  IADD3.X R4, PT, PT, RZ, RZ, RZ, P0, !PT ;  /* 0x000000ffff047210 */ /* 0x000fe400007fe4ff */
[----:B------:R-:W-:Y:S02]  /*15a0*/  IADD3 R11, PT, PT, R8, R23, RZ ;  /* 0x00000017080b7210 */ /* 0x000fe40007ffe0ff */
[----:B0-----:R-:W-:-:S04]  /*15b0*/  LEA R2, P0, R3, UR4, 0x2 ;  /* 0x0000000403027c11 */ /* 0x001fc8000f8010ff */
[----:B------:R-:W-:Y:S02]  /*15c0*/  LEA.HI.X R3, R3, UR5, R4, 0x2, P0 ;  /* 0x0000000503037c11 */ /* 0x000fe400080f1404 */
[----:B------:R-:W-:-:S05]  /*15d0*/  IADD3 R2, P0, PT, R2, 0x800, RZ ;  /* 0x0000080002027810 */ /* 0x000fca0007f1e0ff */
[----:B------:R-:W-:Y:S01]  /*15e0*/  IMAD.X R3, RZ, RZ, R3, P0 ;  /* 0x000000ffff037224 */ /* 0x000fe200000e0603 */
[----:B------:R-:W-:Y:S01]  /*15f0*/  PLOP3.LUT P0, PT, PT, PT, PT, 0x80, 0x8 ;  /* 0x000000000008781c */ /* 0x000fe20003f0f070 */
[----:B------:R-:W-:-:S12]  /*1600*/  @!P1 BRA `(.L_x_26) ;  /* 0x0000000000c09947 */ /* 0x000fd80003800000 */
[----:B------:R-:W-:Y:S02]  /*1610*/  PLOP3.LUT P0, PT, PT, PT, PT, 0x8, 0x80 ;  /* 0x000000000080781c */ /* 0x000fe40003f0e170 */
[----:B------:R-:W-:-:S11]  /*1620*/  IADD3 R13, PT, PT, R9, -0xc00, RZ ;  /* 0xfffff400090d7810 */ /* 0x000fd60007ffe0ff */
.L_x_27:
[----:B------:R-:W0:Y:S01]  /*1630*/  LDC.64 R4, c[0x0][0x380] ;  /* 0x0000e000ff047b82 */ /* 0x000e220000000a00 */
[----:B------:R-:W2:Y:S01]  /*1640*/  LDG.E.CONSTANT R10, desc[UR6][R2.64+-0x400] ;  /* 0xfffc0006020a7981 */ /* 0x000ea2000c1e9900 */
[----:B------:R-:W-:-:S03]  /*1650*/  IADD3 R25, PT, PT, R11, 0x400, RZ ;  /* 0x000004000b197810 */ /* 0x000fc60007ffe0ff */
[----:B------:R-:W3:Y:S04]  /*1660*/  LDG.E.CONSTANT R19, desc[UR6][R2.64] ;  /* 0x0000000602137981 */ /* 0x000ee8000c1e9900 */
[----:B------:R-:W4:Y:S01]  /*1670*/  LDG.E.CONSTANT R18, desc[UR6][R2.64+0x400] ;  /* 0x0004000602127981 */ /* 0x000f22000c1e9900 */
[----:B------:R-:W-:-:S03]  /*1680*/  IADD3 R7, PT, PT, R11, 0x800, RZ ;  /* 0x000008000b077810 */ /* 0x000fc60007ffe0ff */
[----:B------:R-:W5:Y:S04]  /*1690*/  LDG.E.CONSTANT R16, desc[UR6][R2.64+0xc00] ;  /* 0x000c000602107981 */ /* 0x000f68000c1e9900 */
[----:B------:R-:W5:Y:S04]  /*16a0*/  LDG.E.CONSTANT R15, desc[UR6][R2.64+0x1000] ;  /* 0x00100006020f7981 */ /* 0x000f68000c1e9900 */
[----:B------:R-:W5:Y:S01]  /*16b0*/  LDG.E.CONSTANT R14, desc[UR6][R2.64+0x1400] ;  /* 0x00140006020e7981 */ /* 0x000f62000c1e9900 */
[----:B0-----:R-:W-:-:S03]  /*16c0*/  IMAD.WIDE.U32 R22, R11, 0x4, R4 ;  /* 0x000000040b167825 */ /* 0x001fc600078e0004 */
[----:B------:R-:W5:Y:S04]  /*16d0*/  LDG.E.CONSTANT R20, desc[UR6][R2.64+0x2000] ;  /* 0x0020000602147981 */ /* 0x000f68000c1e9900 */
[----:B------:R0:W2:Y:S01]  /*16e0*/  LDG.E.CONSTANT R12, desc[UR6][R22.64] ;  /* 0x00000006160c7981 */ /* 0x0000a2000c1e9900 */
[----:B------:R-:W-:-:S03]  /*16f0*/  IMAD.WIDE.U32 R24, R25, 0x4, R4 ;  /* 0x0000000419187825 */ /* 0x000fc600078e0004 */
[----:B------:R-:W5:Y:S04]  /*1700*/  LDG.E.CONSTANT R26, desc[UR6][R2.64+0x3000] ;  /* 0x00300006021a7981 */ /* 0x000f68000c1e9900 */
[----:B------:R-:W5:Y:S01]  /*1710*/  LDG.E.CONSTANT R17, desc[UR6][R24.64] ;  /* 0x0000000618117981 */ /* 0x000f62000c1e9900 */
[--C-:B------:R-:W-:Y:S01]  /*1720*/  IMAD.WIDE.U32 R6, R7, 0x4, R4.reuse ;  /* 0x0000000407067825 */ /* 0x100fe200078e0004 */
[----:B0-----:R-:W-:Y:S02]  /*1730*/  IADD3 R23, PT, PT, R11, 0xc00, RZ ;  /* 0x00000c000b177810 */ /* 0x001fe40007ffe0ff */
[----:B------:R-:W5:Y:S04]  /*1740*/  LDG.E.CONSTANT R22, desc[UR6][R2.64+0x1c00] ;  /* 0x001c000602167981 */ /* 0x000f68000c1e9900 */
[----:B------:R-:W5:Y:S01]  /*1750*/  LDG.E.CONSTANT R6, desc[UR6][R6.64] ;  /* 0x0000000606067981 */ /* 0x000f62000c1e9900 */
[----:B------:R-:W-:-:S03]  /*1760*/  IMAD.WIDE.U32 R4, R23, 0x4, R4 ;  /* 0x0000000417047825 */ /* 0x000fc600078e0004 */
[----:B------:R-:W5:Y:S04]  /*1770*/  LDG.E.CONSTANT R23, desc[UR6][R2.64+0x2400] ;  /* 0x0024000602177981 */ /* 0x000f68000c1e9900 */
[----:B------:R-:W5:Y:S04]  /*1780*/  LDG.E.CONSTANT R4, desc[UR6][R4.64] ;  /* 0x0000000604047981 */ /* 0x000f68000c1e9900 */
[----:B------:R-:W5:Y:S04]  /*1790*/  LDG.E.CONSTANT R24, desc[UR6][R2.64+0x2c00] ;  /* 0x002c000602187981 */ /* 0x000f68000c1e9900 */
[----:B------:R0:W5:Y:S01]  /*17a0*/  LDG.E.CONSTANT R25, desc[UR6][R2.64+0x3400] ;  /* 0x0034000602197981 */ /* 0x000162000c1e9900 */
[----:B------:R-:W-:-:S04]  /*17b0*/  IADD3 R8, PT, PT, R8, 0x1000, RZ ;  /* 0x0000100008087810 */ /* 0x000fc80007ffe0ff */
[----:B------:R-:W-:Y:S02]  /*17c0*/  ISETP.GE.AND P1, PT, R8, R13, PT ;  /* 0x0000000d0800720c */ /* 0x000fe40003f26270 */
[----:B0-----:R-:W-:Y:S02]  /*17d0*/  IADD3 R2, P2, PT, R2, 0x4000, RZ ;  /* 0x0000400002027810 */ /* 0x001fe40007f5e0ff */
[----:B------:R-:W-:Y:S02]  /*17e0*/  IADD3 R11, PT, PT, R11, 0x1000, RZ ;  /* 0x000010000b0b7810 */ /* 0x000fe40007ffe0ff */
[----:B------:R-:W-:Y:S01]  /*17f0*/  IADD3.X R3, PT, PT, RZ, R3, RZ, P2, !PT ;  /* 0x00000003ff037210 */ /* 0x000fe200017fe4ff */
[----:B--2---:R-:W-:-:S04]  /*1800*/  FADD R21, R12, R21 ;  /* 0x000000150c157221 */ /* 0x004fc80000000000 */
[----:B------:R-:W-:-:S04]  /*1810*/  FADD R10, R21, R10 ;  /* 0x0000000a150a7221 */ /* 0x000fc80000000000 */
[----:B---3--:R-:W-:-:S04]  /*1820*/  FADD R19, R10, R19 ;  /* 0x000000130a137221 */ /* 0x008fc80000000000 */
[----:B----4-:R-:W-:-:S04]  /*1830*/  FADD R18, R19, R18 ;  /* 0x0000001213127221 */ /* 0x010fc80000000000 */
[----:B-----5:R-:W-:-:S04]  /*1840*/  FADD R17, R18, R17 ;  /* 0x0000001112117221 */ /* 0x020fc80000000000 */
        /* <DEDUP_REMOVED lines=12> */
.L_x_26:
[----:B------:R-:W-:Y:S05]  /*1910*/  BSYNC.RECONVERGENT B2 ;  /* 0x0000000000027941 */ /* 0x000fea0003800200 */
.L_x_25:
[----:B------:R-:W-:Y:S01]  /*1920*/  IADD3 R4, PT, PT, R9, -R8, RZ ;  /* 0x8000000809047210 */ /* 0x000fe20007ffe0ff */
[----:B------:R-:W-:Y:S03]  /*1930*/  BSSY.RECONVERGENT B2, `(.L_x_28) ;  /* 0x000001e000027945 */ /* 0x000fe60003800200 */
[----:B------:R-:W-:-:S13]  /*1940*/  ISETP.GT.AND P1, PT, R4, 0x400, PT ;  /* 0x000004000400780c */ /* 0x000fda0003f24270 */
[----:B------:R-:W-:Y:S05]  /*1950*/  @!P1 BRA `(.L_x_29) ;  /* 0x00000000006c9947 */ /* 0x000fea0003800000 */
[----:B------:R-:W0:Y:S01]  /*1960*/  LDC.64 R6, c[0x0][0x380] ;  /* 0x0000e000ff067b82 */ /* 0x000e220000000a00 */
[----:B------:R-:W2:Y:S01]  /*1970*/  LDG.E.CONSTANT R10, desc[UR6][R2.64+-0x400] ;  /* 0xfffc0006020a7981 */ /* 0x000ea2000c1e9900 */
[----:B------:R-:W-:-:S03]  /*1980*/  VIADD R15, R11, 0x400 ;  /* 0x000004000b0f7836 */ /* 0x000fc60000000000 */
[----:B------:R-:W3:Y:S04]  /*1990*/  LDG.E.CONSTANT R13, desc[UR6][R2.64] ;  /* 0x00000006020d7981 */ /* 0x000ee8000c1e9900 */
[----:B------:R-:W4:Y:S04]  /*19a0*/  LDG.E.CONSTANT R17, desc[UR6][R2.64+0xc00] ;  /* 0x000c000602117981 */ /* 0x000f28000c1e9900 */
[----:B------:R-:W5:Y:S04]  /*19b0*/  LDG.E.CONSTANT R19, desc[UR6][R2.64+0x1000] ;  /* 0x0010000602137981 */ /* 0x000f68000c1e9900 */
[----:B------:R1:W5:Y:S01]  /*19c0*/  LDG.E.CONSTANT R23, desc[UR6][R2.64+0x1400] ;  /* 0x0014000602177981 */ /* 0x000362000c1e9900 */
[----:B0-----:R-:W-:-:S06]  /*19d0*/  IMAD.WIDE.U32 R4, R11, 0x4, R6 ;  /* 0x000000040b047825 */ /* 0x001fcc00078e0006 */
[----:B------:R-:W2:Y:S01]  /*19e0*/  LDG.E.CONSTANT R4, desc[UR6][R4.64] ;  /* 0x0000000604047981 */ /* 0x000ea2000c1e9900 */
[----:B------:R-:W-:-:S03]  /*19f0*/  IMAD.WIDE.U32 R6, R15, 0x4, R6 ;  /* 0x000000040f067825 */ /* 0x000fc600078e0006 */
[----:B------:R-:W4:Y:S04]  /*1a00*/  LDG.E.CONSTANT R15, desc[UR6][R2.64+0x400] ;  /* 0x00040006020f7981 */ /* 0x000f28000c1e9900 */
[----:B------:R-:W5:Y:S01]  /*1a10*/  LDG.E.CONSTANT R7, desc[UR6][R6.64] ;  /* 0x0000000606077981 */ /* 0x000f62000c1e9900 */
[----:B------:R-:W-:Y:S02]  /*1a20*/  PLOP3.LUT P0, PT, PT, PT, PT, 0x8, 0x80 ;  /* 0x000000000080781c */ /* 0x000fe40003f0e170 */
[----:B------:R-:W-:Y:S02]  /*1a30*/  IADD3 R8, PT, PT, R8, 0x800, RZ ;  /* 0x0000080008087810 */ /* 0x000fe40007ffe0ff */
[----:B------:R-:W-:Y:S01]  /*1a40*/  IADD3 R11, PT, PT, R11, 0x800, RZ ;  /* 0x000008000b0b7810 */ /* 0x000fe20007ffe0ff */
[----:B--2---:R-:W-:-:S04]  /*1a50*/  FADD R21, R21, R4 ;  /* 0x0000000415157221 */ /* 0x004fc80000000000 */
[----:B------:R-:W-:-:S04]  /*1a60*/  FADD R10, R21, R10 ;  /* 0x0000000a150a7221 */ /* 0x000fc80000000000 */
[----:B---3--:R-:W-:-:S04]  /*1a70*/  FADD R10, R10, R13 ;  /* 0x0000000d0a0a7221 */ /* 0x008fc80000000000 */
[----:B----4-:R-:W-:-:S04]  /*1a80*/  FADD R10, R10, R15 ;  /* 0x0000000f0a0a7221 */ /* 0x010fc80000000000 */
[----:B-----5:R-:W-:Y:S01]  /*1a90*/  FADD R10, R10, R7 ;  /* 0x000000070a0a7221 */ /* 0x020fe20000000000 */
[----:B------:R-:W-:-:S03]  /*1aa0*/  IADD3 R4, P1, PT, R2, 0x2000, RZ ;  /* 0x0000200002047810 */ /* 0x000fc60007f3e0ff */
[----:B------:R-:W-:Y:S01]  /*1ab0*/  FADD R10, R10, R17 ;  /* 0x000000110a0a7221 */ /* 0x000fe20000000000 */
[----:B------:R-:W-:-:S03]  /*1ac0*/  IADD3.X R5, PT, PT, RZ, R3, RZ, P1, !PT ;  /* 0x00000003ff057210 */ /* 0x000fc60000ffe4ff */
[----:B------:R-:W-:Y:S01]  /*1ad0*/  FADD R10, R10, R19 ;  /* 0x000000130a0a7221 */ /* 0x000fe20000000000 */
[----:B-1----:R-:W-:Y:S02]  /*1ae0*/  MOV R2, R4 ;  /* 0x0000000400027202 */ /* 0x002fe40000000f00 */
[----:B------:R-:W-:Y:S01]  /*1af0*/  MOV R3, R5 ;  /* 0x0000000500037202 */ /* 0x000fe20000000f00 */
[----:B------:R-:W-:-:S07]  /*1b00*/  FADD R21, R10, R23 ;  /* 0x000000170a157221 */ /* 0x000fce0000000000 */
.L_x_29:
[----:B------:R-:W-:Y:S05]  /*1b10*/  BSYNC.RECONVERGENT B2 ;  /* 0x0000000000027941 */ /* 0x000fea0003800200 */
.L_x_28:
[----:B------:R-:W-:-:S13]  /*1b20*/  ISETP.LT.OR P0, PT, R8, R9, P0 ;  /* 0x000000090800720c */ /* 0x000fda0000701670 */
[----:B------:R-:W-:Y:S05]  /*1b30*/  @!P0 BRA `(.L_x_21) ;  /* 0x0000000000288947 */ /* 0x000fea0003800000 */
[----:B------:R-:W0:Y:S01]  /*1b40*/  LDC.64 R4, c[0x0][0x380] ;  /* 0x0000e000ff047b82 */ /* 0x000e220000000a00 */
[----:B------:R-:W2:Y:S04]  /*1b50*/  LDG.E.CONSTANT R6, desc[UR6][R2.64+-0x400] ;  /* 0xfffc000602067981 */ /* 0x000ea8000c1e9900 */
[----:B------:R-:W3:Y:S04]  /*1b60*/  LDG.E.CONSTANT R7, desc[UR6][R2.64] ;  /* 0x0000000602077981 */ /* 0x000ee8000c1e9900 */
[----:B------:R-:W4:Y:S01]  /*1b70*/  LDG.E.CONSTANT R9, desc[UR6][R2.64+0x400] ;  /* 0x0004000602097981 */ /* 0x000f22000c1e9900 */
[----:B0-----:R-:W-:-:S06]  /*1b80*/  IMAD.WIDE.U32 R4, R11, 0x4, R4 ;  /* 0x000000040b047825 */ /* 0x001fcc00078e0004 */
[----:B------:R-:W5:Y:S02]  /*1b90*/  LDG.E.CONSTANT R4, desc[UR6][R4.64] ;  /* 0x0000000604047981 */ /* 0x000f64000c1e9900 */
[----:B-----5:R-:W-:-:S04]  /*1ba0*/  FADD R21, R21, R4 ;  /* 0x0000000415157221 */ /* 0x020fc80000000000 */
[----:B--2---:R-:W-:-:S04]  /*1bb0*/  FADD R6, R21, R6 ;  /* 0x0000000615067221 */ /* 0x004fc80000000000 */
[----:B---3--:R-:W-:-:S04]  /*1bc0*/  FADD R6, R6, R7 ;  /* 0x0000000706067221 */ /* 0x008fc80000000000 */
[----:B----4-:R-:W-:-:S07]  /*1bd0*/  FADD R21, R6, R9 ;  /* 0x0000000906157221 */ /* 0x010fce0000000000 */
.L_x_21:
[----:B------:R-:W-:Y:S05]  /*1be0*/  BSYNC.RECONVERGENT B1 ;  /* 0x0000000000017941 */ /* 0x000fea0003800200 */
.L_x_19:
[----:B------:R-:W0:Y:S01]  /*1bf0*/  S2R R6, SR_LANEID ;  /* 0x0000000000067919 */ /* 0x000e220000000000 */
[----:B------:R-:W1:Y:S01]  /*1c00*/  SHFL.DOWN PT, R2, R21, 0x1, 0x1f ;  /* 0x08201f0015027f89 */ /* 0x000e6200000e0000 */
[C---:B0-----:R-:W-:Y:S02]  /*1c10*/  ISETP.GT.AND P0, PT, R6.reuse, 0x1e, PT ;  /* 0x0000001e0600780c */ /* 0x041fe40003f04270 */
[----:B------:R-:W-:-:S11]  /*1c20*/  ISETP.NE.AND P1, PT, R6, RZ, PT ;  /* 0x000000ff0600720c */ /* 0x000fd60003f25270 */
[----:B-1----:R-:W-:Y:S01]  /*1c30*/  @!P0 FADD R21, R2, R21 ;  /* 0x0000001502158221 */ /* 0x002fe20000000000 */
[----:B------:R-:W-:Y:S01]  /*1c40*/  ISETP.GT.AND P0, PT, R6, 0x1d, PT ;  /* 0x0000001d0600780c */ /* 0x000fe20003f04270 */
[----:B------:R-:W0:Y:S01]  /*1c50*/  @!P1 S2R R5, SR_CgaCtaId ;  /* 0x0000000000059919 */ /* 0x000e220000008800 */
[----:B------:R-:W-:Y:S02]  /*1c60*/  @!P1 MOV R4, 0x400 ;  /* 0x0000040000049802 */ /* 0x000fe40000000f00 */
[----:B------:R-:W-:Y:S01]  /*1c70*/  @!P1 SHF.R.U32.HI R3, RZ, 0x3, R0 ;  /* 0x00000003ff039819 */ /* 0x000fe20000011600 */
[----:B------:R-:W1:Y:S03]  /*1c80*/  SHFL.DOWN PT, R2, R21, 0x2, 0x1f ;  /* 0x08401f0015027f89 */ /* 0x000e6600000e0000 */
[----:B------:R-:W-:-:S05]  /*1c90*/  @!P1 LOP3.LUT R3, R3, 0x7c, RZ, 0xc0, !PT ;  /* 0x0000007c03039812 */ /* 0x000fca00078ec0ff */
[----:B-1----:R-:W-:Y:S01]  /*1ca0*/  @!P0 FADD R21, R21, R2 ;  /* 0x0000000215158221 */ /* 0x002fe20000000000 */
[----:B------:R-:W-:Y:S02]  /*1cb0*/  ISETP.GT.AND P0, PT, R6, 0x1b, PT ;  /* 0x0000001b0600780c */ /* 0x000fe40003f04270 */
[----:B0-----:R-:W-:Y:S02]  /*1cc0*/  @!P1 LEA R4, R5, R4, 0x18 ;  /* 0x0000000405049211 */ /* 0x001fe400078ec0ff */
[----:B------:R-:W0:Y:S02]  /*1cd0*/  SHFL.DOWN PT, R2, R21, 0x4, 0x1f ;  /* 0x08801f0015027f89 */ /* 0x000e2400000e0000 */
[----:B------:R-:W-:-:S07]  /*1ce0*/  @!P1 IADD3 R3, PT, PT, R3, R4, RZ ;  /* 0x0000000403039210 */ /* 0x000fce0007ffe0ff */
        /* <DEDUP_REMOVED lines=12> */
[----:B------:R-:W0:Y:S01]  /*1db0*/  S2UR UR5, SR_CgaCtaId ;  /* 0x00000000000579c3 */ /* 0x000e220000008800 */
[----:B------:R-:W-:Y:S02]  /*1dc0*/  UMOV UR4, 0x400 ;  /* 0x0000040000047882 */ /* 0x000fe40000000000 */
[----:B0-----:R-:W-:-:S09]  /*1dd0*/  ULEA UR4, UR5, UR4, 0x18 ;  /* 0x0000000405047291 */ /* 0x001fd2000f8ec0ff */
[----:B---3--:R-:W0:Y:S04]  /*1de0*/  LDS R3, [UR4+0xc] ;  /* 0x00000c04ff037984 */ /* 0x008e280008000800 */
        /* <DEDUP_REMOVED lines=10> */
.L_x_2:
        /* <DEDUP_REMOVED lines=12> */
.L_x_32:
[----:B------:R-:W-:Y:S05]  /*1f50*/  BSYNC.RECONVERGENT B1 ;  /* 0x0000000000017941 */ /* 0x000fea0003800200 */
.L_x_31:
[----:B------:R-:W-:Y:S01]  /*1f60*/  ISETP.GE.AND P0, PT, R11, R20, PT ;  /* 0x000000140b00720c */ /* 0x000fe20003f06270 */
[----:B------:R-:W-:-:S12]  /*1f70*/  BSSY.RECONVERGENT B1, `(.L_x_33) ;  /* 0x0000074000017945 */ /* 0x000fd80003800200 */
[----:B------:R-:W-:Y:S05]  /*1f80*/  @P0 BRA `(.L_x_34) ;  /* 0x0000000400c80947 */ /* 0x000fea0003800000 */
[----:B0-----:R-:W-:Y:S01]  /*1f90*/  LOP3.LUT R3, RZ, R11, RZ, 0x33, !PT ;  /* 0x0000000bff037212 */ /* 0x001fe200078e33ff */
[----:B------:R-:W-:Y:S04]  /*1fa0*/  BSSY.RECONVERGENT B2, `(.L_x_35) ;  /* 0x0000015000027945 */ /* 0x000fe80003800200 */
[----:B------:R-:W-:-:S05]  /*1fb0*/  IMAD.IADD R4, R3, 0x1, R20 ;  /* 0x0000000103047824 */ /* 0x000fca00078e0214 */
        /* <DEDUP_REMOVED lines=10> */
.L_x_37:
[----:B------:R-:W-:-:S06]  /*2060*/  MOV R3, R5 ;  /* 0x0000000500037202 */ /* 0x000fcc0000000f00 */
[----:B------:R0:W2:Y:S01]  /*2070*/  LDG.E.CONSTANT R3, desc[UR6][R2.64] ;  /* 0x0000000602037981 */ /* 0x0000a2000c1e9900 */
[----:B------:R-:W-:Y:S02]  /*2080*/  IADD3 R4, PT, PT, R4, 0x1, RZ ;  /* 0x0000000104047810 */ /* 0x000fe40007ffe0ff */
[----:B------:R-:W-:Y:S02]  /*2090*/  IADD3 R11, PT, PT, R11, 0x100, RZ ;  /* 0x000001000b0b7810 */ /* 0x000fe40007ffe0ff */
[----:B------:R-:W-:Y:S02]  /*20a0*/  ISETP.NE.AND P0, PT, R4, RZ, PT ;  /* 0x000000ff0400720c */ /* 0x000fe40003f05270 */
[----:B0-----:R-:W-:-:S04]  /*20b0*/  IADD3 R2, P2, PT, R2, 0x400, RZ ;  /* 0x0000040002027810 */ /* 0x001fc80007f5e0ff */
[----:B------:R-:W-:Y:S01]  /*20c0*/  IADD3.X R5, PT, PT, RZ, R5, RZ, P2, !PT ;  /* 0x00000005ff057210 */ /* 0x000fe200017fe4ff */
[----:B--2--5:R-:W-:-:S06]  /*20d0*/  FADD R0, R3, R0 ;  /* 0x0000000003007221 */ /* 0x024fcc0000000000 */
[----:B------:R-:W-:Y:S05]  /*20e0*/  @P0 BRA `(.L_x_37) ;  /* 0xfffffffc00dc0947 */ /* 0x000fea000383ffff */
.L_x_36:
[----:B------:R-:W-:Y:S05]  /*20f0*/  BSYNC.RECONVERGENT B2 ;  /* 0x0000000000027941 */ /* 0x000fea0003800200 */
.L_x_35:
        /* <DEDUP_REMOVED lines=8> */
.L_x_40:
        /* <DEDUP_REMOVED lines=9> */
[----:B------:R-:W-:-:S03]  /*2210*/  VIADD R3, R11, 0x800 ;  /* 0x000008000b037836 */ /* 0x000fc60000000000 */
[----:B------:R-:W4:Y:S01]  /*2220*/  LDG.E.CONSTANT R15, desc[UR6][R4.64+0x400] ;  /* 0x00040006040f7981 */ /* 0x000f22000c1e9900 */
        /* <DEDUP_REMOVED lines=32> */
.L_x_39:
[----:B------:R-:W-:Y:S05]  /*2430*/  BSYNC.RECONVERGENT B2 ;  /* 0x0000000000027941 */ /* 0x000fea0003800200 */
.L_x_38:
[----:B------:R-:W-:Y:S01]  /*2440*/  IADD3 R2, PT, PT, -R11, R20, RZ ;  /* 0x000000140b027210 */ /* 0x000fe20007ffe1ff */
[----:B------:R-:W-:Y:S03]  /*2450*/  BSSY.RECONVERGENT B2, `(.L_x_41) ;  /* 0x0000019000027945 */ /* 0x000fe60003800200 */
[----:B------:R-:W-:-:S13]  /*2460*/  ISETP.GT.AND P1, PT, R2, 0x400, PT ;  /* 0x000004000200780c */ /* 0x000fda0003f24270 */
[----:B------:R-:W-:Y:S05]  /*2470*/  @!P1 BRA `(.L_x_42) ;  /* 0x0000000000589947 */ /* 0x000fea0003800000 */
        /* <DEDUP_REMOVED lines=22> */
.L_x_42:
[----:B------:R-:W-:Y:S05]  /*25e0*/  BSYNC.RECONVERGENT B2 ;  /* 0x0000000000027941 */ /* 0x000fea0003800200 */
.L_x_41:
        /* <DEDUP_REMOVED lines=12> */
.L_x_34:
[----:B------:R-:W-:Y:S05]  /*26b0*/  BSYNC.RECONVERGENT B1 ;  /* 0x0000000000017941 */ /* 0x000fea0003800200 */
.L_x_33:
        /* <DEDUP_REMOVED lines=35> */
[----:B--2---:R-:W0:Y:S04]  /*28f0*/  LDS R3, [UR4+0xc] ;  /* 0x00000c04ff037984 */ /* 0x004e280008000800 */
        /* <DEDUP_REMOVED lines=10> */
.L_x_43:
[----:B0-----:R-:W0:Y:S01]  /*29a0*/  S2R R2, SR_LANEID ;  /* 0x0000000000027919 */ /* 0x001e220000000000 */
[----:B------:R-:W-:-:S04]  /*29b0*/  LOP3.LUT R0, R9, 0x3e0, RZ, 0xc0, !PT ;  /* 0x000003e009007812 */ /* 0x000fc800078ec0ff */
[----:B------:R-:W-:Y:S02]  /*29c0*/  IADD3 R3, PT, PT, R0, 0x20, RZ ;  /* 0x0000002000037810 */ /* 0x000fe40007ffe0ff */
[----:B------:R-:W-:Y:S02]  /*29d0*/  LOP3.LUT R7, RZ, R0, RZ, 0x33, !PT ;  /* 0x00000000ff077212 */ /* 0x000fe400078e33ff */
[-C--:B------:R-:W-:Y:S02]  /*29e0*/  ISETP.GT.AND P0, PT, R3, R20.reuse, PT ;  /* 0x000000140300720c */ /* 0x080fe40003f04270 */
[----:B------:R-:W-:-:S04]  /*29f0*/  IADD3 R7, PT, PT, R7, R20, RZ ;  /* 0x0000001407077210 */ /* 0x000fc80007ffe0ff */
[----:B------:R-:W-:-:S05]  /*2a00*/  SEL R4, R7, 0x1f, P0 ;  /* 0x0000001f07047807 */ /* 0x000fca0000000000 */
[----:B------:R-:W1:Y:S01]  /*2a10*/  SHFL.DOWN PT, R0, R5, 0x1, R4 ;  /* 0x0820000005007989 */ /* 0x000e6200000e0004 */
[C---:B0-----:R-:W-:Y:S01]  /*2a20*/  ISETP.GE.AND P0, PT, R2.reuse, R4, PT ;  /* 0x000000040200720c */ /* 0x041fe20003f06270 */
[C---:B------:R-:W-:Y:S01]  /*2a30*/  VIADD R3, R2.reuse, 0x2 ;  /* 0x0000000202037836 */ /* 0x040fe20000000000 */
[----:B------:R-:W-:-:S11]  /*2a40*/  ISETP.NE.AND P1, PT, R2, RZ, PT ;  /* 0x000000ff0200720c */ /* 0x000fd60003f25270 */
[----:B-1----:R-:W-:Y:S01]  /*2a50*/  @!P0 FADD R5, R0, R5 ;  /* 0x0000000500058221 */ /* 0x002fe20000000000 */
[-C--:B------:R-:W-:Y:S01]  /*2a60*/  ISETP.GT.AND P0, PT, R3, R4.reuse, PT ;  /* 0x000000040300720c */ /* 0x080fe20003f04270 */
[----:B------:R-:W0:Y:S01]  /*2a70*/  @!P1 S2R R6, SR_CgaCtaId ;  /* 0x0000000000069919 */ /* 0x000e220000008800 */
[----:B------:R-:W-:Y:S02]  /*2a80*/  IADD3 R3, PT, PT, R2, 0x4, RZ ;  /* 0x0000000402037810 */ /* 0x000fe40007ffe0ff */
[----:B------:R-:W1:Y:S09]  /*2a90*/  SHFL.DOWN PT, R0, R5, 0x2, R4 ;  /* 0x0840000005007989 */ /* 0x000e7200000e0004 */
[----:B-1----:R-:W-:Y:S01]  /*2aa0*/  @!P0 FADD R5, R5, R0 ;  /* 0x0000000005058221 */ /* 0x002fe20000000000 */
[----:B------:R-:W-:-:S02]  /*2ab0*/  ISETP.GT.AND P0, PT, R3, R4, PT ;  /* 0x000000040300720c */ /* 0x000fc40003f04270 */
[----:B------:R-:W-:Y:S02]  /*2ac0*/  IADD3 R3, PT, PT, R2, 0x8, RZ ;  /* 0x0000000802037810 */ /* 0x000fe40007ffe0ff */
[----:B------:R-:W1:Y:S09]  /*2ad0*/  SHFL.DOWN PT, R0, R5, 0x4, R4 ;  /* 0x0880000005007989 */ /* 0x000e7200000e0004 */
[----:B-1----:R-:W-:Y:S01]  /*2ae0*/  @!P0 FADD R5, R5, R0 ;  /* 0x0000000005058221 */ /* 0x002fe20000000000 */
[----:B------:R-:W-:-:S02]  /*2af0*/  ISETP.GT.AND P0, PT, R3, R4, PT ;  /* 0x000000040300720c */ /* 0x000fc40003f04270 */
[----:B------:R-:W-:Y:S02]  /*2b00*/  IADD3 R3, PT, PT, R2, 0x10, RZ ;  /* 0x0000001002037810 */ /* 0x000fe40007ffe0ff */
[----:B------:R-:W1:Y:S01]  /*2b10*/  SHFL.DOWN PT, R0, R5, 0x8, R4 ;  /* 0x0900000005007989 */ /* 0x000e6200000e0004 */
[----:B------:R-:W-:-:S04]  /*2b20*/  @!P1 SHF.R.U32.HI R2, RZ, 0x3, R9 ;  /* 0x00000003ff029819 */ /* 0x000fc80000011609 */
[----:B------:R-:W-:-:S04]  /*2b30*/  @!P1 LOP3.LUT R2, R2, 0x7c, RZ, 0xc0, !PT ;  /* 0x0000007c02029812 */ /* 0x000fc800078ec0ff */
[----:B-1----:R-:W-:Y:S01]  /*2b40*/  @!P0 FADD R5, R5, R0 ;  /* 0x0000000005058221 */ /* 0x002fe20000000000 */
[----:B------:R-:W-:Y:S02]  /*2b50*/  ISETP.GT.AND P0, PT, R3, R4, PT ;  /* 0x000000040300720c */ /* 0x000fe40003f04270 */
[----:B------:R-:W-:Y:S02]  /*2b60*/  @!P1 MOV R3, 0x400 ;  /* 0x0000040000039802 */ /* 0x000fe40000000f00 */
[----:B------:R-:W1:Y:S02]  /*2b70*/  SHFL.DOWN PT, R0, R5, 0x10, R4 ;  /* 0x0a00000005007989 */ /* 0x000e6400000e0004 */
[----:B0-----:R-:W-:-:S04]  /*2b80*/  @!P1 LEA R3, R6, R3, 0x18 ;  /* 0x0000000306039211 */ /* 0x001fc800078ec0ff */
[----:B------:R-:W-:-:S03]  /*2b90*/  @!P1 IADD3 R3, PT, PT, R2, R3, RZ ;  /* 0x0000000302039210 */ /* 0x000fc60007ffe0ff */
[----:B-1----:R-:W-:Y:S01]  /*2ba0*/  @!P0 FADD R5, R5, R0 ;  /* 0x0000000005058221 */ /* 0x002fe20000000000 */
        /* <DEDUP_REMOVED lines=12> */
[----:B-1----:R-:W0:Y:S04]  /*2c70*/  LDS R3, [UR4+0xc] ;  /* 0x00000c04ff037984 */ /* 0x002e280008000800 */
        /* <DEDUP_REMOVED lines=13> */
.L_x_30:
[----:B------:R-:W0:Y:S01]  /*2d50*/  S2R R8, SR_TID.X ;  /* 0x0000000000087919 */ /* 0x000e220000002100 */
[----:B------:R-:W0:Y:S02]  /*2d60*/  LDC.64 R2, c[0x0][0x380] ;  /* 0x0000e000ff027b82 */ /* 0x000e240000000a00 */
[----:B0-----:R-:W-:-:S05]  /*2d70*/  IMAD.WIDE.U32 R2, R8, 0x4, R2 ;  /* 0x0000000408027825 */ /* 0x001fca00078e0002 */
[----:B------:R-:W2:Y:S04]  /*2d80*/  LDG.E.CONSTANT R19, desc[UR6][R2.64] ;  /* 0x0000000602137981 */ /* 0x000ea8000c1e9900 */
[----:B------:R-:W2:Y:S04]  /*2d90*/  LDG.E.CONSTANT R0, desc[UR6][R2.64+0x400] ;  /* 0x0004000602007981 */ /* 0x000ea8000c1e9900 */
[----:B------:R-:W3:Y:S04]  /*2da0*/  LDG.E.CONSTANT R4, desc[UR6][R2.64+0x800] ;  /* 0x0008000602047981 */ /* 0x000ee8000c1e9900 */
[----:B------:R-:W3:Y:S04]  /*2db0*/  LDG.E.CONSTANT R5, desc[UR6][R2.64+0xc00] ;  /* 0x000c000602057981 */ /* 0x000ee8000c1e9900 */
[----:B------:R-:W4:Y:S04]  /*2dc0*/  LDG.E.CONSTANT R6, desc[UR6][R2.64+0x1000] ;  /* 0x0010000602067981 */ /* 0x000f28000c1e9900 */
[----:B------:R-:W4:Y:S04]  /*2dd0*/  LDG.E.CONSTANT R7, desc[UR6][R2.64+0x1400] ;  /* 0x0014000602077981 */ /* 0x000f28000c1e9900 */
[----:B------:R-:W5:Y:S04]  /*2de0*/  LDG.E.CONSTANT R9, desc[UR6][R2.64+0x1800] ;  /* 0x0018000602097981 */ /* 0x000f68000c1e9900 */
        /* <DEDUP_REMOVED lines=8> */
[----:B------:R-:W5:Y:S01]  /*2e70*/  LDG.E.CONSTANT R18, desc[UR6][R2.64+0x3c00] ;  /* 0x003c000602127981 */ /* 0x000f62000c1e9900 */
[----:B------:R-:W-:Y:S01]  /*2e80*/  ISETP.GE.U32.AND P0, PT, R20, 0x2000, PT ;  /* 0x000020001400780c */ /* 0x000fe20003f06070 */
[----:B--2---:R-:W-:Y:S01]  /*2e90*/  FADD R0, R19, R0 ;  /* 0x0000000013007221 */ /* 0x004fe20000000000 */
[----:B---3--:R-:W-:-:S04]  /*2ea0*/  FADD R5, R4, R5 ;  /* 0x0000000504057221 */ /* 0x008fc80000000000 */
[----:B------:R-:W-:Y:S01]  /*2eb0*/  FADD R0, R0, R5 ;  /* 0x0000000500007221 */ /* 0x000fe20000000000 */
[----:B----4-:R-:W-:Y:S01]  /*2ec0*/  FADD R6, R6, R7 ;  /* 0x0000000706067221 */ /* 0x010fe20000000000 */
[----:B-----5:R-:W-:-:S04]  /*2ed0*/  FADD R9, R9, R10 ;  /* 0x0000000a09097221 */ /* 0x020fc80000000000 */
[----:B------:R-:W-:Y:S01]  /*2ee0*/  FADD R9, R6, R9 ;  /* 0x0000000906097221 */ /* 0x000fe20000000000 */
[----:B------:R-:W-:-:S03]  /*2ef0*/  FADD R11, R11, R12 ;  /* 0x0000000c0b0b7221 */ /* 0x000fc60000000000 */
[----:B------:R-:W-:Y:S01]  /*2f00*/  FADD R0, R0, R9 ;  /* 0x0000000900007221 */ /* 0x000fe20000000000 */
[----:B------:R-:W-:-:S04]  /*2f10*/  FADD R14, R13, R14 ;  /* 0x0000000e0d0e7221 */ /* 0x000fc80000000000 */
[----:B------:R-:W-:Y:S01]  /*2f20*/  FADD R11, R11, R14 ;  /* 0x0000000e0b0b7221 */ /* 0x000fe20000000000 */
[----:B------:R-:W-:Y:S01]  /*2f30*/  FADD R15, R15, R16 ;  /* 0x000000100f0f7221 */ /* 0x000fe20000000000 */
[----:B------:R-:W-:-:S04]  /*2f40*/  FADD R18, R17, R18 ;  /* 0x0000001211127221 */ /* 0x000fc80000000000 */
[----:B------:R-:W-:-:S04]  /*2f50*/  FADD R18, R15, R18 ;  /* 0x000000120f127221 */ /* 0x000fc80000000000 */
[----:B------:R-:W-:Y:S01]  /*2f60*/  FADD R5, R11, R18 ;  /* 0x000000120b057221 */ /* 0x000fe20000000000 */
[----:B------:R-:W-:-:S03]  /*2f70*/  HFMA2 R11, -RZ, RZ, 0, 0.00048828125 ;  /* 0x00001000ff0b7431 */ /* 0x000fc600000001ff */
[----:B------:R-:W-:Y:S01]  /*2f80*/  FADD R0, R0, R5 ;  /* 0x0000000500007221 */ /* 0x000fe20000000000 */
[----:B------:R-:W-:Y:S06]  /*2f90*/  @!P0 BRA `(.L_x_44) ;  /* 0x0000000000ac8947 */ /* 0x000fec0003800000 */
[----:B------:R-:W0:Y:S01]  /*2fa0*/  LDC R7, c[0x0][0x390] ;  /* 0x0000e400ff077b82 */ /* 0x000e220000000800 */
[----:B------:R-:W-:Y:S02]  /*2fb0*/  IADD3 R6, PT, PT, R20, -0x1000, RZ ;  /* 0xfffff00014067810 */ /* 0x000fe40007ffe0ff */
[----:B------:R-:W-:-:S07]  /*2fc0*/  MOV R11, 0x1000 ;  /* 0x00001000000b7802 */ /* 0x000fce0000000f00 */
.L_x_46:
[----:B------:R-:W-:-:S05]  /*2fd0*/  IMAD.WIDE R4, R11, 0x4, R2 ;  /* 0x000000040b047825 */ /* 0x000fca00078e0202 */
[----:B------:R-:W2:Y:S04]  /*2fe0*/  LDG.E.CONSTANT R20, desc[UR6][R4.64+0x400] ;  /* 0x0004000604147981 */ /* 0x000ea8000c1e9900 */
[----:B------:R-:W2:Y:S04]  /*2ff0*/  LDG.E.CONSTANT R21, desc[UR6][R4.64+0x800] ;  /* 0x0008000604157981 */ /* 0x000ea8000c1e9900 */
        /* <DEDUP_REMOVED lines=13> */
[----:B------:R1:W5:Y:S01]  /*30d0*/  LDG.E.CONSTANT R18, desc[UR6][R4.64+0x3c00] ;  /* 0x003c000604127981 */ /* 0x000362000c1e9900 */
[----:B--2---:R-:W-:Y:S01]  /*30e0*/  FADD R21, R20, R21 ;  /* 0x0000001514157221 */ /* 0x004fe20000000000 */
[----:B0-----:R-:W-:-:S05]  /*30f0*/  MOV R20, R7 ;  /* 0x0000000700147202 */ /* 0x001fca0000000f00 */
[----:B-1----:R-:W-:Y:S02]  /*3100*/  IMAD.IADD R4, R20, 0x1, -R11 ;  /* 0x0000000114047824 */ /* 0x002fe400078e0a0b */
[----:B---3--:R-:W-:-:S03]  /*3110*/  FADD R0, R19, R0 ;  /* 0x0000000013007221 */ /* 0x008fc60000000000 */
[----:B------:R-:W-:Y:S01]  /*3120*/  ISETP.GE.AND P0, PT, R4, 0x1000, PT ;  /* 0x000010000400780c */ /* 0x000fe20003f06270 */
[----:B----4-:R-:W-:Y:S01]  /*3130*/  FADD R22, R22, R23 ;  /* 0x0000001716167221 */ /* 0x010fe20000000000 */
[----:B------:R-:W-:Y:S01]  /*3140*/  FADD R0, R0, R21 ;  /* 0x0000001500007221 */ /* 0x000fe20000000000 */
[----:B-----5:R-:W-:-:S04]  /*3150*/  FADD R25, R24, R25 ;  /* 0x0000001918197221 */ /* 0x020fc80000000000 */
[----:B------:R-:W-:Y:S01]  /*3160*/  FADD R25, R22, R25 ;  /* 0x0000001916197221 */ /* 0x000fe20000000000 */
[----:B------:R-:W-:Y:S01]  /*3170*/  FADD R16, R16, R17 ;  /* 0x0000001110107221 */ /* 0x000fe20000000000 */
[----:B------:R-:W-:-:S04]  /*3180*/  FADD R15, R15, R10 ;  /* 0x0000000a0f0f7221 */ /* 0x000fc80000000000 */
[----:B------:R-:W-:Y:S01]  /*3190*/  FADD R15, R16, R15 ;  /* 0x0000000f100f7221 */ /* 0x000fe20000000000 */
[----:B------:R-:W-:Y:S01]  /*31a0*/  FADD R9, R14, R9 ;  /* 0x000000090e097221 */ /* 0x000fe20000000000 */
[----:B------:R-:W-:-:S04]  /*31b0*/  FADD R12, R13, R12 ;  /* 0x0000000c0d0c7221 */ /* 0x000fc80000000000 */
[----:B------:R-:W-:Y:S01]  /*31c0*/  FADD R12, R9, R12 ;  /* 0x0000000c090c7221 */ /* 0x000fe20000000000 */
[----:B------:R-:W-:-:S03]  /*31d0*/  FADD R0, R0, R25 ;  /* 0x0000001900007221 */ /* 0x000fc60000000000 */
[----:B------:R-:W-:-:S04]  /*31e0*/  FADD R15, R15, R12 ;  /* 0x0000000c0f0f7221 */ /* 0x000fc80000000000 */
[----:B------:R-:W-:-:S04]  /*31f0*/  FADD R15, R0, R15 ;  /* 0x0000000f000f7221 */ /* 0x000fc80000000000 */
[----:B------:R-:W-:Y:S01]  /*3200*/  FADD R0, R18, R15 ;  /* 0x0000000f12007221 */ /* 0x000fe20000000000 */
[----:B------:R-:W-:Y:S06]  /*3210*/  @!P0 BRA `(.L_x_45) ;  /* 0x0000000800308947 */ /* 0x000fec0003800000 */
[----:B------:R-:W-:-:S04]  /*3220*/  IADD3 R11, PT, PT, R11, 0x1000, RZ ;  /* 0x000010000b0b7810 */ /* 0x000fc80007ffe0ff */
[----:B------:R-:W-:-:S13]  /*3230*/  ISETP.GT.AND P0, PT, R11, R6, PT ;  /* 0x000000060b00720c */ /* 0x000fda0003f04270 */
[----:B------:R-:W-:Y:S05]  /*3240*/  @!P0 BRA `(.L_x_46) ;  /* 0xfffffffc00608947 */ /* 0x000fea000383ffff */
.L_x_44:
[----:B------:R-:W-:-:S13]  /*3250*/  ISETP.GE.AND P0, PT, R11, R20, PT ;  /* 0x000000140b00720c */ /* 0x000fda0003f06270 */
[----:B------:R-:W-:Y:S05]  /*3260*/  @P0 BRA `(.L_x_45) ;  /* 0x00000008001c0947 */ /* 0x000fea0003800000 */
[----:B------:R-:W-:Y:S01]  /*3270*/  IADD3 R9, PT, PT, -R11, R20, RZ ;  /* 0x000000140b097210 */ /* 0x000fe20007ffe1ff */
[----:B------:R-:W-:Y:S03]  /*3280*/  BSSY.RECONVERGENT B1, `(.L_x_45) ;  /* 0x0000085000017945 */ /* 0x000fe60003800200 */
        /* <DEDUP_REMOVED lines=16> */
.L_x_50:
        /* <DEDUP_REMOVED lines=8> */
.L_x_49:
[----:B------:R-:W-:Y:S05]  /*3410*/  BSYNC.RECONVERGENT B2 ;  /* 0x0000000000027941 */ /* 0x000fea0003800200 */
.L_x_48:
[----:B------:R-:W-:Y:S05]  /*3420*/  @!P1 BRA `(.L_x_47) ;  /* 0x0000000400a89947 */ /* 0x000fea0003800000 */
[----:B------:R-:W0:Y:S01]  /*3430*/  LDCU.64 UR4, c[0x0][0x380] ;  /* 0x00007000ff0477ac */ /* 0x000e220008000a00 */
[----:B------:R-:W-:Y:S01]  /*3440*/  IADD3 R5, PT, PT, R9, -R10, RZ ;  /* 0x8000000a09057210 */ /* 0x000fe20007ffe0ff */
[----:B------:R-:W-:Y:S01]  /*3450*/  BSSY.RECONVERGENT B2, `(.L_x_51) ;  /* 0x000003b000027945 */ /* 0x000fe20003800200 */
[CC--:B------:R-:W-:Y:S02]  /*3460*/  IADD3 R3, P0, PT, R10.reuse, R11.reuse, RZ ;  /* 0x0000000b0a037210 */ /* 0x0c0fe40007f1e0ff */
[----:B------:R-:W-:Y:S02]  /*3470*/  ISETP.GT.AND P1, PT, R5, 0xc00, PT ;  /* 0x00000c000500780c */ /* 0x000fe40003f24270 */
[----:B------:R-:W-:Y:S01]  /*3480*/  IADD3 R11, PT, PT, R10, R11, RZ ;  /* 0x0000000b0a0b7210 */ /* 0x000fe20007ffe0ff */
[----:B------:R-:W-:Y:S01]  /*3490*/  IMAD.X R4, RZ, RZ, RZ, P0 ;  /* 0x000000ffff047224 */ /* 0x000fe200000e06ff */
[----:B0-----:R-:W-:-:S04]  /*34a0*/  LEA R2, P0, R3, UR4, 0x2 ;  /* 0x0000000403027c11 */ /* 0x001fc8000f8010ff */
[----:B------:R-:W-:Y:S02]  /*34b0*/  LEA.HI.X R3, R3, UR5, R4, 0x2, P0 ;  /* 0x0000000503037c11 */ /* 0x000fe400080f1404 */
[----:B------:R-:W-:-:S04]  /*34c0*/  IADD3 R2, P0, PT, R2, 0x800, RZ ;  /* 0x0000080002027810 */ /* 0x000fc80007f1e0ff */
[----:B------:R-:W-:Y:S02]  /*34d0*/  IADD3.X R3, PT, PT, RZ, R3, RZ, P0, !PT ;  /* 0x00000003ff037210 */ /* 0x000fe400007fe4ff */
[----:B------:R-:W-:Y:S01]  /*34e0*/  PLOP3.LUT P0, PT, PT, PT, PT, 0x80, 0x8 ;  /* 0x000000000008781c */ /* 0x000fe20003f0f070 */
[----:B------:R-:W-:-:S12]  /*34f0*/  @!P1 BRA `(.L_x_52) ;  /* 0x0000000000c09947 */ /* 0x000fd80003800000 */
[----:B------:R-:W-:Y:S02]  /*3500*/  PLOP3.LUT P0, PT, PT, PT, PT, 0x8, 0x80 ;  /* 0x000000000080781c */ /* 0x000fe40003f0e170 */
[----:B------:R-:W-:-:S11]  /*3510*/  IADD3 R13, PT, PT, R9, -0xc00, RZ ;  /* 0xfffff400090d7810 */ /* 0x000fd60007ffe0ff */
.L_x_53:
[----:B------:R-:W0:Y:S01]  /*3520*/  LDC.64 R4, c[0x0][0x380] ;  /* 0x0000e000ff047b82 */ /* 0x000e220000000a00 */
[----:B------:R-:W2:Y:S01]  /*3530*/  LDG.E.CONSTANT R12, desc[UR6][R2.64+-0x400] ;  /* 0xfffc0006020c7981 */ /* 0x000ea2000c1e9900 */
[----:B------:R-:W-:-:S03]  /*3540*/  IADD3 R25, PT, PT, R11, 0x400, RZ ;  /* 0x000004000b197810 */ /* 0x000fc60007ffe0ff */
[----:B------:R-:W3:Y:S04]  /*3550*/  LDG.E.CONSTANT R20, desc[UR6][R2.64] ;  /* 0x0000000602147981 */ /* 0x000ee8000c1e9900 */
[----:B------:R-:W4:Y:S01]  /*3560*/  LDG.E.CONSTANT R19, desc[UR6][R2.64+0x400] ;  /* 0x0004000602137981 */ /* 0x000f22000c1e9900 */
[----:B------:R-:W-:-:S03]  /*3570*/  IADD3 R7, PT, PT, R11, 0x800, RZ ;  /* 0x000008000b077810 */ /* 0x000fc60007ffe0ff */
[----:B------:R-:W5:Y:S04]  /*3580*/  LDG.E.CONSTANT R17, desc[UR6][R2.64+0xc00] ;  /* 0x000c000602117981 */ /* 0x000f68000c1e9900 */
[----:B------:R-:W5:Y:S01]  /*3590*/  LDG.E.CONSTANT R16, desc[UR6][R2.64+0x1000] ;  /* 0x0010000602107981 */ /* 0x000f62000c1e9900 */
[----:B------:R-:W-:-:S03]  /*35a0*/  IADD3 R23, PT, PT, R11, 0xc00, RZ ;  /* 0x00000c000b177810 */ /* 0x000fc60007ffe0ff */
[----:B------:R-:W5:Y:S01]  /*35b0*/  LDG.E.CONSTANT R22, desc[UR6][R2.64+0x1c00] ;  /* 0x001c000602167981 */ /* 0x000f62000c1e9900 */
[----:B0-----:R-:W-:-:S03]  /*35c0*/  IMAD.WIDE.U32 R14, R11, 0x4, R4 ;  /* 0x000000040b0e7825 */ /* 0x001fc600078e0004 */
[----:B------:R-:W5:Y:S04]  /*35d0*/  LDG.E.CONSTANT R21, desc[UR6][R2.64+0x2000] ;  /* 0x0020000602157981 */ /* 0x000f68000c1e9900 */
[----:B------:R-:W5:Y:S04]  /*35e0*/  LDG.E.CONSTANT R26, desc[UR6][R2.64+0x3000] ;  /* 0x00300006021a7981 */ /* 0x000f68000c1e9900 */
[----:B------:R-:W2:Y:S01]  /*35f0*/  LDG.E.CONSTANT R15, desc[UR6][R14.64] ;  /* 0x000000060e0f7981 */ /* 0x000ea2000c1e9900 */
[----:B------:R-:W-:-:S05]  /*3600*/  IMAD.WIDE.U32 R24, R25, 0x4, R4 ;  /* 0x0000000419187825 */ /* 0x000fca00078e0004 */
[----:B------:R-:W5:Y:S01]  /*3610*/  LDG.E.CONSTANT R18, desc[UR6][R24.64] ;  /* 0x0000000618127981 */ /* 0x000f62000c1e9900 */
[----:B------:R-:W-:-:S03]  /*3620*/  IMAD.WIDE.U32 R6, R7, 0x4, R4 ;  /* 0x0000000407067825 */ /* 0x000fc600078e0004 */
        /* <DEDUP_REMOVED lines=8> */
[----:B------:R-:W-:Y:S01]  /*36b0*/  ISETP.GE.AND P1, PT, R10, R13, PT ;  /* 0x0000000d0a00720c */ /* 0x000fe20003f26270 */
[----:B------:R-:W-:Y:S01]  /*36c0*/  VIADD R11, R11, 0x1000 ;  /* 0x000010000b0b7836 */ /* 0x000fe20000000000 */
[----:B0-----:R-:W-:-:S04]  /*36d0*/  IADD3 R2, P2, PT, R2, 0x4000, RZ ;  /* 0x0000400002027810 */ /* 0x001fc80007f5e0ff */
        /* <DEDUP_REMOVED lines=18> */
.L_x_52:
[----:B------:R-:W-:Y:S05]  /*3800*/  BSYNC.RECONVERGENT B2 ;  /* 0x0000000000027941 */ /* 0x000fea0003800200 */
.L_x_51:
[----:B------:R-:W-:Y:S01]  /*3810*/  IADD3 R4, PT, PT, R9, -R10, RZ ;  /* 0x8000000a09047210 */ /* 0x000fe20007ffe0ff */
[----:B------:R-:W-:Y:S03]  /*3820*/  BSSY.RECONVERGENT B2, `(.L_x_54) ;  /* 0x000001e000027945 */ /* 0x000fe60003800200 */
[----:B------:R-:W-:-:S13]  /*3830*/  ISETP.GT.AND P1, PT, R4, 0x400, PT ;  /* 0x000004000400780c */ /* 0x000fda0003f24270 */
[----:B------:R-:W-:Y:S05]  /*3840*/  @!P1 BRA `(.L_x_55) ;  /* 0x00000000006c9947 */ /* 0x000fea0003800000 */
[----:B------:R-:W0:Y:S01]  /*3850*/  LDC.64 R6, c[0x0][0x380] ;  /* 0x0000e000ff067b82 */ /* 0x000e220000000a00 */
[----:B------:R-:W2:Y:S01]  /*3860*/  LDG.E.CONSTANT R13, desc[UR6][R2.64+-0x400] ;  /* 0xfffc0006020d7981 */ /* 0x000ea2000c1e9900 */
[----:B------:R-:W-:-:S03]  /*3870*/  IADD3 R17, PT, PT, R11, 0x400, RZ ;  /* 0x000004000b117810 */ /* 0x000fc60007ffe0ff */
[----:B------:R-:W3:Y:S04]  /*3880*/  LDG.E.CONSTANT R15, desc[UR6][R2.64] ;  /* 0x00000006020f7981 */ /* 0x000ee8000c1e9900 */
[----:B------:R-:W4:Y:S04]  /*3890*/  LDG.E.CONSTANT R19, desc[UR6][R2.64+0xc00] ;  /* 0x000c000602137981 */ /* 0x000f28000c1e9900 */
[----:B------:R-:W5:Y:S04]  /*38a0*/  LDG.E.CONSTANT R21, desc[UR6][R2.64+0x1000] ;  /* 0x0010000602157981 */ /* 0x000f68000c1e9900 */
[----:B------:R-:W5:Y:S01]  /*38b0*/  LDG.E.CONSTANT R23, desc[UR6][R2.64+0x1400] ;  /* 0x0014000602177981 */ /* 0x000f62000c1e9900 */
[----:B0-----:R-:W-:-:S06]  /*38c0*/  IMAD.WIDE.U32 R4, R11, 0x4, R6 ;  /* 0x000000040b047825 */ /* 0x001fcc00078e0006 */
[----:B------:R0:W2:Y:S01]  /*38d0*/  LDG.E.CONSTANT R5, desc[UR6][R4.64] ;  /* 0x0000000604057981 */ /* 0x0000a2000c1e9900 */
[----:B------:R-:W-:-:S03]  /*38e0*/  IMAD.WIDE.U32 R6, R17, 0x4, R6 ;  /* 0x0000000411067825 */ /* 0x000fc600078e0006 */
[----:B------:R1:W4:Y:S04]  /*38f0*/  LDG.E.CONSTANT R17, desc[UR6][R2.64+0x400] ;  /* 0x0004000602117981 */ /* 0x000328000c1e9900 */
[----:B------:R-:W5:Y:S01]  /*3900*/  LDG.E.CONSTANT R7, desc[UR6][R6.64] ;  /* 0x0000000606077981 */ /* 0x000f62000c1e9900 */
[----:B0-----:R-:W-:Y:S02]  /*3910*/  IADD3 R4, P1, PT, R2, 0x2000, RZ ;  /* 0x0000200002047810 */ /* 0x001fe40007f3e0ff */
[----:B------:R-:W-:Y:S02]  /*3920*/  PLOP3.LUT P0, PT, PT, PT, PT, 0x8, 0x80 ;  /* 0x000000000080781c */ /* 0x000fe40003f0e170 */
[----:B------:R-:W-:Y:S02]  /*3930*/  IADD3 R10, PT, PT, R10, 0x800, RZ ;  /* 0x000008000a0a7810 */ /* 0x000fe40007ffe0ff */
[----:B------:R-:W-:-:S02]  /*3940*/  IADD3 R11, PT, PT, R11, 0x800, RZ ;  /* 0x000008000b0b7810 */ /* 0x000fc40007ffe0ff */
[----:B-1----:R-:W-:Y:S01]  /*3950*/  MOV R2, R4 ;  /* 0x0000000400027202 */ /* 0x002fe20000000f00 */
[----:B--2---:R-:W-:-:S04]  /*3960*/  FADD R0, R0, R5 ;  /* 0x0000000500007221 */ /* 0x004fc80000000000 */
[----:B------:R-:W-:-:S04]  /*3970*/  FADD R0, R0, R13 ;  /* 0x0000000d00007221 */ /* 0x000fc80000000000 */
[----:B---3--:R-:W-:-:S04]  /*3980*/  FADD R0, R0, R15 ;  /* 0x0000000f00007221 */ /* 0x008fc80000000000 */
[----:B----4-:R-:W-:-:S04]  /*3990*/  FADD R0, R0, R17 ;  /* 0x0000001100007221 */ /* 0x010fc80000000000 */
[----:B-----5:R-:W-:-:S04]  /*39a0*/  FADD R0, R0, R7 ;  /* 0x0000000700007221 */ /* 0x020fc80000000000 */
[----:B------:R-:W-:Y:S01]  /*39b0*/  FADD R0, R0, R19 ;  /* 0x0000001300007221 */ /* 0x000fe20000000000 */
[----:B------:R-:W-:-:S03]  /*39c0*/  IADD3.X R5, PT, PT, RZ, R3, RZ, P1, !PT ;  /* 0x00000003ff057210 */ /* 0x000fc60000ffe4ff */
[----:B------:R-:W-:Y:S01]  /*39d0*/  FADD R0, R0, R21 ;  /* 0x0000001500007221 */ /* 0x000fe20000000000 */
[----:B------:R-:W-:-:S03]  /*39e0*/  MOV R3, R5 ;  /* 0x0000000500037202 */ /* 0x000fc60000000f00 */
[----:B------:R-:W-:-:S07]  /*39f0*/  FADD R0, R0, R23 ;  /* 0x0000001700007221 */ /* 0x000fce0000000000 */
.L_x_55:
[----:B------:R-:W-:Y:S05]  /*3a00*/  BSYNC.RECONVERGENT B2 ;  /* 0x0000000000027941 */ /* 0x000fea0003800200 */
.L_x_54:
[----:B------:R-:W-:-:S13]  /*3a10*/  ISETP.LT.OR P0, PT, R10, R9, P0 ;  /* 0x000000090a00720c */ /* 0x000fda0000701670 */
[----:B------:R-:W-:Y:S05]  /*3a20*/  @!P0 BRA `(.L_x_47) ;  /* 0x0000000000288947 */ /* 0x000fea0003800000 */
[----:B------:R-:W0:Y:S01]  /*3a30*/  LDC.64 R4, c[0x0][0x380] ;  /* 0x0000e000ff047b82 */ /* 0x000e220000000a00 */
[----:B------:R-:W2:Y:S04]  /*3a40*/  LDG.E.CONSTANT R7, desc[UR6][R2.64+-0x400] ;  /* 0xfffc000602077981 */ /* 0x000ea8000c1e9900 */
[----:B------:R-:W3:Y:S01]  /*3a50*/  LDG.E.CONSTANT R9, desc[UR6][R2.64] ;  /* 0x0000000602097981 */ /* 0x000ee2000c1e9900 */
[----:B0-----:R-:W-:-:S03]  /*3a60*/  IMAD.WIDE.U32 R4, R11, 0x4, R4 ;  /* 0x000000040b047825 */ /* 0x001fc600078e0004 */
[----:B------:R-:W4:Y:S04]  /*3a70*/  LDG.E.CONSTANT R11, desc[UR6][R2.64+0x400] ;  /* 0x00040006020b7981 */ /* 0x000f28000c1e9900 */
[----:B------:R-:W5:Y:S02]  /*3a80*/  LDG.E.CONSTANT R5, desc[UR6][R4.64] ;  /* 0x0000000604057981 */ /* 0x000f64000c1e9900 */
[----:B-----5:R-:W-:-:S04]  /*3a90*/  FADD R0, R0, R5 ;  /* 0x0000000500007221 */ /* 0x020fc80000000000 */
[----:B--2---:R-:W-:-:S04]  /*3aa0*/  FADD R0, R0, R7 ;  /* 0x0000000700007221 */ /* 0x004fc80000000000 */
[----:B---3--:R-:W-:-:S04]  /*3ab0*/  FADD R0, R0, R9 ;  /* 0x0000000900007221 */ /* 0x008fc80000000000 */
[----:B----4-:R-:W-:-:S07]  /*3ac0*/  FADD R0, R0, R11 ;  /* 0x0000000b00007221 */ /* 0x010fce0000000000 */
.L_x_47:
[----:B------:R-:W-:Y:S05]  /*3ad0*/  BSYNC.RECONVERGENT B1 ;  /* 0x0000000000017941 */ /* 0x000fea0003800200 */
.L_x_45:
[----:B------:R-:W0:Y:S01]  /*3ae0*/  S2R R6, SR_LANEID ;  /* 0x0000000000067919 */ /* 0x000e220000000000 */
[----:B------:R-:W-:-:S05]  /*3af0*/  MOV R3, R0 ;  /* 0x0000000000037202 */ /* 0x000fca0000000f00 */
        /* <DEDUP_REMOVED lines=30> */
[----:B------:R-:W1:Y:S04]  /*3ce0*/  LDS R3, [UR4+0xc] ;  /* 0x00000c04ff037984 */ /* 0x000e680008000800 */
[----:B0-----:R-:W0:Y:S04]  /*3cf0*/  LDS.128 R4, [UR4+0x10] ;  /* 0x00001004ff047984 */ /* 0x001e280008000c00 */
[----:B------:R-:W2:Y:S01]  /*3d00*/  LDS.64 R8, [UR4+0x20] ;  /* 0x00002004ff087984 */ /* 0x000ea20008000a00 */
[----:B-1----:R-:W-:-:S04]  /*3d10*/  FADD R3, R0, R3 ;  /* 0x0000000300037221 */ /* 0x002fc80000000000 */
[----:B0-----:R-:W-:-:S04]  /*3d20*/  FADD R4, R3, R4 ;  /* 0x0000000403047221 */ /* 0x001fc80000000000 */
[----:B------:R-:W-:-:S04]  /*3d30*/  FADD R5, R4, R5 ;  /* 0x0000000504057221 */ /* 0x000fc80000000000 */
[----:B------:R-:W-:-:S04]  /*3d40*/  FADD R6, R5, R6 ;  /* 0x0000000605067221 */ /* 0x000fc80000000000 */
[----:B------:R-:W-:-:S04]  /*3d50*/  FADD R7, R6, R7 ;  /* 0x0000000706077221 */ /* 0x000fc80000000000 */
[----:B--2---:R-:W-:-:S04]  /*3d60*/  FADD R8, R7, R8 ;  /* 0x0000000807087221 */ /* 0x004fc80000000000 */
[----:B------:R-:W-:-:S07]  /*3d70*/  FADD R0, R8, R9 ;  /* 0x0000000908007221 */ /* 0x000fce0000000000 */
.L_x_17:
[----:B------:R-:W-:Y:S05]  /*3d80*/  BSYNC.RECONVERGENT B0 ;  /* 0x0000000000007941 */ /* 0x000fea0003800200 */
.L_x_1:
[----:B------:R-:W-:Y:S05]  /*3d90*/  @P0 EXIT ;  /* 0x000000000000094d */ /* 0x000fea0003800000 */
[----:B01234-:R-:W0:Y:S01]  /*3da0*/  LDC.64 R2, c[0x0][0x388] ;  /* 0x0000e200ff027b82 */ /* 0x01fe220000000a00 */
[----:B------:R-:W1:Y:S02]  /*3db0*/  LDCU UR4, c[0x0][0x398] ;  /* 0x00007300ff0477ac */ /* 0x000e640008000800 */
[----:B-1----:R-:W-:-:S05]  /*3dc0*/  FADD R5, R0, UR4 ;  /* 0x0000000400057e21 */ /* 0x002fca0008000000 */
[----:B0-----:R-:W-:Y:S01]  /*3dd0*/  STG.E desc[UR6][R2.64], R5 ;  /* 0x0000000502007986 */ /* 0x001fe2000c101906 */
[----:B------:R-:W-:Y:S05]  /*3de0*/  EXIT ;  /* 0x000000000000794d */ /* 0x000fea0003800000 */
.L_x_56:
[----:B------:R-:W-:-:S00]  /*3df0*/  BRA `(.L_x_56) ;  /* 0xfffffffc00fc7947 */ /* 0x000fc0000383ffff */
[----:B------:R-:W-:-:S00]  /*3e00*/  NOP ;  /* 0x0000000000007918 */ /* 0x000fc00000000000 */
[----:B------:R-:W-:-:S00]  /*3e10*/  NOP ;  /* 0x0000000000007918 */ /* 0x000fc00000000000 */
[----:B------:R-:W-:-:S00]  /*3e20*/  NOP ;  /* 0x0000000000007918 */ /* 0x000fc00000000000 */
[----:B------:R-:W-:-:S00]  /*3e30*/  NOP ;  /* 0x0000000000007918 */ /* 0x000fc00000000000 */
[----:B------:R-:W-:-:S00]  /*3e40*/  NOP ;  /* 0x0000000000007918 */ /* 0x000fc00000000000 */
[----:B------:R-:W-:-:S00]  /*3e50*/  NOP ;  /* 0x0000000000007918 */ /* 0x000fc00000000000 */
[----:B------:R-:W-:-:S00]  /*3e60*/  NOP ;  /* 0x0000000000007918 */ /* 0x000fc00000000000 */
[----:B------:R-:W-:-:S00]  /*3e70*/  NOP ;  /* 0x0000000000007918 */ /* 0x000fc00000000000 */
.L_x_351:


//--------------------- .text._ZN3cub18CUB_300001_SM_10006detail6reduce18DeviceReduceKernelINS2_10policy_hubIfyN4cuda3std3__44plusIfEEE10Policy1000EN6thrust24THRUST_300001_SM_1000_NS10device_ptrI10IndividualEEyS9_f14FitnessFunctorEEvT0_PT3_T1_NS0_13GridEvenShareISL_EET2_T4_ --------------------------
	.section	.text._ZN3cub18CUB_300001_SM_10006detail6reduce18DeviceReduceKernelINS2_10policy_hubIfyN4cuda3std3__44plusIfEEE10Policy1000EN6thrust24THRUST_300001_SM_1000_NS10device_ptrI10IndividualEEyS9_f14FitnessFunctorEEvT0_PT3_T1_NS0_13GridEvenShareISL_EET2_T4_,"ax",@progbits
	.align	128
        .global         _ZN3cub18CUB_300001_SM_10006detail6reduce18DeviceReduceKernelINS2_10policy_hubIfyN4cuda3std3__44plusIfEEE10Policy1000EN6thrust24THRUST_300001_SM_1000_NS10device_ptrI10IndividualEEyS9_f14FitnessFunctorEEvT0_PT3_T1_NS0_13GridEvenShareISL_EET2_T4_
        .type           _ZN3cub18CUB_300001_SM_10006detail6reduce18DeviceReduceKernelINS2_10policy_hubIfyN4cuda3std3__44plusIfEEE10Policy1000EN6thrust24THRUST_300001_SM_1000_NS10device_ptrI10IndividualEEyS9_f14FitnessFunctorEEvT0_PT3_T1_NS0_13GridEvenShareISL_EET2_T4_,@function
        .size           _ZN3cub18CUB_300001_SM_10006detail6reduce18DeviceReduceKernelINS2_10policy_hubIfyN4cuda3std3__44plusIfEEE10Policy1000EN6thrust24THRUST_300001_SM_1000_NS10device_ptrI10IndividualEEyS9_f14FitnessFunctorEEvT0_PT3_T1_NS0_13GridEvenShareISL_EET2_T4_,(.L_x_352 - _ZN3cub18CUB_300001_SM_10006detail6reduce18DeviceReduceKernelINS2_10policy_hubIfyN4cuda3std3__44plusIfEEE10Policy1000EN6thrust24THRUST_300001_SM_1000_NS10device_ptrI10IndividualEEyS9_f14FitnessFunctorEEvT0_PT3_T1_NS0_13GridEvenShareISL_EET2_T4_)
        .other          _ZN3cub18CUB_300001_SM_10006detail6reduce18DeviceReduceKernelINS2_10policy_hubIfyN4cuda3std3__44plusIfEEE10Policy1000EN6thrust24THRUST_300001_SM_1000_NS10device_ptrI10IndividualEEyS9_f14FitnessFunctorEEvT0_PT3_T1_NS0_13GridEvenShareISL_EET2_T4_,@"STO_CUDA_ENTRY STV_DEFAULT"
_ZN3cub18CUB_300001_SM_10006detail6reduce18DeviceReduceKernelINS2_10policy_hubIfyN4cuda3std3__44plusIfEEE10Policy1000EN6thrust24THRUST_300001_SM_1000_NS10device_ptrI10IndividualEEyS9_f14FitnessFunctorEEvT0_PT3_T1_NS0_13GridEvenShareISL_EET2_T4_:
.text._ZN3cub18CUB_300001_SM_10006detail6reduce18DeviceReduceKernelINS2_10policy_hubIfyN4cuda3std3__44plusIfEEE10Policy1000EN6thrust24THRUST_300001_SM_1000_NS10device_ptrI10IndividualEEyS9_f14FitnessFunctorEEvT0_PT3_T1_NS0_13GridEvenShareISL_EET2_T4_:
[----:B------:R-:W-:Y:S08]  /*0000*/  LDC R1, c[0x0][0x37c] ;  /* 0x0000df00ff017b82 */ /* 0x000ff00000000800 */
[----:B------:R-:W0:Y:S01]  /*0010*/  S2UR UR14, SR_CTAID.X ;  /* 0x00000000000e79c3 */ /* 0x000e220000002500 */
[----:B------:R-:W1:Y:S01]  /*0020*/  LDCU.64 UR10, c[0x0][0x3b8] ;  /* 0x00007700ff0a77ac */ /* 0x000e620008000a00 */
[----:B------:R-:W-:Y:S01]  /*0030*/  BSSY.RECONVERGENT B0, `(.L_x_57) ;  /* 0x0000231000007945 */ /* 0x000fe20003800200 */
[----:B------:R-:W2:Y:S01]  /*0040*/  LDCU UR5, c[0x0][0x3c0] ;  /* 0x00007800ff0577ac */ /* 0x000ea20008000800 */
[----:B------:R-:W3:Y:S01]  /*0050*/  LDCU.64 UR12, c[0x0][0x358] ;  /* 0x00006b00ff0c77ac */ /* 0x000ee20008000a00 */
[----:B--2---:R-:W-:-:S02]  /*0060*/  USHF.L.U32 UR5, UR5, 0xc, URZ ;  /* 0x0000000c05057899 */ /* 0x004fc400080006ff */
[----:B0-----:R-:W-:Y:S02]  /*0070*/  USHF.L.U32 UR6, UR14, 0xc, URZ ;  /* 0x0000000c0e067899 */ /* 0x001fe400080006ff */
[----:B------:R-:W-:Y:S02]  /*0080*/  USHF.R.S32.HI UR15, URZ, 0x1f, UR5 ;  /* 0x0000001fff0f7899 */ /* 0x000fe40008011405 */
[----:B-1----:R-:W-:-:S04]  /*0090*/  UIADD3 UR4, UP0, UPT, -UR6, UR10, URZ ;  /* 0x0000000a06047290 */ /* 0x002fc8000ff1e1ff */
[----:B------:R-:W-:Y:S02]  /*00a0*/  UIADD3.X UR7, UPT, UPT, UR11, -0x1, URZ, UP0, !UPT ;  /* 0xffffffff0b077890 */ /* 0x000fe400087fe4ff */
[----:B------:R-:W-:-:S04]  /*00b0*/  UISETP.GT.U32.AND UP0, UPT, UR4, 0xfff, UPT ;  /* 0x00000fff0400788c */ /* 0x000fc8000bf04070 */
[----:B------:R-:W-:-:S09]  /*00c0*/  UISETP.GT.U32.AND.EX UP0, UPT, UR7, URZ, UPT, UP0 ;  /* 0x000000ff0700728c */ /* 0x000fd2000bf04100 */
[----:B---3--:R-:W-:Y:S05]  /*00d0*/  BRA.U UP0, `(.L_x_58) ;  /* 0x0000000d00f07547 */ /* 0x008fea000b800000 */
[----:B------:R-:W0:Y:S01]  /*00e0*/  S2R R0, SR_TID.X ;  /* 0x0000000000007919 */ /* 0x000e220000002100 */
[----:B------:R-:W-:Y:S01]  /*00f0*/  UIADD3 UR7, UPT, UPT, -UR6, UR10, URZ ;  /* 0x0000000a06077290 */ /* 0x000fe2000fffe1ff */
[----:B------:R-:W-:Y:S01]  /*0100*/  BSSY.RECONVERGENT B1, `(.L_x_59) ;  /* 0x000000a000017945 */ /* 0x000fe20003800200 */
[----:B------:R-:W-:-:S04]  /*0110*/  HFMA2 R4, -RZ, RZ, 0, 0 ;  /* 0x00000000ff047431 */ /* 0x000fc800000001ff */
[----:B0-----:R-:W-:Y:S02]  /*0120*/  ISETP.GE.AND P0, PT, R0, UR7, PT ;  /* 0x0000000700007c0c */ /* 0x001fe4000bf06270 */
[----:B------:R-:W-:-:S11]  /*0130*/  MOV R5, R0 ;  /* 0x0000000000057202 */ /* 0x000fd60000000f00 */
[----:B------:R-:W-:Y:S05]  /*0140*/  @P0 BRA `(.L_x_60) ;  /* 0x0000000000140947 */ /* 0x000fea0003800000 */
[----:B------:R-:W0:Y:S01]  /*0150*/  LDC.64 R2, c[0x0][0x380] ;  /* 0x0000e000ff027b82 */ /* 0x000e220000000a00 */
[----:B------:R-:W-:-:S05]  /*0160*/  IADD3 R5, PT, PT, R0, UR6, RZ ;  /* 0x0000000600057c10 */ /* 0x000fca000fffe0ff */
[----:B0-----:R-:W-:-:S05]  /*0170*/  IMAD.WIDE.U32 R2, R5, 0x2c, R2 ;  /* 0x0000002c05027825 */ /* 0x001fca00078e0002 */
[----:B------:R0:W5:Y:S01]  /*0180*/  LDG.E R4, desc[UR12][R2.64+0x28] ;  /* 0x0000280c02047981 */ /* 0x000162000c1e1900 */
[----:B------:R-:W-:-:S07]  /*0190*/  IADD3 R5, PT, PT, R0, 0x100, RZ ;  /* 0x0000010000057810 */ /* 0x000fce0007ffe0ff */
.L_x_60:
[----:B------:R-:W-:Y:S05]  /*01a0*/  BSYNC.RECONVERGENT B1 ;  /* 0x0000000000017941 */ /* 0x000fea0003800200 */
.L_x_59:
[----:B------:R-:W-:Y:S01]  /*01b0*/  ISETP.GE.AND P0, PT, R5, UR7, PT ;  /* 0x0000000705007c0c */ /* 0x000fe2000bf06270 */
[----:B------:R-:W-:-:S12]  /*01c0*/  BSSY.RECONVERGENT B1, `(.L_x_61) ;  /* 0x000007e000017945 */ /* 0x000fd80003800200 */
[----:B------:R-:W-:Y:S05]  /*01d0*/  @P0 BRA `(.L_x_62) ;  /* 0x0000000400f00947 */ /* 0x000fea0003800000 */
[----:B0-----:R-:W-:Y:S01]  /*01e0*/  IMAD.U32 R3, RZ, RZ, UR6 ;  /* 0x00000006ff037e24 */ /* 0x001fe2000f8e00ff */
[----:B------:R-:W-:Y:S01]  /*01f0*/  LOP3.LUT R2, RZ, R5, RZ, 0x33, !PT ;  /* 0x00000005ff027212 */ /* 0x000fe200078e33ff */
[----:B------:R-:W-:Y:S03]  /*0200*/  BSSY.RECONVERGENT B2, `(.L_x_63) ;  /* 0x0000036000027945 */ /* 0x000fe60003800200 */
[----:B------:R-:W-:-:S04]  /*0210*/  IADD3 R2, PT, PT, -R3, UR10, R2 ;  /* 0x0000000a03027c10 */ /* 0x000fc8000fffe102 */
[C---:B------:R-:W-:Y:S02]  /*0220*/  ISETP.GE.U32.AND P1, PT, R2.reuse, 0xf00, PT ;  /* 0x00000f000200780c */ /* 0x040fe40003f26070 */
[----:B------:R-:W-:-:S04]  /*0230*/  LEA.HI R6, R2, 0x1, RZ, 0x18 ;  /* 0x0000000102067811 */ /* 0x000fc800078fc0ff */
[----:B------:R-:W-:-:S04]  /*0240*/  LOP3.LUT R20, R6, 0xf, RZ, 0xc0, !PT ;  /* 0x0000000f06147812 */ /* 0x000fc800078ec0ff */
[----:B------:R-:W-:-:S03]  /*0250*/  ISETP.NE.AND P0, PT, R20, RZ, PT ;  /* 0x000000ff1400720c */ /* 0x000fc60003f05270 */
[----:B------:R-:W-:Y:S10]  /*0260*/  @!P1 BRA `(.L_x_64) ;  /* 0x0000000000bc9947 */ /* 0x000ff40003800000 */
[----:B------:R-:W0:Y:S01]  /*0270*/  LDCU.64 UR4, c[0x0][0x380] ;  /* 0x00007000ff0477ac */ /* 0x000e220008000a00 */
[----:B------:R-:W-:Y:S01]  /*0280*/  IMAD.WIDE.U32 R2, R5, 0x2c, RZ ;  /* 0x0000002c05027825 */ /* 0x000fe200078e00ff */
[----:B------:R-:W-:-:S05]  /*0290*/  MOV R7, UR14 ;  /* 0x0000000e00077c02 */ /* 0x000fca0008000f00 */
[----:B------:R-:W-:Y:S01]  /*02a0*/  IMAD.WIDE.U32 R2, R7, 0x2c000, R2 ;  /* 0x0002c00007027825 */ /* 0x000fe200078e0002 */
[----:B------:R-:W-:-:S04]  /*02b0*/  LOP3.LUT R7, R6, 0x1fffff0, RZ, 0xc0, !PT ;  /* 0x01fffff006077812 */ /* 0x000fc800078ec0ff */
[----:B------:R-:W-:Y:S02]  /*02c0*/  IADD3 R7, PT, PT, -R7, RZ, RZ ;  /* 0x000000ff07077210 */ /* 0x000fe40007ffe1ff */
[----:B0-----:R-:W-:-:S04]  /*02d0*/  IADD3 R2, P1, PT, R2, UR4, RZ ;  /* 0x0000000402027c10 */ /* 0x001fc8000ff3e0ff */
[----:B------:R-:W-:-:S04]  /*02e0*/  IADD3 R2, P2, PT, R2, 0x16028, RZ ;  /* 0x0001602802027810 */ /* 0x000fc80007f5e0ff */
[----:B------:R-:W-:-:S09]  /*02f0*/  IADD3.X R3, PT, PT, RZ, UR5, R3, P2, P1 ;  /* 0x00000005ff037c10 */ /* 0x000fd200097e2403 */
.L_x_65:
[----:B------:R-:W2:Y:S04]  /*0300*/  LDG.E R19, desc[UR12][R2.64+-0x16000] ;  /* 0xfea0000c02137981 */ /* 0x000ea8000c1e1900 */
[----:B------:R-:W3:Y:S04]  /*0310*/  LDG.E R18, desc[UR12][R2.64+-0x13400] ;  /* 0xfecc000c02127981 */ /* 0x000ee8000c1e1900 */
[----:B------:R-:W4:Y:S04]  /*0320*/  LDG.E R21, desc[UR12][R2.64+-0x10800] ;  /* 0xfef8000c02157981 */ /* 0x000f28000c1e1900 */
        /* <DEDUP_REMOVED lines=12> */
[----:B------:R0:W4:Y:S01]  /*03f0*/  LDG.E R8, desc[UR12][R2.64+0x13400] ;  /* 0x0134000c02087981 */ /* 0x000122000c1e1900 */
[----:B------:R-:W-:-:S02]  /*0400*/  IADD3 R7, PT, PT, R7, 0x10, RZ ;  /* 0x0000001007077810 */ /* 0x000fc40007ffe0ff */
[----:B------:R-:W-:Y:S02]  /*0410*/  IADD3 R5, PT, PT, R5, 0x1000, RZ ;  /* 0x0000100005057810 */ /* 0x000fe40007ffe0ff */
[----:B------:R-:W-:Y:S02]  /*0420*/  ISETP.NE.AND P1, PT, R7, RZ, PT ;  /* 0x000000ff0700720c */ /* 0x000fe40003f25270 */
[----:B0-----:R-:W-:-:S05]  /*0430*/  IADD3 R2, P2, PT, R2, 0x2c000, RZ ;  /* 0x0002c00002027810 */ /* 0x001fca0007f5e0ff */
[----:B------:R-:W-:Y:S02]  /*0440*/  IMAD.X R3, RZ, RZ, R3, P2 ;  /* 0x000000ffff037224 */ /* 0x000fe400010e0603 */
        /* <DEDUP_REMOVED lines=16> */
[----:B------:R-:W-:Y:S06]  /*0550*/  @P1 BRA `(.L_x_65) ;  /* 0xfffffffc00681947 */ /* 0x000fec000383ffff */
.L_x_64:
[----:B------:R-:W-:Y:S05]  /*0560*/  BSYNC.RECONVERGENT B2 ;  /* 0x0000000000027941 */ /* 0x000fea0003800200 */
.L_x_63:
[----:B------:R-:W-:Y:S05]  /*0570*/  @!P0 BRA `(.L_x_62) ;  /* 0x0000000400088947 */ /* 0x000fea0003800000 */
[----:B------:R-:W-:Y:S01]  /*0580*/  ISETP.GE.U32.AND P0, PT, R20, 0x8, PT ;  /* 0x000000081400780c */ /* 0x000fe20003f06070 */
[----:B------:R-:W-:Y:S01]  /*0590*/  BSSY.RECONVERGENT B2, `(.L_x_66) ;  /* 0x000001b000027945 */ /* 0x000fe20003800200 */
[----:B------:R-:W-:-:S04]  /*05a0*/  LOP3.LUT R9, R6, 0x7, RZ, 0xc0, !PT ;  /* 0x0000000706097812 */ /* 0x000fc800078ec0ff */
[----:B------:R-:W-:-:S07]  /*05b0*/  ISETP.NE.AND P1, PT, R9, RZ, PT ;  /* 0x000000ff0900720c */ /* 0x000fce0003f25270 */
[----:B------:R-:W-:Y:S06]  /*05c0*/  @!P0 BRA `(.L_x_67) ;  /* 0x00000000005c8947 */ /* 0x000fec0003800000 */
[----:B------:R-:W0:Y:S01]  /*05d0*/  LDC.64 R2, c[0x0][0x380] ;  /* 0x0000e000ff027b82 */ /* 0x000e220000000a00 */
[----:B------:R-:W-:-:S04]  /*05e0*/  IADD3 R7, P0, PT, R5, UR6, RZ ;  /* 0x0000000605077c10 */ /* 0x000fc8000ff1e0ff */
[----:B------:R-:W-:Y:S01]  /*05f0*/  LEA.HI.X.SX32 R8, R5, RZ, 0x1, P0 ;  /* 0x000000ff05087211 */ /* 0x000fe200000f0eff */
[----:B0-----:R-:W-:-:S04]  /*0600*/  IMAD.WIDE.U32 R2, R7, 0x2c, R2 ;  /* 0x0000002c07027825 */ /* 0x001fc800078e0002 */
[----:B------:R-:W-:-:S05]  /*0610*/  IMAD R7, R8, 0x2c, RZ ;  /* 0x0000002c08077824 */ /* 0x000fca00078e02ff */
[----:B------:R-:W-:-:S05]  /*0620*/  IADD3 R3, PT, PT, R3, R7, RZ ;  /* 0x0000000703037210 */ /* 0x000fca0007ffe0ff */
[----:B------:R-:W2:Y:S04]  /*0630*/  LDG.E R7, desc[UR12][R2.64+0x28] ;  /* 0x0000280c02077981 */ /* 0x000ea8000c1e1900 */
[----:B------:R-:W3:Y:S04]  /*0640*/  LDG.E R8, desc[UR12][R2.64+0x2c28] ;  /* 0x002c280c02087981 */ /* 0x000ee8000c1e1900 */
[----:B------:R-:W4:Y:S04]  /*0650*/  LDG.E R10, desc[UR12][R2.64+0x5828] ;  /* 0x0058280c020a7981 */ /* 0x000f28000c1e1900 */
[----:B------:R-:W4:Y:S04]  /*0660*/  LDG.E R12, desc[UR12][R2.64+0x8428] ;  /* 0x0084280c020c7981 */ /* 0x000f28000c1e1900 */
[----:B------:R-:W4:Y:S04]  /*0670*/  LDG.E R14, desc[UR12][R2.64+0xb028] ;  /* 0x00b0280c020e7981 */ /* 0x000f28000c1e1900 */
[----:B------:R-:W4:Y:S04]  /*0680*/  LDG.E R16, desc[UR12][R2.64+0xdc28] ;  /* 0x00dc280c02107981 */ /* 0x000f28000c1e1900 */
[----:B------:R-:W4:Y:S04]  /*0690*/  LDG.E R18, desc[UR12][R2.64+0x10828] ;  /* 0x0108280c02127981 */ /* 0x000f28000c1e1900 */
[----:B------:R-:W4:Y:S01]  /*06a0*/  LDG.E R20, desc[UR12][R2.64+0x13428] ;  /* 0x0134280c02147981 */ /* 0x000f22000c1e1900 */
        /* <DEDUP_REMOVED lines=9> */
.L_x_67:
[----:B------:R-:W-:Y:S05]  /*0740*/  BSYNC.RECONVERGENT B2 ;  /* 0x0000000000027941 */ /* 0x000fea0003800200 */
.L_x_66:
        /* <DEDUP_REMOVED lines=10> */
[----:B------:R-:W-:-:S04]  /*07f0*/  IMAD R7, R6, 0x2c, RZ ;  /* 0x0000002c06077824 */ /* 0x000fc800078e02ff */
[----:B------:R-:W-:-:S05]  /*0800*/  IMAD.IADD R3, R3, 0x1, R7 ;  /* 0x0000000103037824 */ /* 0x000fca00078e0207 */
[----:B------:R-:W2:Y:S04]  /*0810*/  LDG.E R7, desc[UR12][R2.64+0x28] ;  /* 0x0000280c02077981 */ /* 0x000ea8000c1e1900 */
[----:B------:R-:W3:Y:S04]  /*0820*/  LDG.E R6, desc[UR12][R2.64+0x2c28] ;  /* 0x002c280c02067981 */ /* 0x000ee8000c1e1900 */
[----:B------:R-:W4:Y:S04]  /*0830*/  LDG.E R9, desc[UR12][R2.64+0x5828] ;  /* 0x0058280c02097981 */ /* 0x000f28000c1e1900 */
[----:B------:R-:W4:Y:S01]  /*0840*/  LDG.E R11, desc[UR12][R2.64+0x8428] ;  /* 0x0084280c020b7981 */ /* 0x000f22000c1e1900 */
[----:B------:R-:W-:Y:S01]  /*0850*/  IADD3 R5, PT, PT, R5, 0x400, RZ ;  /* 0x0000040005057810 */ /* 0x000fe20007ffe0ff */
[----:B--2--5:R-:W-:-:S04]  /*0860*/  FADD R7, R4, R7 ;  /* 0x0000000704077221 */ /* 0x024fc80000000000 */
[----:B---3--:R-:W-:-:S04]  /*0870*/  FADD R6, R7, R6 ;  /* 0x0000000607067221 */ /* 0x008fc80000000000 */
[----:B----4-:R-:W-:-:S04]  /*0880*/  FADD R6, R6, R9 ;  /* 0x0000000906067221 */ /* 0x010fc80000000000 */
[----:B------:R-:W-:-:S07]  /*0890*/  FADD R4, R6, R11 ;  /* 0x0000000b06047221 */ /* 0x000fce0000000000 */
.L_x_69:
[----:B------:R-:W-:Y:S05]  /*08a0*/  BSYNC.RECONVERGENT B2 ;  /* 0x0000000000027941 */ /* 0x000fea0003800200 */
.L_x_68:
[----:B------:R-:W-:Y:S05]  /*08b0*/  @!P1 BRA `(.L_x_62) ;  /* 0x0000000000389947 */ /* 0x000fea0003800000 */
[----:B------:R-:W0:Y:S01]  /*08c0*/  LDCU.64 UR4, c[0x0][0x380] ;  /* 0x00007000ff0477ac */ /* 0x000e220008000a00 */
[----:B------:R-:W-:Y:S01]  /*08d0*/  IMAD.MOV R8, RZ, RZ, -R8 ;  /* 0x000000ffff087224 */ /* 0x000fe200078e0a08 */
[----:B0-----:R-:W-:-:S06]  /*08e0*/  UIMAD.WIDE.U32 UR4, UR14, 0x2c000, UR4 ;  /* 0x0002c0000e0478a5 */ /* 0x001fcc000f8e0004 */
[----:B------:R-:W-:Y:S02]  /*08f0*/  MOV R6, UR4 ;  /* 0x0000000400067c02 */ /* 0x000fe40008000f00 */
[----:B------:R-:W-:Y:S02]  /*0900*/  MOV R7, UR5 ;  /* 0x0000000500077c02 */ /* 0x000fe40008000f00 */
[----:B------:R-:W-:-:S04]  /*0910*/  IADD3 R6, P0, PT, R6, 0x28, RZ ;  /* 0x0000002806067810 */ /* 0x000fc80007f1e0ff */
[----:B------:R-:W-:-:S09]  /*0920*/  IADD3.X R7, PT, PT, RZ, UR5, RZ, P0, !PT ;  /* 0x00000005ff077c10 */ /* 0x000fd200087fe4ff */
.L_x_70:
[----:B------:R-:W-:-:S06]  /*0930*/  IMAD.WIDE R2, R5, 0x2c, R6 ;  /* 0x0000002c05027825 */ /* 0x000fcc00078e0206 */
[----:B------:R-:W2:Y:S01]  /*0940*/  LDG.E R3, desc[UR12][R2.64] ;  /* 0x0000000c02037981 */ /* 0x000ea2000c1e1900 */
[----:B------:R-:W-:Y:S02]  /*0950*/  IADD3 R8, PT, PT, R8, 0x1, RZ ;  /* 0x0000000108087810 */ /* 0x000fe40007ffe0ff */
[----:B------:R-:W-:Y:S02]  /*0960*/  IADD3 R5, PT, PT, R5, 0x100, RZ ;  /* 0x0000010005057810 */ /* 0x000fe40007ffe0ff */
[----:B------:R-:W-:Y:S01]  /*0970*/  ISETP.NE.AND P0, PT, R8, RZ, PT ;  /* 0x000000ff0800720c */ /* 0x000fe20003f05270 */
[----:B--2--5:R-:W-:-:S12]  /*0980*/  FADD R4, R3, R4 ;  /* 0x0000000403047221 */ /* 0x024fd80000000000 */
[----:B------:R-:W-:Y:S05]  /*0990*/  @P0 BRA `(.L_x_70) ;  /* 0xfffffffc00e40947 */ /* 0x000fea000383ffff */
.L_x_62:
[----:B------:R-:W-:Y:S05]  /*09a0*/  BSYNC.RECONVERGENT B1 ;  /* 0x0000000000017941 */ /* 0x000fea0003800200 */
.L_x_61:
[----:B------:R-:W-:-:S09]  /*09b0*/  UISETP.GE.AND UP0, UPT, UR7, 0x100, UPT ;  /* 0x000001000700788c */ /* 0x000fd2000bf06270 */
[----:B------:R-:W-:Y:S05]  /*09c0*/  BRA.U !UP0, `(.L_x_71) ;  /* 0x0000000108ac7547 */ /* 0x000fea000b800000 */
[----:B------:R-:W1:Y:S01]  /*09d0*/  S2R R7, SR_LANEID ;  /* 0x0000000000077919 */ /* 0x000e620000000000 */
[----:B0----5:R-:W0:Y:S02]  /*09e0*/  SHFL.DOWN PT, R2, R4, 0x1, 0x1f ;  /* 0x08201f0004027f89 */ /* 0x021e2400000e0000 */
[----:B0-----:R-:W-:Y:S01]  /*09f0*/  FADD R2, R2, R4 ;  /* 0x0000000402027221 */ /* 0x001fe20000000000 */
[C---:B-1----:R-:W-:Y:S02]  /*0a00*/  ISETP.GT.AND P0, PT, R7.reuse, 0x1e, PT ;  /* 0x0000001e0700780c */ /* 0x042fe40003f04270 */
[C---:B------:R-:W-:Y:S02]  /*0a10*/  ISETP.NE.AND P1, PT, R7.reuse, RZ, PT ;  /* 0x000000ff0700720c */ /* 0x040fe40003f25270 */
[----:B------:R-:W-:Y:S02]  /*0a20*/  FSEL R2, R4, R2, P0 ;  /* 0x0000000204027208 */ /* 0x000fe40000000000 */
[----:B------:R-:W-:-:S03]  /*0a30*/  ISETP.GT.AND P0, PT, R7, 0x1d, PT ;  /* 0x0000001d0700780c */ /* 0x000fc60003f04270 */
[----:B------:R-:W0:Y:S06]  /*0a40*/  SHFL.DOWN PT, R3, R2, 0x2, 0x1f ;  /* 0x08401f0002037f89 */ /* 0x000e2c00000e0000 */
[----:B------:R-:W1:Y:S01]  /*0a50*/  @!P1 S2R R6, SR_CgaCtaId ;  /* 0x0000000000069919 */ /* 0x000e620000008800 */
[----:B------:R-:W-:Y:S02]  /*0a60*/  @!P1 MOV R5, 0x400 ;  /* 0x0000040000059802 */ /* 0x000fe40000000f00 */
[----:B------:R-:W-:-:S04]  /*0a70*/  @!P1 SHF.R.U32.HI R4, RZ, 0x3, R0 ;  /* 0x00000003ff049819 */ /* 0x000fc80000011600 */
[----:B------:R-:W-:Y:S01]  /*0a80*/  @!P1 LOP3.LUT R4, R4, 0x7c, RZ, 0xc0, !PT ;  /* 0x0000007c04049812 */ /* 0x000fe200078ec0ff */
[----:B0-----:R-:W-:Y:S01]  /*0a90*/  @!P0 FADD R2, R2, R3 ;  /* 0x0000000302028221 */ /* 0x001fe20000000000 */
[----:B------:R-:W-:-:S04]  /*0aa0*/  ISETP.GT.AND P0, PT, R7, 0x1b, PT ;  /* 0x0000001b0700780c */ /* 0x000fc80003f04270 */
[----:B------:R-:W0:Y:S01]  /*0ab0*/  SHFL.DOWN PT, R3, R2, 0x4, 0x1f ;  /* 0x08801f0002037f89 */ /* 0x000e2200000e0000 */
[----:B-1----:R-:W-:-:S05]  /*0ac0*/  @!P1 LEA R5, R6, R5, 0x18 ;  /* 0x0000000506059211 */ /* 0x002fca00078ec0ff */
[----:B------:R-:W-:-:S03]  /*0ad0*/  @!P1 IMAD.IADD R4, R4, 0x1, R5 ;  /* 0x0000000104049824 */ /* 0x000fc600078e0205 */
        /* <DEDUP_REMOVED lines=15> */
[----:B------:R-:W0:Y:S04]  /*0bd0*/  LDS R0, [UR4+0xc] ;  /* 0x00000c04ff007984 */ /* 0x000e280008000800 */
[----:B--2---:R-:W1:Y:S04]  /*0be0*/  LDS.128 R4, [UR4+0x10] ;  /* 0x00001004ff047984 */ /* 0x004e680008000c00 */
        /* <DEDUP_REMOVED lines=9> */
.L_x_71:
[----:B------:R-:W1:Y:S01]  /*0c80*/  S2R R7, SR_LANEID ;  /* 0x0000000000077919 */ /* 0x000e620000000000 */
[----:B0-----:R-:W-:-:S04]  /*0c90*/  LOP3.LUT R2, R0, 0x3e0, RZ, 0xc0, !PT ;  /* 0x000003e000027812 */ /* 0x001fc800078ec0ff */
[----:B------:R-:W-:Y:S02]  /*0ca0*/  IADD3 R3, PT, PT, R2, 0x20, RZ ;  /* 0x0000002002037810 */ /* 0x000fe40007ffe0ff */
[----:B------:R-:W-:Y:S02]  /*0cb0*/  LOP3.LUT R2, RZ, R2, RZ, 0x33, !PT ;  /* 0x00000002ff027212 */ /* 0x000fe400078e33ff */
[----:B------:R-:W-:Y:S02]  /*0cc0*/  ISETP.GT.AND P0, PT, R3, UR7, PT ;  /* 0x0000000703007c0c */ /* 0x000fe4000bf04270 */
[----:B------:R-:W-:-:S04]  /*0cd0*/  IADD3 R2, PT, PT, R2, UR7, RZ ;  /* 0x0000000702027c10 */ /* 0x000fc8000fffe0ff */
[----:B------:R-:W-:-:S05]  /*0ce0*/  SEL R2, R2, 0x1f, P0 ;  /* 0x0000001f02027807 */ /* 0x000fca0000000000 */
[----:B-----5:R-:W0:Y:S01]  /*0cf0*/  SHFL.DOWN PT, R3, R4, 0x1, R2 ;  /* 0x0820000004037989 */ /* 0x020e2200000e0002 */
        /* <DEDUP_REMOVED lines=10> */
[----:B------:R-:W-:Y:S01]  /*0da0*/  ISETP.GT.AND P0, PT, R5, R2, PT ;  /* 0x000000020500720c */ /* 0x000fe20003f04270 */
[----:B------:R-:W-:Y:S01]  /*0db0*/  VIADD R5, R7, 0x8 ;  /* 0x0000000807057836 */ /* 0x000fe20000000000 */
[----:B0-----:R-:W-:-:S02]  /*0dc0*/  @!P1 LEA R6, R9, R6, 0x18 ;  /* 0x0000000609069211 */ /* 0x001fc400078ec0ff */
[----:B------:R-:W0:Y:S09]  /*0dd0*/  SHFL.DOWN PT, R3, R4, 0x4, R2 ;  /* 0x0880000004037989 */ /* 0x000e3200000e0002 */
[----:B0-----:R-:W-:Y:S01]  /*0de0*/  @!P0 FADD R4, R4, R3 ;  /* 0x0000000304048221 */ /* 0x001fe20000000000 */
[----:B------:R-:W-:-:S02]  /*0df0*/  ISETP.GT.AND P0, PT, R5, R2, PT ;  /* 0x000000020500720c */ /* 0x000fc40003f04270 */
[----:B------:R-:W-:Y:S02]  /*0e00*/  IADD3 R5, PT, PT, R7, 0x10, RZ ;  /* 0x0000001007057810 */ /* 0x000fe40007ffe0ff */
        /* <DEDUP_REMOVED lines=15> */
[----:B------:R-:W-:Y:S02]  /*0f00*/  UISETP.GT.AND UP1, UPT, UR7, 0x20, UPT ;  /* 0x000000200700788c */ /* 0x000fe4000bf24270 */
[----:B------:R-:W-:-:S04]  /*0f10*/  UISETP.GT.AND UP0, UPT, UR7, 0x40, UPT ;  /* 0x000000400700788c */ /* 0x000fc8000bf04270 */
[----:B------:R-:W-:Y:S01]  /*0f20*/  PLOP3.LUT P2, PT, PT, PT, UP1, 0x80, 0x8 ;  /* 0x000000000008781c */ /* 0x000fe20003f4f018 */
[----:B------:R-:W-:Y:S01]  /*0f30*/  UISETP.GT.AND UP1, UPT, UR7, 0x60, UPT ;  /* 0x000000600700788c */ /* 0x000fe2000bf24270 */
[----:B------:R-:W-:Y:S01]  /*0f40*/  PLOP3.LUT P4, PT, PT, PT, UP0, 0x80, 0x8 ;  /* 0x000000000008781c */ /* 0x000fe20003f8f008 */
[----:B------:R-:W-:-:S04]  /*0f50*/  UISETP.GT.AND UP0, UPT, UR7, 0x80, UPT ;  /* 0x000000800700788c */ /* 0x000fc8000bf04270 */
[----:B------:R-:W-:Y:S01]  /*0f60*/  PLOP3.LUT P3, PT, PT, PT, UP1, 0x80, 0x8 ;  /* 0x000000000008781c */ /* 0x000fe20003f6f018 */
[----:B------:R-:W-:Y:S01]  /*0f70*/  UISETP.GT.AND UP1, UPT, UR7, 0xa0, UPT ;  /* 0x000000a00700788c */ /* 0x000fe2000bf24270 */
[----:B------:R-:W-:Y:S01]  /*0f80*/  PLOP3.LUT P1, PT, PT, PT, UP0, 0x80, 0x8 ;  /* 0x000000000008781c */ /* 0x000fe20003f2f008 */
[----:B------:R-:W-:Y:S02]  /*0f90*/  UISETP.GT.AND UP0, UPT, UR7, 0xc0, UPT ;  /* 0x000000c00700788c */ /* 0x000fe4000bf04270 */
[----:B0-----:R-:W-:-:S09]  /*0fa0*/  ULEA UR4, UR5, UR4, 0x18 ;  /* 0x0000000405047291 */ /* 0x001fd2000f8ec0ff */
[----:B------:R-:W0:Y:S04]  /*0fb0*/  LDS R0, [UR4+0xc] ;  /* 0x00000c04ff007984 */ /* 0x000e280008000800 */
[----:B-1----:R-:W1:Y:S04]  /*0fc0*/  LDS.128 R4, [UR4+0x10] ;  /* 0x00001004ff047984 */ /* 0x002e680008000c00 */
[----:B------:R-:W2:Y:S01]  /*0fd0*/  LDS.64 R2, [UR4+0x20] ;  /* 0x00002004ff027984 */ /* 0x000ea20008000a00 */
[----:B0-----:R-:W-:Y:S01]  /*0fe0*/  @P2 FADD R9, R9, R0 ;  /* 0x0000000009092221 */ /* 0x001fe20000000000 */
[----:B------:R-:W-:Y:S01]  /*0ff0*/  PLOP3.LUT P2, PT, PT, PT, UP1, 0x80, 0x8 ;  /* 0x000000000008781c */ /* 0x000fe20003f4f018 */
[----:B------:R-:W-:-:S02]  /*1000*/  UISETP.GT.AND UP1, UPT, UR7, 0xe0, UPT ;  /* 0x000000e00700788c */ /* 0x000fc4000bf24270 */
[----:B-1----:R-:W-:Y:S01]  /*1010*/  @P4 FADD R9, R9, R4 ;  /* 0x0000000409094221 */ /* 0x002fe20000000000 */
[----:B------:R-:W-:-:S03]  /*1020*/  PLOP3.LUT P4, PT, PT, PT, UP0, 0x80, 0x8 ;  /* 0x000000000008781c */ /* 0x000fc60003f8f008 */
[----:B------:R-:W-:Y:S01]  /*1030*/  @P3 FADD R9, R9, R5 ;  /* 0x0000000509093221 */ /* 0x000fe20000000000 */
[----:B------:R-:W-:-:S03]  /*1040*/  PLOP3.LUT P3, PT, PT, PT, UP1, 0x80, 0x8 ;  /* 0x000000000008781c */ /* 0x000fc60003f6f018 */
[----:B------:R-:W-:-:S04]  /*1050*/  @P1 FADD R9, R9, R6 ;  /* 0x0000000609091221 */ /* 0x000fc80000000000 */
[----:B------:R-:W-:-:S04]  /*1060*/  @P2 FADD R9, R9, R7 ;  /* 0x0000000709092221 */ /* 0x000fc80000000000 */
[----:B--2---:R-:W-:-:S04]  /*1070*/  @P4 FADD R9, R9, R2 ;  /* 0x0000000209094221 */ /* 0x004fc80000000000 */
[----:B------:R-:W-:Y:S01]  /*1080*/  @P3 FADD R9, R9, R3 ;  /* 0x0000000309093221 */ /* 0x000fe20000000000 */
[----:B------:R-:W-:Y:S06]  /*1090*/  BRA `(.L_x_72) ;  /* 0x0000001000a87947 */ /* 0x000fec0003800000 */
.L_x_58:
[----:B------:R-:W0:Y:S01]  /*10a0*/  S2R R0, SR_TID.X ;  /* 0x0000000000007919 */ /* 0x000e220000002100 */
[----:B------:R-:W1:Y:S02]  /*10b0*/  LDCU.64 UR8, c[0x0][0x380] ;  /* 0x00007000ff0877ac */ /* 0x000e640008000a00 */
[----:B-1----:R-:W-:Y:S01]  /*10c0*/  MOV R3, UR9 ;  /* 0x0000000900037c02 */ /* 0x002fe20008000f00 */
[----:B------:R-:W-:Y:S01]  /*10d0*/  IMAD.U32 R2, RZ, RZ, UR8 ;  /* 0x00000008ff027e24 */ /* 0x000fe2000f8e00ff */
[----:B0-----:R-:W-:-:S05]  /*10e0*/  IADD3 R5, PT, PT, R0, UR6, RZ ;  /* 0x0000000600057c10 */ /* 0x001fca000fffe0ff */
[----:B------:R-:W-:-:S05]  /*10f0*/  IMAD.WIDE.U32 R4, R5, 0x2c, R2 ;  /* 0x0000002c05047825 */ /* 0x000fca00078e0002 */
[----:B------:R-:W2:Y:S04]  /*1100*/  LDG.E R6, desc[UR12][R4.64+0x28] ;  /* 0x0000280c04067981 */ /* 0x000ea8000c1e1900 */
[----:B------:R-:W2:Y:S04]  /*1110*/  LDG.E R7, desc[UR12][R4.64+0x2c28] ;  /* 0x002c280c04077981 */ /* 0x000ea8000c1e1900 */
[----:B------:R-:W3:Y:S04]  /*1120*/  LDG.E R8, desc[UR12][R4.64+0x5828] ;  /* 0x0058280c04087981 */ /* 0x000ee8000c1e1900 */
[----:B------:R-:W3:Y:S04]  /*1130*/  LDG.E R9, desc[UR12][R4.64+0x8428] ;  /* 0x0084280c04097981 */ /* 0x000ee8000c1e1900 */
[----:B------:R-:W4:Y:S04]  /*1140*/  LDG.E R10, desc[UR12][R4.64+0xb028] ;  /* 0x00b0280c040a7981 */ /* 0x000f28000c1e1900 */
[----:B------:R-:W4:Y:S04]  /*1150*/  LDG.E R11, desc[UR12][R4.64+0xdc28] ;  /* 0x00dc280c040b7981 */ /* 0x000f28000c1e1900 */
[----:B------:R-:W5:Y:S04]  /*1160*/  LDG.E R12, desc[UR12][R4.64+0x10828] ;  /* 0x0108280c040c7981 */ /* 0x000f68000c1e1900 */
        /* <DEDUP_REMOVED lines=8> */
[----:B------:R-:W5:Y:S01]  /*11f0*/  LDG.E R21, desc[UR12][R4.64+0x29428] ;  /* 0x0294280c04157981 */ /* 0x000f62000c1e1900 */
[----:B------:R-:W-:-:S04]  /*1200*/  UISETP.GE.U32.AND UP0, UPT, UR4, UR5, UPT ;  /* 0x000000050400728c */ /* 0x000fc8000bf06070 */
[----:B------:R-:W-:Y:S01]  /*1210*/  UISETP.GE.U32.AND.EX UP0, UPT, UR7, UR15, UPT, UP0 ;  /* 0x0000000f0700728c */ /* 0x000fe2000bf06100 */
        /* <DEDUP_REMOVED lines=13> */
[----:B------:R-:W-:-:S04]  /*12f0*/  FADD R21, R14, R21 ;  /* 0x000000150e157221 */ /* 0x000fc80000000000 */
[----:B------:R-:W-:Y:S01]  /*1300*/  FADD R7, R6, R21 ;  /* 0x0000001506077221 */ /* 0x000fe20000000000 */
[----:B------:R-:W-:Y:S06]  /*1310*/  BRA.U !UP0, `(.L_x_73) ;  /* 0x0000000d08647547 */ /* 0x000fec000b800000 */
[----:B------:R-:W-:Y:S01]  /*1320*/  UIADD3 UR8, UP0, UPT, UR5, UR6, URZ ;  /* 0x0000000605087290 */ /* 0x000fe2000ff1e0ff */
[----:B------:R-:W-:Y:S01]  /*1330*/  LOP3.LUT R6, RZ, R0, RZ, 0x33, !PT ;  /* 0x00000000ff067212 */ /* 0x000fe200078e33ff */
[----:B------:R-:W-:Y:S01]  /*1340*/  UMOV UR4, URZ ;  /* 0x000000ff00047c82 */ /* 0x000fe20008000000 */
[----:B------:R-:W-:Y:S01]  /*1350*/  MOV R9, UR5 ;  /* 0x0000000500097c02 */ /* 0x000fe20008000f00 */
[----:B------:R-:W-:Y:S02]  /*1360*/  UIADD3.X UR9, UPT, UPT, URZ, UR15, URZ, UP0, !UPT ;  /* 0x0000000fff097290 */ /* 0x000fe400087fe4ff */
[----:B------:R-:W-:Y:S01]  /*1370*/  UIADD3 UR18, UP0, UPT, UR10, -0x1000, URZ ;  /* 0xfffff0000a127890 */ /* 0x000fe2000ff1e0ff */
[----:B------:R-:W-:Y:S02]  /*1380*/  IADD3 R5, P0, PT, R0, UR8, RZ ;  /* 0x0000000800057c10 */ /* 0x000fe4000ff1e0ff */
[----:B------:R-:W-:Y:S01]  /*1390*/  IADD3 R6, PT, PT, -R9, UR10, R6 ;  /* 0x0000000a09067c10 */ /* 0x000fe2000fffe106 */
[----:B------:R-:W-:Y:S01]  /*13a0*/  UIADD3.X UR19, UPT, UPT, UR11, -0x1, URZ, UP0, !UPT ;  /* 0xffffffff0b137890 */ /* 0x000fe200087fe4ff */
[----:B------:R-:W-:Y:S01]  /*13b0*/  IADD3.X R8, PT, PT, RZ, UR9, RZ, P0, !PT ;  /* 0x00000009ff087c10 */ /* 0x000fe200087fe4ff */
[----:B------:R-:W-:Y:S01]  /*13c0*/  UISETP.GT.U32.AND UP0, UPT, UR8, UR18, UPT ;  /* 0x000000120800728c */ /* 0x000fe2000bf04070 */
[----:B------:R-:W-:Y:S01]  /*13d0*/  IMAD.WIDE.U32 R4, R5, 0x2c, R2 ;  /* 0x0000002c05047825 */ /* 0x000fe200078e0002 */
[----:B------:R-:W-:Y:S01]  /*13e0*/  IADD3 R6, PT, PT, R6, -UR6, RZ ;  /* 0x8000000606067c10 */ /* 0x000fe2000fffe0ff */
[----:B------:R-:W-:Y:S01]  /*13f0*/  UMOV UR6, UR8 ;  /* 0x0000000800067c82 */ /* 0x000fe20008000000 */
[----:B------:R-:W-:Y:S01]  /*1400*/  UISETP.GT.U32.AND.EX UP0, UPT, UR9, UR19, UPT, UP0 ;  /* 0x000000130900728c */ /* 0x000fe2000bf04100 */
[----:B------:R-:W-:Y:S01]  /*1410*/  IMAD R11, R8, 0x2c, RZ ;  /* 0x0000002c080b7824 */ /* 0x000fe200078e02ff */
[----:B------:R-:W-:Y:S01]  /*1420*/  IADD3 R8, P0, PT, R4, 0x16028, RZ ;  /* 0x0001602804087810 */ /* 0x000fe20007f1e0ff */
[----:B------:R-:W-:Y:S01]  /*1430*/  IMAD.U32 R4, RZ, RZ, UR5 ;  /* 0x00000005ff047e24 */ /* 0x000fe2000f8e00ff */
[----:B------:R-:W-:-:S02]  /*1440*/  UMOV UR7, UR9 ;  /* 0x0000000900077c82 */ /* 0x000fc40008000000 */
[----:B------:R-:W-:-:S03]  /*1450*/  IADD3.X R11, PT, PT, R5, R11, RZ, P0, !PT ;  /* 0x0000000b050b7210 */ /* 0x000fc600007fe4ff */
[----:B------:R-:W-:Y:S06]  /*1460*/  BRA.U UP0, `(.L_x_74) ;  /* 0x0000000100ec7547 */ /* 0x000fec000b800000 */
[----:B------:R-:W0:Y:S01]  /*1470*/  LDC.64 R2, c[0x0][0x380] ;  /* 0x0000e000ff027b82 */ /* 0x000e220000000a00 */
[----:B------:R-:W1:Y:S01]  /*1480*/  LDCU.64 UR10, c[0x0][0x3b8] ;  /* 0x00007700ff0a77ac */ /* 0x000e620008000a00 */
[----:B------:R-:W-:Y:S01]  /*1490*/  NOP ;  /* 0x0000000000007918 */ /* 0x000fe20000000000 */
.L_x_75:
[----:B------:R-:W-:-:S04]  /*14a0*/  IADD3 R5, P0, PT, R0, UR8, RZ ;  /* 0x0000000800057c10 */ /* 0x000fc8000ff1e0ff */
[----:B------:R-:W-:Y:S01]  /*14b0*/  IADD3.X R9, PT, PT, RZ, UR9, RZ, P0, !PT ;  /* 0x00000009ff097c10 */ /* 0x000fe200087fe4ff */
[----:B0-----:R-:W-:-:S04]  /*14c0*/  IMAD.WIDE.U32 R4, R5, 0x2c, R2 ;  /* 0x0000002c05047825 */ /* 0x001fc800078e0002 */
[----:B------:R-:W-:-:S05]  /*14d0*/  IMAD R9, R9, 0x2c, RZ ;  /* 0x0000002c09097824 */ /* 0x000fca00078e02ff */
[----:B------:R-:W-:-:S05]  /*14e0*/  IADD3 R5, PT, PT, R5, R9, RZ ;  /* 0x0000000905057210 */ /* 0x000fca0007ffe0ff */
        /* <DEDUP_REMOVED lines=16> */
[----:B-1----:R-:W-:-:S02]  /*15f0*/  UIADD3 UR16, UP0, UPT, -UR8, UR10, URZ ;  /* 0x0000000a08107290 */ /* 0x002fc4000ff1e1ff */
[----:B------:R-:W-:Y:S02]  /*1600*/  UIADD3 UR6, UP1, UPT, UR5, UR6, URZ ;  /* 0x0000000605067290 */ /* 0x000fe4000ff3e0ff */
[----:B------:R-:W-:Y:S02]  /*1610*/  UIADD3.X UR17, UPT, UPT, ~UR9, UR11, URZ, UP0, !UPT ;  /* 0x0000000b09117290 */ /* 0x000fe400087fe5ff */
[----:B------:R-:W-:Y:S02]  /*1620*/  UISETP.GE.U32.AND UP0, UPT, UR16, UR5, UPT ;  /* 0x000000051000728c */ /* 0x000fe4000bf06070 */
[----:B------:R-:W-:Y:S02]  /*1630*/  UIADD3.X UR7, UPT, UPT, UR15, UR7, URZ, UP1, !UPT ;  /* 0x000000070f077290 */ /* 0x000fe40008ffe4ff */
        /* <DEDUP_REMOVED lines=15> */
[----:B------:R-:W-:-:S04]  /*1730*/  FADD R9, R18, R9 ;  /* 0x0000000912097221 */ /* 0x000fc80000000000 */
[----:B------:R-:W-:Y:S01]  /*1740*/  FADD R7, R20, R9 ;  /* 0x0000000914077221 */ /* 0x000fe20000000000 */
[----:B------:R-:W-:Y:S06]  /*1750*/  BRA.U !UP0, `(.L_x_73) ;  /* 0x0000000908547547 */ /* 0x000fec000b800000 */
[----:B------:R-:W-:Y:S02]  /*1760*/  UIADD3 UR8, UP0, UPT, UR5, UR8, URZ ;  /* 0x0000000805087290 */ /* 0x000fe4000ff1e0ff */
[----:B------:R-:W-:Y:S01]  /*1770*/  MOV R5, UR5 ;  /* 0x0000000500057c02 */ /* 0x000fe20008000f00 */
[----:B------:R-:W-:Y:S01]  /*1780*/  IMAD.MOV.U32 R9, RZ, RZ, R11 ;  /* 0x000000ffff097224 */ /* 0x000fe200078e000b */
[----:B------:R-:W-:Y:S01]  /*1790*/  IADD3 R6, PT, PT, R6, -UR5, RZ ;  /* 0x8000000506067c10 */ /* 0x000fe2000fffe0ff */
[----:B------:R-:W-:Y:S02]  /*17a0*/  UIADD3.X UR9, UPT, UPT, UR15, UR9, URZ, UP0, !UPT ;  /* 0x000000090f097290 */ /* 0x000fe400087fe4ff */
[----:B------:R-:W-:Y:S01]  /*17b0*/  UISETP.GT.U32.AND UP0, UPT, UR8, UR18, UPT ;  /* 0x000000120800728c */ /* 0x000fe2000bf04070 */
[----:B------:R-:W-:Y:S01]  /*17c0*/  IMAD.WIDE R8, R5, 0x2c, R8 ;  /* 0x0000002c05087825 */ /* 0x000fe200078e0208 */
[----:B------:R-:W-:Y:S02]  /*17d0*/  UIADD3 UR4, UPT, UPT, UR4, 0x1, URZ ;  /* 0x0000000104047890 */ /* 0x000fe4000fffe0ff */
[----:B------:R-:W-:-:S02]  /*17e0*/  UISETP.GT.U32.AND.EX UP0, UPT, UR9, UR19, UPT, UP0 ;  /* 0x000000130900728c */ /* 0x000fc4000bf04100 */
[----:B------:R-:W-:-:S07]  /*17f0*/  MOV R11, R9 ;  /* 0x00000009000b7202 */ /* 0x000fce0000000f00 */
[----:B------:R-:W-:Y:S05]  /*1800*/  BRA.U !UP0, `(.L_x_75) ;  /* 0xfffffffd08247547 */ /* 0x000fea000b83ffff */
[----:B------:R-:W-:-:S07]  /*1810*/  MOV R4, UR5 ;  /* 0x0000000500047c02 */ /* 0x000fce0008000f00 */
.L_x_74:
[----:B------:R-:W-:Y:S01]  /*1820*/  UIADD3 UR5, UPT, UPT, -UR8, UR10, URZ ;  /* 0x0000000a08057290 */ /* 0x000fe2000fffe1ff */
[----:B------:R-:W-:Y:S01]  /*1830*/  MOV R5, UR9 ;  /* 0x0000000900057c02 */ /* 0x000fe20008000f00 */
[----:B------:R-:W-:Y:S01]  /*1840*/  UISETP.GE.U32.AND UP0, UPT, UR8, UR10, UPT ;  /* 0x0000000a0800728c */ /* 0x000fe2000bf06070 */
[----:B------:R-:W-:Y:S03]  /*1850*/  BSSY.RECONVERGENT B1, `(.L_x_73) ;  /* 0x0000085000017945 */ /* 0x000fe60003800200 */
[----:B------:R-:W-:Y:S02]  /*1860*/  ISETP.GE.AND P0, PT, R0, UR5, PT ;  /* 0x0000000500007c0c */ /* 0x000fe4000bf06270 */
[----:B------:R-:W-:-:S04]  /*1870*/  PLOP3.LUT P1, PT, PT, PT, UP0, 0x80, 0x8 ;  /* 0x000000000008781c */ /* 0x000fc80003f2f008 */
[----:B------:R-:W-:-:S13]  /*1880*/  ISETP.GE.U32.OR.EX P0, PT, R5, UR11, P0, P1 ;  /* 0x0000000b05007c0c */ /* 0x000fda0008706510 */
[----:B------:R-:W-:Y:S05]  /*1890*/  @P0 BRA `(.L_x_76) ;  /* 0x0000000800000947 */ /* 0x000fea0003800000 */
[----:B------:R-:W0:Y:S01]  /*18a0*/  LDC R9, c[0x0][0x3c0] ;  /* 0x0000f000ff097b82 */ /* 0x000e220000000800 */
[----:B------:R-:W-:Y:S01]  /*18b0*/  USHF.L.U32 UR5, UR14, 0xc, URZ ;  /* 0x0000000c0e057899 */ /* 0x000fe200080006ff */
[----:B------:R-:W-:Y:S01]  /*18c0*/  LOP3.LUT R5, RZ, R0, RZ, 0x33, !PT ;  /* 0x00000000ff057212 */ /* 0x000fe200078e33ff */
[----:B------:R-:W-:Y:S04]  /*18d0*/  BSSY.RECONVERGENT B2, `(.L_x_77) ;  /* 0x0000037000027945 */ /* 0x000fe80003800200 */
[----:B------:R-:W-:-:S05]  /*18e0*/  VIADD R4, R4, UR5 ;  /* 0x0000000504047c36 */ /* 0x000fca0008000000 */
[----:B------:R-:W-:Y:S01]  /*18f0*/  IADD3 R4, PT, PT, -R4, UR10, R5 ;  /* 0x0000000a04047c10 */ /* 0x000fe2000fffe105 */
[----:B0-----:R-:W-:Y:S01]  /*1900*/  IMAD R5, R9, UR4, RZ ;  /* 0x0000000409057c24 */ /* 0x001fe2000f8e02ff */
[----:B------:R-:W-:-:S03]  /*1910*/  MOV R9, R0 ;  /* 0x0000000000097202 */ /* 0x000fc60000000f00 */
[----:B------:R-:W-:-:S05]  /*1920*/  IMAD R4, R5, -0x1000, R4 ;  /* 0xfffff00005047824 */ /* 0x000fca00078e0204 */
[C---:B------:R-:W-:Y:S02]  /*1930*/  ISETP.GE.U32.AND P0, PT, R4.reuse, 0xf00, PT ;  /* 0x00000f000400780c */ /* 0x040fe40003f06070 */
[----:B------:R-:W-:-:S04]  /*1940*/  LEA.HI R22, R4, 0x1, RZ, 0x18 ;  /* 0x0000000104167811 */ /* 0x000fc800078fc0ff */
[----:B------:R-:W-:-:S04]  /*1950*/  LOP3.LUT R23, R22, 0xf, RZ, 0xc0, !PT ;  /* 0x0000000f16177812 */ /* 0x000fc800078ec0ff */
[----:B------:R-:W-:-:S03]  /*1960*/  ISETP.NE.AND P1, PT, R23, RZ, PT ;  /* 0x000000ff1700720c */ /* 0x000fc60003f25270 */
[----:B------:R-:W-:Y:S10]  /*1970*/  @!P0 BRA `(.L_x_78) ;  /* 0x0000000000b08947 */ /* 0x000ff40003800000 */
[----:B------:R-:W-:Y:S02]  /*1980*/  LEA.HI R4, R6, 0x1, RZ, 0x18 ;  /* 0x0000000106047811 */ /* 0x000fe400078fc0ff */
[----:B------:R-:W-:Y:S02]  /*1990*/  MOV R9, R0 ;  /* 0x0000000000097202 */ /* 0x000fe40000000f00 */
[----:B------:R-:W-:-:S04]  /*19a0*/  LOP3.LUT R4, R4, 0x1fffff0, RZ, 0xc0, !PT ;  /* 0x01fffff004047812 */ /* 0x000fc800078ec0ff */
[----:B------:R-:W-:-:S07]  /*19b0*/  IADD3 R10, PT, PT, -R4, RZ, RZ ;  /* 0x000000ff040a7210 */ /* 0x000fce0007ffe1ff */
.L_x_79:
[----:B------:R-:W-:Y:S01]  /*19c0*/  MOV R4, R8 ;  /* 0x0000000800047202 */ /* 0x000fe20000000f00 */
[----:B------:R-:W-:-:S05]  /*19d0*/  IMAD.MOV.U32 R5, RZ, RZ, R11 ;  /* 0x000000ffff057224 */ /* 0x000fca00078e000b */
[----:B------:R-:W2:Y:S04]  /*19e0*/  LDG.E R24, desc[UR12][R4.64+-0x16000] ;  /* 0xfea0000c04187981 */ /* 0x000ea8000c1e1900 */
[----:B------:R-:W3:Y:S04]  /*19f0*/  LDG.E R25, desc[UR12][R4.64+-0x13400] ;  /* 0xfecc000c04197981 */ /* 0x000ee8000c1e1900 */
        /* <DEDUP_REMOVED lines=13> */
[----:B--2---:R-:W-:-:S03]  /*1ad0*/  FADD R24, R24, R7 ;  /* 0x0000000718187221 */ /* 0x004fc60000000000 */
[----:B------:R-:W2:Y:S01]  /*1ae0*/  LDG.E R7, desc[UR12][R4.64+0x13400] ;  /* 0x0134000c04077981 */ /* 0x000ea2000c1e1900 */
[----:B------:R-:W-:Y:S01]  /*1af0*/  IADD3 R10, PT, PT, R10, 0x10, RZ ;  /* 0x000000100a0a7810 */ /* 0x000fe20007ffe0ff */
[----:B---3--:R-:W-:Y:S01]  /*1b00*/  FADD R24, R24, R25 ;  /* 0x0000001918187221 */ /* 0x008fe20000000000 */
[----:B------:R-:W-:Y:S02]  /*1b10*/  IADD3 R9, PT, PT, R9, 0x1000, RZ ;  /* 0x0000100009097810 */ /* 0x000fe40007ffe0ff */
[----:B------:R-:W-:Y:S01]  /*1b20*/  ISETP.NE.AND P0, PT, R10, RZ, PT ;  /* 0x000000ff0a00720c */ /* 0x000fe20003f05270 */
        /* <DEDUP_REMOVED lines=12> */
[----:B------:R-:W-:-:S03]  /*1bf0*/  IADD3 R8, P2, PT, R4, 0x2c000, RZ ;  /* 0x0002c00004087810 */ /* 0x000fc60007f5e0ff */
[----:B------:R-:W-:Y:S01]  /*1c00*/  FADD R12, R12, R11 ;  /* 0x0000000b0c0c7221 */ /* 0x000fe20000000000 */
[----:B------:R-:W-:-:S03]  /*1c10*/  IADD3.X R11, PT, PT, RZ, R5, RZ, P2, !PT ;  /* 0x00000005ff0b7210 */ /* 0x000fc600017fe4ff */
[----:B--2---:R-:W-:Y:S01]  /*1c20*/  FADD R7, R12, R7 ;  /* 0x000000070c077221 */ /* 0x004fe20000000000 */
[----:B------:R-:W-:Y:S06]  /*1c30*/  @P0 BRA `(.L_x_79) ;  /* 0xfffffffc00600947 */ /* 0x000fec000383ffff */
.L_x_78:
[----:B------:R-:W-:Y:S05]  /*1c40*/  BSYNC.RECONVERGENT B2 ;  /* 0x0000000000027941 */ /* 0x000fea0003800200 */
.L_x_77:
[----:B------:R-:W-:Y:S05]  /*1c50*/  @!P1 BRA `(.L_x_76) ;  /* 0x0000000400109947 */ /* 0x000fea0003800000 */
[----:B------:R-:W-:Y:S01]  /*1c60*/  ISETP.GE.U32.AND P0, PT, R23, 0x8, PT ;  /* 0x000000081700780c */ /* 0x000fe20003f06070 */
[----:B------:R-:W-:Y:S01]  /*1c70*/  BSSY.RECONVERGENT B2, `(.L_x_80) ;  /* 0x000001a000027945 */ /* 0x000fe20003800200 */
[----:B------:R-:W-:-:S04]  /*1c80*/  LOP3.LUT R10, R22, 0x7, RZ, 0xc0, !PT ;  /* 0x00000007160a7812 */ /* 0x000fc800078ec0ff */
[----:B------:R-:W-:-:S07]  /*1c90*/  ISETP.NE.AND P1, PT, R10, RZ, PT ;  /* 0x000000ff0a00720c */ /* 0x000fce0003f25270 */
[----:B------:R-:W-:Y:S06]  /*1ca0*/  @!P0 BRA `(.L_x_81) ;  /* 0x0000000000588947 */ /* 0x000fec0003800000 */
[----:B------:R-:W-:-:S04]  /*1cb0*/  IADD3 R5, P0, PT, R9, UR8, RZ ;  /* 0x0000000809057c10 */ /* 0x000fc8000ff1e0ff */
[----:B------:R-:W-:Y:S01]  /*1cc0*/  IADD3.X R8, PT, PT, RZ, UR9, RZ, P0, !PT ;  /* 0x00000009ff087c10 */ /* 0x000fe200087fe4ff */
[----:B------:R-:W-:-:S04]  /*1cd0*/  IMAD.WIDE.U32 R4, R5, 0x2c, R2 ;  /* 0x0000002c05047825 */ /* 0x000fc800078e0002 */
[----:B------:R-:W-:-:S04]  /*1ce0*/  IMAD R11, R8, 0x2c, RZ ;  /* 0x0000002c080b7824 */ /* 0x000fc800078e02ff */
[----:B------:R-:W-:-:S05]  /*1cf0*/  IMAD.IADD R5, R5, 0x1, R11 ;  /* 0x0000000105057824 */ /* 0x000fca00078e020b */
[----:B------:R-:W2:Y:S04]  /*1d00*/  LDG.E R8, desc[UR12][R4.64+0x28] ;  /* 0x0000280c04087981 */ /* 0x000ea8000c1e1900 */
[----:B------:R-:W3:Y:S04]  /*1d10*/  LDG.E R11, desc[UR12][R4.64+0x2c28] ;  /* 0x002c280c040b7981 */ /* 0x000ee8000c1e1900 */
[----:B------:R-:W4:Y:S04]  /*1d20*/  LDG.E R13, desc[UR12][R4.64+0x5828] ;  /* 0x0058280c040d7981 */ /* 0x000f28000c1e1900 */
[----:B------:R-:W5:Y:S04]  /*1d30*/  LDG.E R15, desc[UR12][R4.64+0x8428] ;  /* 0x0084280c040f7981 */ /* 0x000f68000c1e1900 */
[----:B------:R-:W5:Y:S04]  /*1d40*/  LDG.E R17, desc[UR12][R4.64+0xb028] ;  /* 0x00b0280c04117981 */ /* 0x000f68000c1e1900 */
[----:B------:R-:W5:Y:S04]  /*1d50*/  LDG.E R19, desc[UR12][R4.64+0xdc28] ;  /* 0x00dc280c04137981 */ /* 0x000f68000c1e1900 */
[----:B------:R-:W5:Y:S04]  /*1d60*/  LDG.E R21, desc[UR12][R4.64+0x10828] ;  /* 0x0108280c04157981 */ /* 0x000f68000c1e1900 */
[----:B------:R-:W5:Y:S01]  /*1d70*/  LDG.E R23, desc[UR12][R4.64+0x13428] ;  /* 0x0134280c04177981 */ /* 0x000f62000c1e1900 */
[----:B------:R-:W-:Y:S01]  /*1d80*/  IADD3 R9, PT, PT, R9, 0x800, RZ ;  /* 0x0000080009097810 */ /* 0x000fe20007ffe0ff */
[----:B--2---:R-:W-:-:S04]  /*1d90*/  FADD R8, R7, R8 ;  /* 0x0000000807087221 */ /* 0x004fc80000000000 */
[----:B---3--:R-:W-:-:S04]  /*1da0*/  FADD R8, R8, R11 ;  /* 0x0000000b08087221 */ /* 0x008fc80000000000 */
[----:B----4-:R-:W-:-:S04]  /*1db0*/  FADD R8, R8, R13 ;  /* 0x0000000d08087221 */ /* 0x010fc80000000000 */
[----:B-----5:R-:W-:-:S04]  /*1dc0*/  FADD R8, R8, R15 ;  /* 0x0000000f08087221 */ /* 0x020fc80000000000 */
[----:B------:R-:W-:-:S04]  /*1dd0*/  FADD R8, R8, R17 ;  /* 0x0000001108087221 */ /* 0x000fc80000000000 */
[----:B------:R-:W-:-:S04]  /*1de0*/  FADD R8, R8, R19 ;  /* 0x0000001308087221 */ /* 0x000fc80000000000 */
[----:B------:R-:W-:-:S04]  /*1df0*/  FADD R8, R8, R21 ;  /* 0x0000001508087221 */ /* 0x000fc80000000000 */
[----:B------:R-:W-:-:S07]  /*1e00*/  FADD R7, R8, R23 ;  /* 0x0000001708077221 */ /* 0x000fce0000000000 */
.L_x_81:
[----:B------:R-:W-:Y:S05]  /*1e10*/  BSYNC.RECONVERGENT B2 ;  /* 0x0000000000027941 */ /* 0x000fea0003800200 */
.L_x_80:
[----:B------:R-:W-:Y:S05]  /*1e20*/  @!P1 BRA `(.L_x_76) ;  /* 0x00000000009c9947 */ /* 0x000fea0003800000 */
[----:B------:R-:W-:Y:S01]  /*1e30*/  ISETP.GE.U32.AND P0, PT, R10, 0x4, PT ;  /* 0x000000040a00780c */ /* 0x000fe20003f06070 */
[----:B------:R-:W-:Y:S01]  /*1e40*/  BSSY.RECONVERGENT B2, `(.L_x_82) ;  /* 0x0000011000027945 */ /* 0x000fe20003800200 */
[----:B------:R-:W-:-:S11]  /*1e50*/  LOP3.LUT P1, RZ, R22, 0x3, RZ, 0xc0, !PT ;  /* 0x0000000316ff7812 */ /* 0x000fd6000782c0ff */
[----:B------:R-:W-:Y:S05]  /*1e60*/  @!P0 BRA `(.L_x_83) ;  /* 0x0000000000388947 */ /* 0x000fea0003800000 */
[----:B------:R-:W-:-:S04]  /*1e70*/  IADD3 R5, P0, PT, R9, UR8, RZ ;  /* 0x0000000809057c10 */ /* 0x000fc8000ff1e0ff */
[----:B------:R-:W-:Y:S01]  /*1e80*/  IADD3.X R8, PT, PT, RZ, UR9, RZ, P0, !PT ;  /* 0x00000009ff087c10 */ /* 0x000fe200087fe4ff */
[----:B------:R-:W-:-:S04]  /*1e90*/  IMAD.WIDE.U32 R4, R5, 0x2c, R2 ;  /* 0x0000002c05047825 */ /* 0x000fc800078e0002 */
[----:B------:R-:W-:-:S05]  /*1ea0*/  IMAD R11, R8, 0x2c, RZ ;  /* 0x0000002c080b7824 */ /* 0x000fca00078e02ff */
[----:B------:R-:W-:-:S05]  /*1eb0*/  IADD3 R5, PT, PT, R5, R11, RZ ;  /* 0x0000000b05057210 */ /* 0x000fca0007ffe0ff */
[----:B------:R-:W2:Y:S04]  /*1ec0*/  LDG.E R8, desc[UR12][R4.64+0x28] ;  /* 0x0000280c04087981 */ /* 0x000ea8000c1e1900 */
[----:B------:R-:W3:Y:S04]  /*1ed0*/  LDG.E R11, desc[UR12][R4.64+0x2c28] ;  /* 0x002c280c040b7981 */ /* 0x000ee8000c1e1900 */
[----:B------:R-:W4:Y:S04]  /*1ee0*/  LDG.E R13, desc[UR12][R4.64+0x5828] ;  /* 0x0058280c040d7981 */ /* 0x000f28000c1e1900 */
[----:B------:R-:W5:Y:S01]  /*1ef0*/  LDG.E R15, desc[UR12][R4.64+0x8428] ;  /* 0x0084280c040f7981 */ /* 0x000f62000c1e1900 */
[----:B------:R-:W-:Y:S01]  /*1f00*/  IADD3 R9, PT, PT, R9, 0x400, RZ ;  /* 0x0000040009097810 */ /* 0x000fe20007ffe0ff */
[----:B--2---:R-:W-:-:S04]  /*1f10*/  FADD R8, R7, R8 ;  /* 0x0000000807087221 */ /* 0x004fc80000000000 */
[----:B---3--:R-:W-:-:S04]  /*1f20*/  FADD R8, R8, R11 ;  /* 0x0000000b08087221 */ /* 0x008fc80000000000 */
[----:B----4-:R-:W-:-:S04]  /*1f30*/  FADD R8, R8, R13 ;  /* 0x0000000d08087221 */ /* 0x010fc80000000000 */
[----:B-----5:R-:W-:-:S07]  /*1f40*/  FADD R7, R8, R15 ;  /* 0x0000000f08077221 */ /* 0x020fce0000000000 */
.L_x_83:
[----:B------:R-:W-:Y:S05]  /*1f50*/  BSYNC.RECONVERGENT B2 ;  /* 0x0000000000027941 */ /* 0x000fea0003800200 */
.L_x_82:
[----:B------:R-:W-:Y:S05]  /*1f60*/  @!P1 BRA `(.L_x_76) ;  /* 0x00000000004c9947 */ /* 0x000fea0003800000 */
[----:B------:R-:W-:Y:S02]  /*1f70*/  IADD3 R5, P0, PT, R9, UR6, RZ ;  /* 0x0000000609057c10 */ /* 0x000fe4000ff1e0ff */
[----:B------:R-:W-:-:S03]  /*1f80*/  LOP3.LUT R4, R6, 0xffff, RZ, 0xc0, !PT ;  /* 0x0000ffff06047812 */ /* 0x000fc600078ec0ff */
[----:B------:R-:W-:Y:S01]  /*1f90*/  IMAD.X R6, RZ, RZ, UR7, P0 ;  /* 0x00000007ff067e24 */ /* 0x000fe200080e06ff */
[----:B------:R-:W-:Y:S01]  /*1fa0*/  LEA.HI R4, R4, 0x1, RZ, 0x18 ;  /* 0x0000000104047811 */ /* 0x000fe200078fc0ff */
[----:B------:R-:W-:-:S03]  /*1fb0*/  IMAD.WIDE.U32 R2, R5, 0x2c, R2 ;  /* 0x0000002c05027825 */ /* 0x000fc600078e0002 */
[----:B------:R-:W-:Y:S01]  /*1fc0*/  LOP3.LUT R4, R4, 0x3, RZ, 0xc0, !PT ;  /* 0x0000000304047812 */ /* 0x000fe200078ec0ff */
[----:B------:R-:W-:Y:S01]  /*1fd0*/  IMAD R9, R6, 0x2c, RZ ;  /* 0x0000002c06097824 */ /* 0x000fe200078e02ff */
[----:B------:R-:W-:Y:S02]  /*1fe0*/  IADD3 R5, P0, PT, R2, 0x28, RZ ;  /* 0x0000002802057810 */ /* 0x000fe40007f1e0ff */
[----:B------:R-:W-:Y:S02]  /*1ff0*/  IADD3 R4, PT, PT, -R4, RZ, RZ ;  /* 0x000000ff04047210 */ /* 0x000fe40007ffe1ff */
[----:B------:R-:W-:-:S09]  /*2000*/  IADD3.X R6, PT, PT, R3, R9, RZ, P0, !PT ;  /* 0x0000000903067210 */ /* 0x000fd200007fe4ff */
.L_x_84:
[----:B------:R-:W-:Y:S02]  /*2010*/  MOV R2, R5 ;  /* 0x0000000500027202 */ /* 0x000fe40000000f00 */
[----:B------:R-:W-:-:S05]  /*2020*/  MOV R3, R6 ;  /* 0x0000000600037202 */ /* 0x000fca0000000f00 */
[----:B------:R-:W2:Y:S01]  /*2030*/  LDG.E R2, desc[UR12][R2.64] ;  /* 0x0000000c02027981 */ /* 0x000ea2000c1e1900 */
[----:B------:R-:W-:Y:S01]  /*2040*/  VIADD R4, R4, 0x1 ;  /* 0x0000000104047836 */ /* 0x000fe20000000000 */
[----:B------:R-:W-:-:S04]  /*2050*/  IADD3 R5, P1, PT, R5, 0x2c00, RZ ;  /* 0x00002c0005057810 */ /* 0x000fc80007f3e0ff */
[----:B------:R-:W-:Y:S02]  /*2060*/  ISETP.NE.AND P0, PT, R4, RZ, PT ;  /* 0x000000ff0400720c */ /* 0x000fe40003f05270 */
[----:B------:R-:W-:Y:S01]  /*2070*/  IADD3.X R6, PT, PT, RZ, R6, RZ, P1, !PT ;  /* 0x00000006ff067210 */ /* 0x000fe20000ffe4ff */
[----:B--2---:R-:W-:-:S10]  /*2080*/  FADD R7, R2, R7 ;  /* 0x0000000702077221 */ /* 0x004fd40000000000 */
[----:B------:R-:W-:Y:S05]  /*2090*/  @P0 BRA `(.L_x_84) ;  /* 0xfffffffc00dc0947 */ /* 0x000fea000383ffff */
.L_x_76:
[----:B------:R-:W-:Y:S05]  /*20a0*/  BSYNC.RECONVERGENT B1 ;  /* 0x0000000000017941 */ /* 0x000fea0003800200 */
.L_x_73:
        /* <DEDUP_REMOVED lines=32> */
[----:B------:R-:W2:Y:S04]  /*22b0*/  LDS.128 R4, [UR4+0x10] ;  /* 0x00001004ff047984 */ /* 0x000ea80008000c00 */
[----:B0-----:R-:W0:Y:S01]  /*22c0*/  LDS.64 R2, [UR4+0x20] ;  /* 0x00002004ff027984 */ /* 0x001e220008000a00 */
[----:B-1----:R-:W-:-:S04]  /*22d0*/  FADD R9, R9, R0 ;  /* 0x0000000009097221 */ /* 0x002fc80000000000 */
[----:B--2---:R-:W-:-:S04]  /*22e0*/  FADD R4, R9, R4 ;  /* 0x0000000409047221 */ /* 0x004fc80000000000 */
[----:B------:R-:W-:-:S04]  /*22f0*/  FADD R5, R4, R5 ;  /* 0x0000000504057221 */ /* 0x000fc80000000000 */
[----:B------:R-:W-:-:S04]  /*2300*/  FADD R6, R5, R6 ;  /* 0x0000000605067221 */ /* 0x000fc80000000000 */
[----:B------:R-:W-:-:S04]  /*2310*/  FADD R7, R6, R7 ;  /* 0x0000000706077221 */ /* 0x000fc80000000000 */
[----:B0-----:R-:W-:-:S04]  /*2320*/  FADD R2, R7, R2 ;  /* 0x0000000207027221 */ /* 0x001fc80000000000 */
[----:B------:R-:W-:-:S07]  /*2330*/  FADD R9, R2, R3 ;  /* 0x0000000302097221 */ /* 0x000fce0000000000 */
.L_x_72:
[----:B------:R-:W-:Y:S05]  /*2340*/  BSYNC.RECONVERGENT B0 ;  /* 0x0000000000007941 */ /* 0x000fea0003800200 */
.L_x_57:
[----:B------:R-:W-:Y:S05]  /*2350*/  @P0 EXIT ;  /* 0x000000000000094d */ /* 0x000fea0003800000 */
[----:B------:R-:W3:Y:S02]  /*2360*/  LDCU.64 UR4, c[0x0][0x388] ;  /* 0x00007100ff0477ac */ /* 0x000ee40008000a00 */
[----:B---3--:R-:W-:-:S06]  /*2370*/  UIMAD.WIDE.U32 UR4, UR14, 0x4, UR4 ;  /* 0x000000040e0478a5 */ /* 0x008fcc000f8e0004 */
[----:B0-----:R-:W-:Y:S02]  /*2380*/  MOV R2, UR4 ;  /* 0x0000000400027c02 */ /* 0x001fe40008000f00 */
[----:B--2---:R-:W-:-:S05]  /*2390*/  MOV R3, UR5 ;  /* 0x0000000500037c02 */ /* 0x004fca0008000f00 */
[----:B------:R-:W-:Y:S01]  /*23a0*/  STG.E desc[UR12][R2.64], R9 ;  /* 0x0000000902007986 */ /* 0x000fe2000c10190c */
[----:B------:R-:W-:Y:S05]  /*23b0*/  EXIT ;  /* 0x000000000000794d */ /* 0x000fea0003800000 */
.L_x_85:
        /* <DEDUP_REMOVED lines=12> */
.L_x_352:


//--------------------- .text._ZN3cub18CUB_300001_SM_10006detail6reduce28DeviceReduceSingleTileKernelINS2_10policy_hubIfyN4cuda3std3__44plusIfEEE10Policy1000EN6thrust24THRUST_300001_SM_1000_NS10device_ptrI10IndividualEEPfyS9_ff14FitnessFunctorEEvT0_T1_T2_T3_T4_T6_ --------------------------
	.section	.text._ZN3cub18CUB_300001_SM_10006detail6reduce28DeviceReduceSingleTileKernelINS2_10policy_hubIfyN4cuda3std3__44plusIfEEE10Policy1000EN6thrust24THRUST_300001_SM_1000_NS10device_ptrI10IndividualEEPfyS9_ff14FitnessFunctorEEvT0_T1_T2_T3_T4_T6_,"ax",@progbits
	.align	128
        .global         _ZN3cub18CUB_300001_SM_10006detail6reduce28DeviceReduceSingleTileKernelINS2_10policy_hubIfyN4cuda3std3__44plusIfEEE10Policy1000EN6thrust24THRUST_300001_SM_1000_NS10device_ptrI10IndividualEEPfyS9_ff14FitnessFunctorEEvT0_T1_T2_T3_T4_T6_
        .type           _ZN3cub18CUB_300001_SM_10006detail6reduce28DeviceReduceSingleTileKernelINS2_10policy_hubIfyN4cuda3std3__44plusIfEEE10Policy1000EN6thrust24THRUST_300001_SM_1000_NS10device_ptrI10IndividualEEPfyS9_ff14FitnessFunctorEEvT0_T1_T2_T3_T4_T6_,@function
        .size           _ZN3cub18CUB_300001_SM_10006detail6reduce28DeviceReduceSingleTileKernelINS2_10policy_hubIfyN4cuda3std3__44plusIfEEE10Policy1000EN6thrust24THRUST_300001_SM_1000_NS10device_ptrI10IndividualEEPfyS9_ff14FitnessFunctorEEvT0_T1_T2_T3_T4_T6_,(.L_x_353 - _ZN3cub18CUB_300001_SM_10006detail6reduce28DeviceReduceSingleTileKernelINS2_10policy_hubIfyN4cuda3std3__44plusIfEEE10Policy1000EN6thrust24THRUST_300001_SM_1000_NS10device_ptrI10IndividualEEPfyS9_ff14FitnessFunctorEEvT0_T1_T2_T3_T4_T6_)
        .other          _ZN3cub18CUB_300001_SM_10006detail6reduce28DeviceReduceSingleTileKernelINS2_10policy_hubIfyN4cuda3std3__44plusIfEEE10Policy1000EN6thrust24THRUST_300001_SM_1000_NS10device_ptrI10IndividualEEPfyS9_ff14FitnessFunctorEEvT0_T1_T2_T3_T4_T6_,@"STO_CUDA_ENTRY STV_DEFAULT"
_ZN3cub18CUB_300001_SM_10006detail6reduce28DeviceReduceSingleTileKernelINS2_10policy_hubIfyN4cuda3std3__44plusIfEEE10Policy1000EN6thrust24THRUST_300001_SM_1000_NS10device_ptrI10IndividualEEPfyS9_ff14FitnessFunctorEEvT0_T1_T2_T3_T4_T6_:
.text._ZN3cub18CUB_300001_SM_10006detail6reduce28DeviceReduceSingleTileKernelINS2_10policy_hubIfyN4cuda3std3__44plusIfEEE10Policy1000EN6thrust24THRUST_300001_SM_1000_NS10device_ptrI10IndividualEEPfyS9_ff14FitnessFunctorEEvT0_T1_T2_T3_T4_T6_:
[----:B------:R-:W-:Y:S01]  /*0000*/  LDC R1, c[0x0][0x37c] ;  /* 0x0000df00ff017b82 */ /* 0x000fe20000000800 */
[----:B------:R-:W0:Y:S01]  /*0010*/  LDCU.64 UR4, c[0x0][0x390] ;  /* 0x00007200ff0477ac */ /* 0x000e220008000a00 */
[----:B------:R-:W1:Y:S01]  /*0020*/  LDCU.64 UR6, c[0x0][0x358] ;  /* 0x00006b00ff0677ac */ /* 0x000e620008000a00 */
[----:B0-----:R-:W-:Y:S02]  /*0030*/  MOV R0, UR4 ;  /* 0x0000000400007c02 */ /* 0x001fe40008000f00 */
[----:B------:R-:W-:Y:S02]  /*0040*/  MOV R4, UR5 ;  /* 0x0000000500047c02 */ /* 0x000fe40008000f00 */
[----:B------:R-:W-:-:S04]  /*0050*/  ISETP.NE.U32.AND P0, PT, R0, RZ, PT ;  /* 0x000000ff0000720c */ /* 0x000fc80003f05070 */
[----:B------:R-:W-:-:S13]  /*0060*/  ISETP.NE.AND.EX P0, PT, R4, RZ, PT, P0 ;  /* 0x000000ff0400720c */ /* 0x000fda0003f05300 */
        /* <DEDUP_REMOVED lines=8> */
.L_x_86:
[----:B------:R-:W-:Y:S01]  /*00f0*/  ISETP.GT.U32.AND P0, PT, R0, 0xfff, PT ;  /* 0x00000fff0000780c */ /* 0x000fe20003f04070 */
[----:B------:R-:W-:Y:S03]  /*0100*/  BSSY.RECONVERGENT B0, `(.L_x_87) ;  /* 0x00001fd000007945 */ /* 0x000fe60003800200 */
[----:B------:R-:W-:-:S13]  /*0110*/  ISETP.GT.U32.AND.EX P0, PT, R4, RZ, PT, P0 ;  /* 0x000000ff0400720c */ /* 0x000fda0003f04100 */
[----:B------:R-:W-:Y:S05]  /*0120*/  @P0 BRA `(.L_x_88) ;  /* 0x0000000c00b40947 */ /* 0x000fea0003800000 */
[----:B------:R-:W0:Y:S01]  /*0130*/  S2R R5, SR_TID.X ;  /* 0x0000000000057919 */ /* 0x000e220000002100 */
[----:B------:R-:W-:Y:S01]  /*0140*/  BSSY.RECONVERGENT B1, `(.L_x_89) ;  /* 0x0000009000017945 */ /* 0x000fe20003800200 */
[----:B------:R-:W-:Y:S01]  /*0150*/  IMAD.MOV.U32 R6, RZ, RZ, RZ ;  /* 0x000000ffff067224 */ /* 0x000fe200078e00ff */
[----:B0-----:R-:W-:Y:S02]  /*0160*/  ISETP.GE.U32.AND P0, PT, R5, R0, PT ;  /* 0x000000000500720c */ /* 0x001fe40003f06070 */
[----:B------:R-:W-:-:S11]  /*0170*/  MOV R7, R5 ;  /* 0x0000000500077202 */ /* 0x000fd60000000f00 */
[----:B------:R-:W-:Y:S05]  /*0180*/  @P0 BRA `(.L_x_90) ;  /* 0x0000000000100947 */ /* 0x000fea0003800000 */
[----:B------:R-:W0:Y:S02]  /*0190*/  LDC.64 R2, c[0x0][0x380] ;  /* 0x0000e000ff027b82 */ /* 0x000e240000000a00 */
[----:B0-----:R-:W-:-:S05]  /*01a0*/  IMAD.WIDE.U32 R2, R5, 0x2c, R2 ;  /* 0x0000002c05027825 */ /* 0x001fca00078e0002 */
[----:B------:R0:W5:Y:S01]  /*01b0*/  LDG.E R6, desc[UR6][R2.64+0x28] ;  /* 0x0000280602067981 */ /* 0x000162000c1e1900 */
[----:B------:R-:W-:-:S07]  /*01c0*/  IADD3 R7, PT, PT, R5, 0x100, RZ ;  /* 0x0000010005077810 */ /* 0x000fce0007ffe0ff */
.L_x_90:
[----:B------:R-:W-:Y:S05]  /*01d0*/  BSYNC.RECONVERGENT B1 ;  /* 0x0000000000017941 */ /* 0x000fea0003800200 */
.L_x_89:
[----:B------:R-:W-:Y:S01]  /*01e0*/  ISETP.GE.U32.AND P0, PT, R7, R0, PT ;  /* 0x000000000700720c */ /* 0x000fe20003f06070 */
[----:B------:R-:W-:-:S12]  /*01f0*/  BSSY.RECONVERGENT B1, `(.L_x_91) ;  /* 0x000006f000017945 */ /* 0x000fd80003800200 */
[----:B------:R-:W-:Y:S05]  /*0200*/  @P0 BRA `(.L_x_92) ;  /* 0x0000000400b40947 */ /* 0x000fea0003800000 */
[----:B0-----:R-:W-:Y:S01]  /*0210*/  LOP3.LUT R3, RZ, R7, RZ, 0x33, !PT ;  /* 0x00000007ff037212 */ /* 0x001fe200078e33ff */
[----:B------:R-:W-:Y:S04]  /*0220*/  BSSY.RECONVERGENT B2, `(.L_x_93) ;  /* 0x0000033000027945 */ /* 0x000fe80003800200 */
[----:B------:R-:W-:-:S05]  /*0230*/  IMAD.IADD R3, R3, 0x1, R0 ;  /* 0x0000000103037824 */ /* 0x000fca00078e0200 */
[C---:B------:R-:W-:Y:S02]  /*0240*/  ISETP.GE.U32.AND P0, PT, R3.reuse, 0xf00, PT ;  /* 0x00000f000300780c */ /* 0x040fe40003f06070 */
[----:B------:R-:W-:-:S04]  /*0250*/  LEA.HI R8, R3, 0x1, RZ, 0x18 ;  /* 0x0000000103087811 */ /* 0x000fc800078fc0ff */
[----:B------:R-:W-:-:S04]  /*0260*/  LOP3.LUT R22, R8, 0xf, RZ, 0xc0, !PT ;  /* 0x0000000f08167812 */ /* 0x000fc800078ec0ff */
[----:B------:R-:W-:-:S03]  /*0270*/  ISETP.NE.AND P1, PT, R22, RZ, PT ;  /* 0x000000ff1600720c */ /* 0x000fc60003f25270 */
[----:B------:R-:W-:Y:S10]  /*0280*/  @!P0 BRA `(.L_x_94) ;  /* 0x0000000000b08947 */ /* 0x000ff40003800000 */
[----:B------:R-:W0:Y:S01]  /*0290*/  LDC.64 R2, c[0x0][0x380] ;  /* 0x0000e000ff027b82 */ /* 0x000e220000000a00 */
[----:B------:R-:W-:-:S04]  /*02a0*/  LOP3.LUT R9, R8, 0x1fffff0, RZ, 0xc0, !PT ;  /* 0x01fffff008097812 */ /* 0x000fc800078ec0ff */
[----:B------:R-:W-:Y:S01]  /*02b0*/  IADD3 R9, PT, PT, -R9, RZ, RZ ;  /* 0x000000ff09097210 */ /* 0x000fe20007ffe1ff */
[----:B0-----:R-:W-:-:S03]  /*02c0*/  IMAD.WIDE.U32 R2, R7, 0x2c, R2 ;  /* 0x0000002c07027825 */ /* 0x001fc600078e0002 */
[----:B------:R-:W-:-:S04]  /*02d0*/  IADD3 R2, P0, PT, R2, 0x16028, RZ ;  /* 0x0001602802027810 */ /* 0x000fc80007f1e0ff */
[----:B------:R-:W-:-:S09]  /*02e0*/  IADD3.X R3, PT, PT, RZ, R3, RZ, P0, !PT ;  /* 0x00000003ff037210 */ /* 0x000fd200007fe4ff */
.L_x_95:
        /* <DEDUP_REMOVED lines=16> */
[----:B------:R-:W-:Y:S01]  /*03f0*/  VIADD R9, R9, 0x10 ;  /* 0x0000001009097836 */ /* 0x000fe20000000000 */
[----:B------:R-:W-:-:S04]  /*0400*/  IADD3 R7, PT, PT, R7, 0x1000, RZ ;  /* 0x0000100007077810 */ /* 0x000fc80007ffe0ff */
[----:B------:R-:W-:Y:S02]  /*0410*/  ISETP.NE.AND P0, PT, R9, RZ, PT ;  /* 0x000000ff0900720c */ /* 0x000fe40003f05270 */
[----:B0-----:R-:W-:-:S04]  /*0420*/  IADD3 R2, P2, PT, R2, 0x2c000, RZ ;  /* 0x0002c00002027810 */ /* 0x001fc80007f5e0ff */
[----:B------:R-:W-:Y:S01]  /*0430*/  IADD3.X R3, PT, PT, RZ, R3, RZ, P2, !PT ;  /* 0x00000003ff037210 */ /* 0x000fe200017fe4ff */
        /* <DEDUP_REMOVED lines=17> */
.L_x_94:
[----:B------:R-:W-:Y:S05]  /*0550*/  BSYNC.RECONVERGENT B2 ;  /* 0x0000000000027941 */ /* 0x000fea0003800200 */
.L_x_93:
[----:B------:R-:W-:Y:S05]  /*0560*/  @!P1 BRA `(.L_x_92) ;  /* 0x0000000000dc9947 */ /* 0x000fea0003800000 */
[----:B------:R-:W-:Y:S01]  /*0570*/  ISETP.GE.U32.AND P0, PT, R22, 0x8, PT ;  /* 0x000000081600780c */ /* 0x000fe20003f06070 */
[----:B------:R-:W-:Y:S01]  /*0580*/  BSSY.RECONVERGENT B2, `(.L_x_96) ;  /* 0x0000017000027945 */ /* 0x000fe20003800200 */
[----:B------:R-:W-:-:S04]  /*0590*/  LOP3.LUT R11, R8, 0x7, RZ, 0xc0, !PT ;  /* 0x00000007080b7812 */ /* 0x000fc800078ec0ff */
[----:B------:R-:W-:-:S07]  /*05a0*/  ISETP.NE.AND P1, PT, R11, RZ, PT ;  /* 0x000000ff0b00720c */ /* 0x000fce0003f25270 */
[----:B------:R-:W-:Y:S06]  /*05b0*/  @!P0 BRA `(.L_x_97) ;  /* 0x00000000004c8947 */ /* 0x000fec0003800000 */
[----:B------:R-:W0:Y:S02]  /*05c0*/  LDC.64 R2, c[0x0][0x380] ;  /* 0x0000e000ff027b82 */ /* 0x000e240000000a00 */
[----:B0-----:R-:W-:-:S05]  /*05d0*/  IMAD.WIDE R2, R7, 0x2c, R2 ;  /* 0x0000002c07027825 */ /* 0x001fca00078e0202 */
        /* <DEDUP_REMOVED lines=8> */
[----:B------:R-:W-:-:S02]  /*0660*/  VIADD R7, R7, 0x800 ;  /* 0x0000080007077836 */ /* 0x000fc40000000000 */
        /* <DEDUP_REMOVED lines=8> */
.L_x_97:
[----:B------:R-:W-:Y:S05]  /*06f0*/  BSYNC.RECONVERGENT B2 ;  /* 0x0000000000027941 */ /* 0x000fea0003800200 */
.L_x_96:
        /* <DEDUP_REMOVED lines=17> */
.L_x_99:
[----:B------:R-:W-:Y:S05]  /*0810*/  BSYNC.RECONVERGENT B2 ;  /* 0x0000000000027941 */ /* 0x000fea0003800200 */
.L_x_98:
[----:B------:R-:W-:Y:S05]  /*0820*/  @!P1 BRA `(.L_x_92) ;  /* 0x00000000002c9947 */ /* 0x000fea0003800000 */
[----:B------:R-:W0:Y:S01]  /*0830*/  LDC.64 R8, c[0x0][0x380] ;  /* 0x0000e000ff087b82 */ /* 0x000e220000000a00 */
[----:B------:R-:W-:Y:S02]  /*0840*/  IADD3 R10, PT, PT, -R10, RZ, RZ ;  /* 0x000000ff0a0a7210 */ /* 0x000fe40007ffe1ff */
[----:B0-----:R-:W-:-:S05]  /*0850*/  IADD3 R8, P0, PT, R8, 0x28, RZ ;  /* 0x0000002808087810 */ /* 0x001fca0007f1e0ff */
[----:B------:R-:W-:-:S08]  /*0860*/  IMAD.X R9, RZ, RZ, R9, P0 ;  /* 0x000000ffff097224 */ /* 0x000fd000000e0609 */
.L_x_100:
[----:B------:R-:W-:-:S06]  /*0870*/  IMAD.WIDE R2, R7, 0x2c, R8 ;  /* 0x0000002c07027825 */ /* 0x000fcc00078e0208 */
[----:B------:R-:W2:Y:S01]  /*0880*/  LDG.E R3, desc[UR6][R2.64] ;  /* 0x0000000602037981 */ /* 0x000ea2000c1e1900 */
[----:B------:R-:W-:Y:S02]  /*0890*/  IADD3 R10, PT, PT, R10, 0x1, RZ ;  /* 0x000000010a0a7810 */ /* 0x000fe40007ffe0ff */
[----:B------:R-:W-:Y:S02]  /*08a0*/  IADD3 R7, PT, PT, R7, 0x100, RZ ;  /* 0x0000010007077810 */ /* 0x000fe40007ffe0ff */
[----:B------:R-:W-:Y:S01]  /*08b0*/  ISETP.NE.AND P0, PT, R10, RZ, PT ;  /* 0x000000ff0a00720c */ /* 0x000fe20003f05270 */
[----:B--2--5:R-:W-:-:S12]  /*08c0*/  FADD R6, R3, R6 ;  /* 0x0000000603067221 */ /* 0x024fd80000000000 */
[----:B------:R-:W-:Y:S05]  /*08d0*/  @P0 BRA `(.L_x_100) ;  /* 0xfffffffc00e40947 */ /* 0x000fea000383ffff */
.L_x_92:
[----:B------:R-:W-:Y:S05]  /*08e0*/  BSYNC.RECONVERGENT B1 ;  /* 0x0000000000017941 */ /* 0x000fea0003800200 */
.L_x_91:
[----:B------:R-:W-:Y:S01]  /*08f0*/  ISETP.GE.U32.AND P0, PT, R0, 0x100, PT ;  /* 0x000001000000780c */ /* 0x000fe20003f06070 */
[----:B-----5:R-:W-:-:S03]  /*0900*/  IMAD.MOV.U32 R9, RZ, RZ, R6 ;  /* 0x000000ffff097224 */ /* 0x020fc600078e0006 */
[----:B------:R-:W-:-:S13]  /*0910*/  ISETP.GE.U32.AND.EX P0, PT, R4, RZ, PT, P0 ;  /* 0x000000ff0400720c */ /* 0x000fda0003f06100 */
[----:B------:R-:W-:Y:S05]  /*0920*/  @!P0 BRA `(.L_x_101) ;  /* 0x0000000000ac8947 */ /* 0x000fea0003800000 */
[----:B------:R-:W1:Y:S01]  /*0930*/  S2R R6, SR_LANEID ;  /* 0x0000000000067919 */ /* 0x000e620000000000 */
[----:B------:R-:W-:Y:S01]  /*0940*/  ISETP.NE.AND P5, PT, R5, RZ, PT ;  /* 0x000000ff0500720c */ /* 0x000fe20003fa5270 */
        /* <DEDUP_REMOVED lines=20> */
[----:B------:R-:W-:-:S04]  /*0a90*/  ISETP.GT.AND P0, PT, R6, 0xf, PT ;  /* 0x0000000f0600780c */ /* 0x000fc80003f04270 */
[----:B------:R-:W0:Y:S02]  /*0aa0*/  SHFL.DOWN PT, R3, R0, 0x10, 0x1f ;  /* 0x0a001f0000037f89 */ /* 0x000e2400000e0000 */
[----:B0-----:R-:W-:-:S05]  /*0ab0*/  FADD R3, R0, R3 ;  /* 0x0000000300037221 */ /* 0x001fca0000000000 */
[----:B------:R1:W-:Y:S01]  /*0ac0*/  @!P1 STS [R2+0x8], R3 ;  /* 0x0000080302009388 */ /* 0x0003e20000000800 */
[----:B------:R-:W-:Y:S01]  /*0ad0*/  FSEL R8, R0, R3, P0 ;  /* 0x0000000300087208 */ /* 0x000fe20000000000 */
[----:B------:R-:W-:Y:S06]  /*0ae0*/  BAR.SYNC.DEFER_BLOCKING 0x0 ;  /* 0x0000000000007b1d */ /* 0x000fec0000010000 */
[----:B------:R-:W-:Y:S05]  /*0af0*/  @P5 BRA `(.L_x_102) ;  /* 0x0000001400745947 */ /* 0x000fea0003800000 */
[----:B------:R-:W0:Y:S01]  /*0b00*/  S2UR UR5, SR_CgaCtaId ;  /* 0x00000000000579c3 */ /* 0x000e220000008800 */
[----:B------:R-:W-:Y:S02]  /*0b10*/  UMOV UR4, 0x400 ;  /* 0x0000040000047882 */ /* 0x000fe40000000000 */
[----:B0-----:R-:W-:-:S09]  /*0b20*/  ULEA UR4, UR5, UR4, 0x18 ;  /* 0x0000000405047291 */ /* 0x001fd2000f8ec0ff */
[----:B-1----:R-:W0:Y:S04]  /*0b30*/  LDS R3, [UR4+0xc] ;  /* 0x00000c04ff037984 */ /* 0x002e280008000800 */
        /* <DEDUP_REMOVED lines=10> */
.L_x_101:
[----:B------:R-:W1:Y:S01]  /*0be0*/  S2R R8, SR_LANEID ;  /* 0x0000000000087919 */ /* 0x000e620000000000 */
[C---:B0-----:R-:W-:Y:S02]  /*0bf0*/  LOP3.LUT R2, R5.reuse, 0x3e0, RZ, 0xc0, !PT ;  /* 0x000003e005027812 */ /* 0x041fe400078ec0ff */
[----:B------:R-:W-:Y:S02]  /*0c00*/  ISETP.NE.AND P5, PT, R5, RZ, PT ;  /* 0x000000ff0500720c */ /* 0x000fe40003fa5270 */
[----:B------:R-:W-:Y:S02]  /*0c10*/  LOP3.LUT R7, RZ, R2, RZ, 0x33, !PT ;  /* 0x00000002ff077212 */ /* 0x000fe400078e33ff */
[----:B------:R-:W-:-:S03]  /*0c20*/  IADD3 R3, PT, PT, R2, 0x20, RZ ;  /* 0x0000002002037810 */ /* 0x000fc60007ffe0ff */
[----:B------:R-:W-:Y:S01]  /*0c30*/  IMAD.IADD R7, R7, 0x1, R0 ;  /* 0x0000000107077824 */ /* 0x000fe200078e0200 */
[----:B------:R-:W-:-:S04]  /*0c40*/  ISETP.GT.U32.AND P0, PT, R3, R0, PT ;  /* 0x000000000300720c */ /* 0x000fc80003f04070 */
[----:B------:R-:W-:-:S05]  /*0c50*/  SEL R7, R7, 0x1f, P0 ;  /* 0x0000001f07077807 */ /* 0x000fca0000000000 */
[----:B------:R-:W0:Y:S01]  /*0c60*/  SHFL.DOWN PT, R2, R9, 0x1, R7 ;  /* 0x0820000009027989 */ /* 0x000e2200000e0007 */
[C---:B-1----:R-:W-:Y:S02]  /*0c70*/  ISETP.GE.AND P0, PT, R8.reuse, R7, PT ;  /* 0x000000070800720c */ /* 0x042fe40003f06270 */
[C---:B------:R-:W-:Y:S02]  /*0c80*/  IADD3 R6, PT, PT, R8.reuse, 0x2, RZ ;  /* 0x0000000208067810 */ /* 0x040fe40007ffe0ff */
[----:B------:R-:W-:-:S09]  /*0c90*/  ISETP.NE.AND P1, PT, R8, RZ, PT ;  /* 0x000000ff0800720c */ /* 0x000fd20003f25270 */
[----:B0-----:R-:W-:Y:S01]  /*0ca0*/  @!P0 FADD R9, R2, R9 ;  /* 0x0000000902098221 */ /* 0x001fe20000000000 */
[----:B------:R-:W-:Y:S02]  /*0cb0*/  ISETP.GT.AND P0, PT, R6, R7, PT ;  /* 0x000000070600720c */ /* 0x000fe40003f04270 */
[----:B------:R-:W-:Y:S01]  /*0cc0*/  IADD3 R6, PT, PT, R8, 0x4, RZ ;  /* 0x0000000408067810 */ /* 0x000fe20007ffe0ff */
[----:B------:R-:W0:Y:S01]  /*0cd0*/  @!P1 S2R R11, SR_CgaCtaId ;  /* 0x00000000000b9919 */ /* 0x000e220000008800 */
[----:B------:R-:W-:Y:S01]  /*0ce0*/  @!P1 SHF.R.U32.HI R3, RZ, 0x3, R5 ;  /* 0x00000003ff039819 */ /* 0x000fe20000011605 */
[----:B------:R-:W1:Y:S03]  /*0cf0*/  SHFL.DOWN PT, R2, R9, 0x2, R7 ;  /* 0x0840000009027989 */ /* 0x000e6600000e0007 */
[----:B------:R-:W-:-:S05]  /*0d00*/  @!P1 LOP3.LUT R3, R3, 0x7c, RZ, 0xc0, !PT ;  /* 0x0000007c03039812 */ /* 0x000fca00078ec0ff */
[----:B-1----:R-:W-:Y:S01]  /*0d10*/  @!P0 FADD R9, R9, R2 ;  /* 0x0000000209098221 */ /* 0x002fe20000000000 */
[----:B------:R-:W-:Y:S01]  /*0d20*/  ISETP.GT.AND P0, PT, R6, R7, PT ;  /* 0x000000070600720c */ /* 0x000fe20003f04270 */
[----:B------:R-:W-:-:S03]  /*0d30*/  VIADD R6, R8, 0x8 ;  /* 0x0000000808067836 */ /* 0x000fc60000000000 */
[----:B------:R-:W1:Y:S09]  /*0d40*/  SHFL.DOWN PT, R2, R9, 0x4, R7 ;  /* 0x0880000009027989 */ /* 0x000e7200000e0007 */
[----:B-1----:R-:W-:Y:S01]  /*0d50*/  @!P0 FADD R9, R9, R2 ;  /* 0x0000000209098221 */ /* 0x002fe20000000000 */
[----:B------:R-:W-:-:S02]  /*0d60*/  ISETP.GT.AND P0, PT, R6, R7, PT ;  /* 0x000000070600720c */ /* 0x000fc40003f04270 */
[----:B------:R-:W-:Y:S02]  /*0d70*/  IADD3 R6, PT, PT, R8, 0x10, RZ ;  /* 0x0000001008067810 */ /* 0x000fe40007ffe0ff */
[----:B------:R-:W1:Y:S09]  /*0d80*/  SHFL.DOWN PT, R2, R9, 0x8, R7 ;  /* 0x0900000009027989 */ /* 0x000e7200000e0007 */
[----:B-1----:R-:W-:Y:S01]  /*0d90*/  @!P0 FADD R9, R9, R2 ;  /* 0x0000000209098221 */ /* 0x002fe20000000000 */
[----:B------:R-:W-:-:S02]  /*0da0*/  ISETP.GT.AND P0, PT, R6, R7, PT ;  /* 0x000000070600720c */ /* 0x000fc40003f04270 */
[----:B------:R-:W-:Y:S02]  /*0db0*/  @!P1 MOV R6, 0x400 ;  /* 0x0000040000069802 */ /* 0x000fe40000000f00 */
[----:B------:R-:W1:Y:S02]  /*0dc0*/  SHFL.DOWN PT, R2, R9, 0x10, R7 ;  /* 0x0a00000009027989 */ /* 0x000e6400000e0007 */
[----:B0-----:R-:W-:-:S04]  /*0dd0*/  @!P1 LEA R6, R11, R6, 0x18 ;  /* 0x000000060b069211 */ /* 0x001fc800078ec0ff */
[----:B------:R-:W-:-:S03]  /*0de0*/  @!P1 IADD3 R3, PT, PT, R3, R6, RZ ;  /* 0x0000000603039210 */ /* 0x000fc60007ffe0ff */
[----:B-1----:R-:W-:-:S04]  /*0df0*/  @!P0 FADD R9, R9, R2 ;  /* 0x0000000209098221 */ /* 0x002fc80000000000 */
[----:B------:R-:W-:-:S05]  /*0e00*/  IMAD.MOV.U32 R8, RZ, RZ, R9 ;  /* 0x000000ffff087224 */ /* 0x000fca00078e0009 */
[----:B------:R0:W-:Y:S01]  /*0e10*/  @!P1 STS [R3+0x8], R8 ;  /* 0x0000080803009388 */ /* 0x0001e20000000800 */
[----:B------:R-:W-:Y:S06]  /*0e20*/  BAR.SYNC.DEFER_BLOCKING 0x0 ;  /* 0x0000000000007b1d */ /* 0x000fec0000010000 */
[----:B------:R-:W-:Y:S05]  /*0e30*/  @P5 BRA `(.L_x_102) ;  /* 0x0000001000a45947 */ /* 0x000fea0003800000 */
[----:B------:R-:W1:Y:S01]  /*0e40*/  S2UR UR5, SR_CgaCtaId ;  /* 0x00000000000579c3 */ /* 0x000e620000008800 */
[----:B------:R-:W-:Y:S01]  /*0e50*/  UMOV UR4, 0x400 ;  /* 0x0000040000047882 */ /* 0x000fe20000000000 */
[C---:B------:R-:W-:Y:S02]  /*0e60*/  ISETP.GT.U32.AND P3, PT, R0.reuse, 0x20, PT ;  /* 0x000000200000780c */ /* 0x040fe40003f64070 */
[----:B------:R-:W-:Y:S02]  /*0e70*/  ISETP.GT.U32.AND P1, PT, R0, 0x40, PT ;  /* 0x000000400000780c */ /* 0x000fe40003f24070 */
[----:B------:R-:W-:Y:S02]  /*0e80*/  ISETP.GT.U32.AND.EX P3, PT, R4, RZ, PT, P3 ;  /* 0x000000ff0400720c */ /* 0x000fe40003f64130 */
[----:B------:R-:W-:Y:S02]  /*0e90*/  ISETP.GT.U32.AND P0, PT, R0, 0x60, PT ;  /* 0x000000600000780c */ /* 0x000fe40003f04070 */
[----:B------:R-:W-:-:S02]  /*0ea0*/  ISETP.GT.U32.AND.EX P1, PT, R4, RZ, PT, P1 ;  /* 0x000000ff0400720c */ /* 0x000fc40003f24110 */
[----:B------:R-:W-:Y:S02]  /*0eb0*/  ISETP.GT.U32.AND P2, PT, R0, 0x80, PT ;  /* 0x000000800000780c */ /* 0x000fe40003f44070 */
[----:B------:R-:W-:Y:S02]  /*0ec0*/  ISETP.GT.U32.AND.EX P0, PT, R4, RZ, PT, P0 ;  /* 0x000000ff0400720c */ /* 0x000fe40003f04100 */
[----:B------:R-:W-:Y:S02]  /*0ed0*/  ISETP.GT.U32.AND P4, PT, R0, 0xa0, PT ;  /* 0x000000a00000780c */ /* 0x000fe40003f84070 */
[C---:B------:R-:W-:Y:S02]  /*0ee0*/  ISETP.GT.U32.AND.EX P2, PT, R4.reuse, RZ, PT, P2 ;  /* 0x000000ff0400720c */ /* 0x040fe40003f44120 */
[----:B------:R-:W-:Y:S01]  /*0ef0*/  ISETP.GT.U32.AND.EX P4, PT, R4, RZ, PT, P4 ;  /* 0x000000ff0400720c */ /* 0x000fe20003f84140 */
[----:B-1----:R-:W-:-:S09]  /*0f00*/  ULEA UR4, UR5, UR4, 0x18 ;  /* 0x0000000405047291 */ /* 0x002fd2000f8ec0ff */
[----:B0-----:R-:W0:Y:S04]  /*0f10*/  LDS R3, [UR4+0xc] ;  /* 0x00000c04ff037984 */ /* 0x001e280008000800 */
[----:B------:R-:W1:Y:S04]  /*0f20*/  LDS.128 R12, [UR4+0x10] ;  /* 0x00001004ff0c7984 */ /* 0x000e680008000c00 */
[----:B------:R-:W2:Y:S01]  /*0f30*/  LDS.64 R6, [UR4+0x20] ;  /* 0x00002004ff067984 */ /* 0x000ea20008000a00 */
[----:B0-----:R-:W-:Y:S01]  /*0f40*/  @P3 FADD R8, R8, R3 ;  /* 0x0000000308083221 */ /* 0x001fe20000000000 */
[----:B------:R-:W-:-:S03]  /*0f50*/  ISETP.GT.U32.AND P3, PT, R0, 0xc0, PT ;  /* 0x000000c00000780c */ /* 0x000fc60003f64070 */
[----:B-1----:R-:W-:Y:S01]  /*0f60*/  @P1 FADD R8, R8, R12 ;  /* 0x0000000c08081221 */ /* 0x002fe20000000000 */
[----:B------:R-:W-:Y:S02]  /*0f70*/  ISETP.GT.U32.AND P1, PT, R0, 0xe0, PT ;  /* 0x000000e00000780c */ /* 0x000fe40003f24070 */
[----:B------:R-:W-:Y:S01]  /*0f80*/  ISETP.GT.U32.AND.EX P3, PT, R4, RZ, PT, P3 ;  /* 0x000000ff0400720c */ /* 0x000fe20003f64130 */
[----:B------:R-:W-:Y:S01]  /*0f90*/  @P0 FADD R8, R8, R13 ;  /* 0x0000000d08080221 */ /* 0x000fe20000000000 */
[----:B------:R-:W-:-:S03]  /*0fa0*/  ISETP.GT.U32.AND.EX P1, PT, R4, RZ, PT, P1 ;  /* 0x000000ff0400720c */ /* 0x000fc60003f24110 */
[----:B------:R-:W-:-:S04]  /*0fb0*/  @P2 FADD R8, R8, R14 ;  /* 0x0000000e08082221 */ /* 0x000fc80000000000 */
[----:B------:R-:W-:-:S04]  /*0fc0*/  @P4 FADD R8, R8, R15 ;  /* 0x0000000f08084221 */ /* 0x000fc80000000000 */
[----:B--2---:R-:W-:-:S04]  /*0fd0*/  @P3 FADD R8, R8, R6 ;  /* 0x0000000608083221 */ /* 0x004fc80000000000 */
[----:B------:R-:W-:Y:S01]  /*0fe0*/  @P1 FADD R8, R8, R7 ;  /* 0x0000000708081221 */ /* 0x000fe20000000000 */
[----:B------:R-:W-:Y:S06]  /*0ff0*/  BRA `(.L_x_102) ;  /* 0x0000001000347947 */ /* 0x000fec0003800000 */
.L_x_88:
[----:B------:R-:W0:Y:S01]  /*1000*/  S2R R8, SR_TID.X ;  /* 0x0000000000087919 */ /* 0x000e220000002100 */
[----:B------:R-:W0:Y:S02]  /*1010*/  LDC.64 R2, c[0x0][0x380] ;  /* 0x0000e000ff027b82 */ /* 0x000e240000000a00 */
[----:B0-----:R-:W-:-:S05]  /*1020*/  IMAD.WIDE.U32 R2, R8, 0x2c, R2 ;  /* 0x0000002c08027825 */ /* 0x001fca00078e0002 */
        /* <DEDUP_REMOVED lines=16> */
[----:B--2---:R-:W-:Y:S01]  /*1130*/  FADD R9, R9, R12 ;  /* 0x0000000c09097221 */ /* 0x004fe20000000000 */
[----:B------:R-:W-:Y:S01]  /*1140*/  IADD3 R12, P1, PT, R0, -0x1000, RZ ;  /* 0xfffff000000c7810 */ /* 0x000fe20007f3e0ff */
[----:B---3--:R-:W-:-:S03]  /*1150*/  FADD R14, R11, R14 ;  /* 0x0000000e0b0e7221 */ /* 0x008fc60000000000 */
[----:B------:R-:W-:Y:S01]  /*1160*/  ISETP.GE.U32.AND P0, PT, R12, 0x1000, PT ;  /* 0x000010000c00780c */ /* 0x000fe20003f06070 */
[----:B----4-:R-:W-:Y:S01]  /*1170*/  FADD R5, R5, R6 ;  /* 0x0000000605057221 */ /* 0x010fe20000000000 */
[----:B------:R-:W-:Y:S01]  /*1180*/  FADD R6, R9, R14 ;  /* 0x0000000e09067221 */ /* 0x000fe20000000000 */
[----:B------:R-:W-:-:S04]  /*1190*/  IADD3.X R14, PT, PT, R4, -0x1, RZ, P1, !PT ;  /* 0xffffffff040e7810 */ /* 0x000fc80000ffe4ff */
[----:B------:R-:W-:Y:S01]  /*11a0*/  ISETP.GE.U32.AND.EX P0, PT, R14, RZ, PT, P0 ;  /* 0x000000ff0e00720c */ /* 0x000fe20003f06100 */
        /* <DEDUP_REMOVED lines=8> */
[----:B------:R-:W-:Y:S01]  /*1230*/  FADD R5, R5, R6 ;  /* 0x0000000605057221 */ /* 0x000fe20000000000 */
[----:B------:R-:W-:Y:S02]  /*1240*/  IADD3 R2, P1, PT, R2, 0x28, RZ ;  /* 0x0000002802027810 */ /* 0x000fe40007f3e0ff */
[----:B------:R-:W-:Y:S01]  /*1250*/  FADD R22, R13, R22 ;  /* 0x000000160d167221 */ /* 0x000fe20000000000 */
[----:B------:R-:W-:Y:S01]  /*1260*/  HFMA2 R9, -RZ, RZ, 0, 0.00048828125 ;  /* 0x00001000ff097431 */ /* 0x000fe200000001ff */
[----:B------:R-:W-:Y:S01]  /*1270*/  IADD3.X R3, PT, PT, RZ, R3, RZ, P1, !PT ;  /* 0x00000003ff037210 */ /* 0x000fe20000ffe4ff */
[----:B------:R-:W-:Y:S02]  /*1280*/  IMAD.MOV.U32 R11, RZ, RZ, RZ ;  /* 0x000000ffff0b7224 */ /* 0x000fe400078e00ff */
[----:B------:R-:W-:Y:S01]  /*1290*/  FADD R10, R5, R22 ;  /* 0x00000016050a7221 */ /* 0x000fe20000000000 */
[----:B------:R-:W-:Y:S06]  /*12a0*/  @!P0 BRA `(.L_x_103) ;  /* 0x0000000000c88947 */ /* 0x000fec0003800000 */
[----:B------:R-:W0:Y:S01]  /*12b0*/  LDC.64 R6, c[0x0][0x390] ;  /* 0x0000e400ff067b82 */ /* 0x000e220000000a00 */
[----:B------:R-:W-:Y:S02]  /*12c0*/  MOV R9, 0x1000 ;  /* 0x0000100000097802 */ /* 0x000fe40000000f00 */
[----:B------:R-:W-:-:S07]  /*12d0*/  MOV R11, RZ ;  /* 0x000000ff000b7202 */ /* 0x000fce0000000f00 */
.L_x_105:
[----:B------:R-:W-:Y:S02]  /*12e0*/  IMAD R13, R11, 0x2c, RZ ;  /* 0x0000002c0b0d7824 */ /* 0x000fe400078e02ff */
[----:B------:R-:W-:-:S04]  /*12f0*/  IMAD.WIDE.U32 R4, R9, 0x2c, R2 ;  /* 0x0000002c09047825 */ /* 0x000fc800078e0002 */
[----:B------:R-:W-:-:S05]  /*1300*/  IMAD.IADD R5, R5, 0x1, R13 ;  /* 0x0000000105057824 */ /* 0x000fca00078e020d */
[----:B------:R-:W2:Y:S04]  /*1310*/  LDG.E R0, desc[UR6][R4.64+0x13400] ;  /* 0x0134000604007981 */ /* 0x000ea8000c1e1900 */
[----:B------:R-:W2:Y:S04]  /*1320*/  LDG.E R19, desc[UR6][R4.64+0x16000] ;  /* 0x0160000604137981 */ /* 0x000ea8000c1e1900 */
        /* <DEDUP_REMOVED lines=13> */
[----:B------:R0:W5:Y:S02]  /*1400*/  LDG.E R21, desc[UR6][R4.64+0x29400] ;  /* 0x0294000604157981 */ /* 0x000164000c1e1900 */
[----:B0-----:R-:W-:Y:S01]  /*1410*/  MOV R4, R7 ;  /* 0x0000000700047202 */ /* 0x001fe20000000f00 */
[----:B--2---:R-:W-:Y:S01]  /*1420*/  FADD R19, R0, R19 ;  /* 0x0000001300137221 */ /* 0x004fe20000000000 */
[----:B------:R-:W-:-:S04]  /*1430*/  MOV R0, R6 ;  /* 0x0000000600007202 */ /* 0x000fc80000000f00 */
[----:B------:R-:W-:-:S04]  /*1440*/  IADD3 R5, P1, PT, -R9, R0, RZ ;  /* 0x0000000009057210 */ /* 0x000fc80007f3e1ff */
[----:B------:R-:W-:Y:S02]  /*1450*/  ISETP.GE.U32.AND P0, PT, R5, 0x1000, PT ;  /* 0x000010000500780c */ /* 0x000fe40003f06070 */
[----:B------:R-:W-:Y:S01]  /*1460*/  IADD3.X R5, PT, PT, ~R11, R4, RZ, P1, !PT ;  /* 0x000000040b057210 */ /* 0x000fe20000ffe5ff */
[----:B---3--:R-:W-:Y:S01]  /*1470*/  FADD R10, R27, R10 ;  /* 0x0000000a1b0a7221 */ /* 0x008fe20000000000 */
[----:B----4-:R-:W-:Y:S02]  /*1480*/  FADD R29, R26, R29 ;  /* 0x0000001d1a1d7221 */ /* 0x010fe40000000000 */
[----:B------:R-:W-:Y:S01]  /*1490*/  ISETP.GE.U32.AND.EX P0, PT, R5, RZ, PT, P0 ;  /* 0x000000ff0500720c */ /* 0x000fe20003f06100 */
[----:B-----5:R-:W-:Y:S01]  /*14a0*/  FADD R24, R24, R25 ;  /* 0x0000001918187221 */ /* 0x020fe20000000000 */
[----:B------:R-:W-:Y:S01]  /*14b0*/  FADD R10, R10, R29 ;  /* 0x0000001d0a0a7221 */ /* 0x000fe20000000000 */
[----:B------:R-:W-:-:S04]  /*14c0*/  FADD R23, R23, R22 ;  /* 0x0000001617177221 */ /* 0x000fc80000000000 */
        /* <DEDUP_REMOVED lines=11> */
[----:B------:R-:W-:-:S05]  /*1580*/  IADD3 R9, P0, PT, R9, 0x1000, RZ ;  /* 0x0000100009097810 */ /* 0x000fca0007f1e0ff */
[----:B------:R-:W-:Y:S01]  /*1590*/  IMAD.X R11, RZ, RZ, R11, P0 ;  /* 0x000000ffff0b7224 */ /* 0x000fe200000e060b */
[----:B------:R-:W-:-:S04]  /*15a0*/  ISETP.GT.U32.AND P0, PT, R9, R12, PT ;  /* 0x0000000c0900720c */ /* 0x000fc80003f04070 */
[----:B------:R-:W-:-:S13]  /*15b0*/  ISETP.GT.U32.AND.EX P0, PT, R11, R14, PT, P0 ;  /* 0x0000000e0b00720c */ /* 0x000fda0003f04100 */
[----:B------:R-:W-:Y:S05]  /*15c0*/  @!P0 BRA `(.L_x_105) ;  /* 0xfffffffc00448947 */ /* 0x000fea000383ffff */
.L_x_103:
[CC--:B------:R-:W-:Y:S01]  /*15d0*/  IADD3 R3, PT, PT, -R9.reuse, R0.reuse, RZ ;  /* 0x0000000009037210 */ /* 0x0c0fe20007ffe1ff */
[----:B------:R-:W-:Y:S01]  /*15e0*/  BSSY.RECONVERGENT B1, `(.L_x_104) ;  /* 0x0000084000017945 */ /* 0x000fe20003800200 */
[----:B------:R-:W-:Y:S02]  /*15f0*/  ISETP.GE.U32.AND P1, PT, R9, R0, PT ;  /* 0x000000000900720c */ /* 0x000fe40003f26070 */
[----:B------:R-:W-:-:S04]  /*1600*/  ISETP.GE.AND P0, PT, R8, R3, PT ;  /* 0x000000030800720c */ /* 0x000fc80003f06270 */
[----:B------:R-:W-:-:S13]  /*1610*/  ISETP.GE.U32.OR.EX P0, PT, R11, R4, P0, P1 ;  /* 0x000000040b00720c */ /* 0x000fda0000706510 */
[----:B------:R-:W-:Y:S05]  /*1620*/  @P0 BRA `(.L_x_106) ;  /* 0x0000000400fc0947 */ /* 0x000fea0003800000 */
[-C--:B------:R-:W-:Y:S01]  /*1630*/  LOP3.LUT R2, RZ, R8.reuse, RZ, 0x33, !PT ;  /* 0x00000008ff027212 */ /* 0x080fe200078e33ff */
[----:B------:R-:W-:Y:S01]  /*1640*/  BSSY.RECONVERGENT B2, `(.L_x_107) ;  /* 0x0000038000027945 */ /* 0x000fe20003800200 */
[----:B------:R-:W-:Y:S02]  /*1650*/  MOV R4, R8 ;  /* 0x0000000800047202 */ /* 0x000fe40000000f00 */
[----:B------:R-:W-:-:S04]  /*1660*/  IADD3 R2, PT, PT, -R9, R0, R2 ;  /* 0x0000000009027210 */ /* 0x000fc80007ffe102 */
[C---:B------:R-:W-:Y:S02]  /*1670*/  ISETP.GE.U32.AND P0, PT, R2.reuse, 0xf00, PT ;  /* 0x00000f000200780c */ /* 0x040fe40003f06070 */
[----:B------:R-:W-:-:S04]  /*1680*/  LEA.HI R0, R2, 0x1, RZ, 0x18 ;  /* 0x0000000102007811 */ /* 0x000fc800078fc0ff */
[----:B------:R-:W-:-:S04]  /*1690*/  LOP3.LUT R22, R0, 0xf, RZ, 0xc0, !PT ;  /* 0x0000000f00167812 */ /* 0x000fc800078ec0ff */
[----:B------:R-:W-:-:S03]  /*16a0*/  ISETP.NE.AND P1, PT, R22, RZ, PT ;  /* 0x000000ff1600720c */ /* 0x000fc60003f25270 */
[----:B------:R-:W-:Y:S10]  /*16b0*/  @!P0 BRA `(.L_x_108) ;  /* 0x0000000000c08947 */ /* 0x000ff40003800000 */
[----:B------:R-:W0:Y:S01]  /*16c0*/  LDC.64 R2, c[0x0][0x380] ;  /* 0x0000e000ff027b82 */ /* 0x000e220000000a00 */
[----:B------:R-:W-:-:S04]  /*16d0*/  IADD3 R5, P0, PT, R8, R9, RZ ;  /* 0x0000000908057210 */ /* 0x000fc80007f1e0ff */
[----:B------:R-:W-:-:S05]  /*16e0*/  IADD3.X R4, PT, PT, RZ, R11, RZ, P0, !PT ;  /* 0x0000000bff047210 */ /* 0x000fca00007fe4ff */
[----:B------:R-:W-:Y:S02]  /*16f0*/  IMAD R7, R4, 0x2c, RZ ;  /* 0x0000002c04077824 */ /* 0x000fe400078e02ff */
[----:B------:R-:W-:Y:S02]  /*1700*/  IMAD.MOV.U32 R4, RZ, RZ, R8 ;  /* 0x000000ffff047224 */ /* 0x000fe400078e0008 */
[----:B0-----:R-:W-:Y:S01]  /*1710*/  IMAD.WIDE.U32 R2, R5, 0x2c, R2 ;  /* 0x0000002c05027825 */ /* 0x001fe200078e0002 */
[----:B------:R-:W-:Y:S02]  /*1720*/  LOP3.LUT R5, R0, 0x1fffff0, RZ, 0xc0, !PT ;  /* 0x01fffff000057812 */ /* 0x000fe400078ec0ff */
[----:B------:R-:W-:Y:S02]  /*1730*/  IADD3 R2, P0, PT, R2, 0x16028, RZ ;  /* 0x0001602802027810 */ /* 0x000fe40007f1e0ff */
[----:B------:R-:W-:Y:S02]  /*1740*/  IADD3 R5, PT, PT, -R5, RZ, RZ ;  /* 0x000000ff05057210 */ /* 0x000fe40007ffe1ff */
[----:B------:R-:W-:-:S09]  /*1750*/  IADD3.X R3, PT, PT, R3, R7, RZ, P0, !PT ;  /* 0x0000000703037210 */ /* 0x000fd200007fe4ff */
.L_x_109:
        /* <DEDUP_REMOVED lines=15> */
[----:B------:R0:W5:Y:S01]  /*1850*/  LDG.E R6, desc[UR6][R2.64+0x13400] ;  /* 0x0134000602067981 */ /* 0x000162000c1e1900 */
[----:B------:R-:W-:-:S02]  /*1860*/  IADD3 R5, PT, PT, R5, 0x10, RZ ;  /* 0x0000001005057810 */ /* 0x000fc40007ffe0ff */
[----:B------:R-:W-:Y:S02]  /*1870*/  IADD3 R4, PT, PT, R4, 0x1000, RZ ;  /* 0x0000100004047810 */ /* 0x000fe40007ffe0ff */
[----:B------:R-:W-:Y:S02]  /*1880*/  ISETP.NE.AND P0, PT, R5, RZ, PT ;  /* 0x000000ff0500720c */ /* 0x000fe40003f05270 */
[----:B0-----:R-:W-:-:S05]  /*1890*/  IADD3 R2, P2, PT, R2, 0x2c000, RZ ;  /* 0x0002c00002027810 */ /* 0x001fca0007f5e0ff */
[----:B------:R-:W-:Y:S02]  /*18a0*/  IMAD.X R3, RZ, RZ, R3, P2 ;  /* 0x000000ffff037224 */ /* 0x000fe400010e0603 */
[----:B--2---:R-:W-:-:S04]  /*18b0*/  FADD R23, R23, R10 ;  /* 0x0000000a17177221 */ /* 0x004fc80000000000 */
        /* <DEDUP_REMOVED lines=16> */
.L_x_108:
[----:B------:R-:W-:Y:S05]  /*19c0*/  BSYNC.RECONVERGENT B2 ;  /* 0x0000000000027941 */ /* 0x000fea0003800200 */
.L_x_107:
[----:B------:R-:W-:Y:S05]  /*19d0*/  @!P1 BRA `(.L_x_106) ;  /* 0x0000000400109947 */ /* 0x000fea0003800000 */
[----:B------:R-:W-:Y:S01]  /*19e0*/  ISETP.GE.U32.AND P0, PT, R22, 0x8, PT ;  /* 0x000000081600780c */ /* 0x000fe20003f06070 */
[----:B------:R-:W-:Y:S01]  /*19f0*/  BSSY.RECONVERGENT B2, `(.L_x_110) ;  /* 0x000001b000027945 */ /* 0x000fe20003800200 */
[----:B------:R-:W-:-:S04]  /*1a00*/  LOP3.LUT R7, R0, 0x7, RZ, 0xc0, !PT ;  /* 0x0000000700077812 */ /* 0x000fc800078ec0ff */
[----:B------:R-:W-:-:S07]  /*1a10*/  ISETP.NE.AND P1, PT, R7, RZ, PT ;  /* 0x000000ff0700720c */ /* 0x000fce0003f25270 */
[----:B------:R-:W-:Y:S06]  /*1a20*/  @!P0 BRA `(.L_x_111) ;  /* 0x00000000005c8947 */ /* 0x000fec0003800000 */
[----:B------:R-:W0:Y:S01]  /*1a30*/  LDC.64 R2, c[0x0][0x380] ;  /* 0x0000e000ff027b82 */ /* 0x000e220000000a00 */
[----:B------:R-:W-:-:S04]  /*1a40*/  IADD3 R5, P0, PT, R4, R9, RZ ;  /* 0x0000000904057210 */ /* 0x000fc80007f1e0ff */
[----:B------:R-:W-:Y:S01]  /*1a50*/  IADD3.X R6, PT, PT, RZ, R11, RZ, P0, !PT ;  /* 0x0000000bff067210 */ /* 0x000fe200007fe4ff */
[----:B0-----:R-:W-:-:S04]  /*1a60*/  IMAD.WIDE.U32 R2, R5, 0x2c, R2 ;  /* 0x0000002c05027825 */ /* 0x001fc800078e0002 */
[----:B------:R-:W-:-:S05]  /*1a70*/  IMAD R5, R6, 0x2c, RZ ;  /* 0x0000002c06057824 */ /* 0x000fca00078e02ff */
[----:B------:R-:W-:-:S05]  /*1a80*/  IADD3 R3, PT, PT, R3, R5, RZ ;  /* 0x0000000503037210 */ /* 0x000fca0007ffe0ff */
        /* <DEDUP_REMOVED lines=8> */
[----:B------:R-:W-:-:S02]  /*1b10*/  VIADD R4, R4, 0x800 ;  /* 0x0000080004047836 */ /* 0x000fc40000000000 */
        /* <DEDUP_REMOVED lines=8> */
.L_x_111:
[----:B------:R-:W-:Y:S05]  /*1ba0*/  BSYNC.RECONVERGENT B2 ;  /* 0x0000000000027941 */ /* 0x000fea0003800200 */
.L_x_110:
        /* <DEDUP_REMOVED lines=21> */
.L_x_113:
[----:B------:R-:W-:Y:S05]  /*1d00*/  BSYNC.RECONVERGENT B2 ;  /* 0x0000000000027941 */ /* 0x000fea0003800200 */
.L_x_112:
[----:B------:R-:W-:Y:S05]  /*1d10*/  @!P1 BRA `(.L_x_106) ;  /* 0x0000000000409947 */ /* 0x000fea0003800000 */
[----:B------:R-:W0:Y:S01]  /*1d20*/  LDC.64 R2, c[0x0][0x380] ;  /* 0x0000e000ff027b82 */ /* 0x000e220000000a00 */
[----:B------:R-:W-:Y:S02]  /*1d30*/  IADD3 R9, P0, PT, R4, R9, RZ ;  /* 0x0000000904097210 */ /* 0x000fe40007f1e0ff */
[----:B------:R-:W-:-:S03]  /*1d40*/  IADD3 R0, PT, PT, -R0, RZ, RZ ;  /* 0x000000ff00007210 */ /* 0x000fc60007ffe1ff */
[----:B------:R-:W-:-:S04]  /*1d50*/  IMAD.X R11, RZ, RZ, R11, P0 ;  /* 0x000000ffff0b7224 */ /* 0x000fc800000e060b */
[----:B------:R-:W-:Y:S02]  /*1d60*/  IMAD R11, R11, 0x2c, RZ ;  /* 0x0000002c0b0b7824 */ /* 0x000fe400078e02ff */
[----:B0-----:R-:W-:-:S03]  /*1d70*/  IMAD.WIDE.U32 R2, R9, 0x2c, R2 ;  /* 0x0000002c09027825 */ /* 0x001fc600078e0002 */
[----:B------:R-:W-:-:S04]  /*1d80*/  IADD3 R2, P0, PT, R2, 0x28, RZ ;  /* 0x0000002802027810 */ /* 0x000fc80007f1e0ff */
[----:B------:R-:W-:-:S09]  /*1d90*/  IADD3.X R5, PT, PT, R3, R11, RZ, P0, !PT ;  /* 0x0000000b03057210 */ /* 0x000fd200007fe4ff */
.L_x_114:
[----:B------:R-:W-:-:S06]  /*1da0*/  MOV R3, R5 ;  /* 0x0000000500037202 */ /* 0x000fcc0000000f00 */
[----:B------:R0:W2:Y:S01]  /*1db0*/  LDG.E R3, desc[UR6][R2.64] ;  /* 0x0000000602037981 */ /* 0x0000a2000c1e1900 */
[----:B------:R-:W-:-:S05]  /*1dc0*/  VIADD R0, R0, 0x1 ;  /* 0x0000000100007836 */ /* 0x000fca0000000000 */
[----:B------:R-:W-:Y:S02]  /*1dd0*/  ISETP.NE.AND P0, PT, R0, RZ, PT ;  /* 0x000000ff0000720c */ /* 0x000fe40003f05270 */
[----:B0-----:R-:W-:-:S04]  /*1de0*/  IADD3 R2, P1, PT, R2, 0x2c00, RZ ;  /* 0x00002c0002027810 */ /* 0x001fc80007f3e0ff */
[----:B------:R-:W-:Y:S01]  /*1df0*/  IADD3.X R5, PT, PT, RZ, R5, RZ, P1, !PT ;  /* 0x00000005ff057210 */ /* 0x000fe20000ffe4ff */
[----:B--2---:R-:W-:-:S06]  /*1e00*/  FADD R10, R3, R10 ;  /* 0x0000000a030a7221 */ /* 0x004fcc0000000000 */
[----:B------:R-:W-:Y:S05]  /*1e10*/  @P0 BRA `(.L_x_114) ;  /* 0xfffffffc00e00947 */ /* 0x000fea000383ffff */
.L_x_106:
[----:B------:R-:W-:Y:S05]  /*1e20*/  BSYNC.RECONVERGENT B1 ;  /* 0x0000000000017941 */ /* 0x000fea0003800200 */
.L_x_104:
[----:B------:R-:W0:Y:S01]  /*1e30*/  S2R R6, SR_LANEID ;  /* 0x0000000000067919 */ /* 0x000e220000000000 */
[----:B------:R-:W-:Y:S02]  /*1e40*/  MOV R3, R10 ;  /* 0x0000000a00037202 */ /* 0x000fe40000000f00 */
[----:B------:R-:W-:-:S03]  /*1e50*/  ISETP.NE.AND P5, PT, R8, RZ, PT ;  /* 0x000000ff0800720c */ /* 0x000fc60003fa5270 */
        /* <DEDUP_REMOVED lines=38> */
[----:B------:R-:W-:-:S07]  /*20c0*/  FADD R8, R10, R11 ;  /* 0x0000000b0a087221 */ /* 0x000fce0000000000 */
.L_x_102:
[----:B------:R-:W-:Y:S05]  /*20d0*/  BSYNC.RECONVERGENT B0 ;  /* 0x0000000000007941 */ /* 0x000fea0003800200 */
.L_x_87:
[----:B------:R-:W-:Y:S05]  /*20e0*/  @P5 EXIT ;  /* 0x000000000000594d */ /* 0x000fea0003800000 */
[----:B01----:R-:W0:Y:S01]  /*20f0*/  LDC.64 R2, c[0x0][0x388] ;  /* 0x0000e200ff027b82 */ /* 0x003e220000000a00 */
[----:B------:R-:W2:Y:S02]  /*2100*/  LDCU UR4, c[0x0][0x39c] ;  /* 0x00007380ff0477ac */ /* 0x000ea40008000800 */
[----:B--2---:R-:W-:-:S05]  /*2110*/  FADD R5, R8, UR4 ;  /* 0x0000000408057e21 */ /* 0x004fca0008000000 */
[----:B0-----:R-:W-:Y:S01]  /*2120*/  STG.E desc[UR6][R2.64], R5 ;  /* 0x0000000502007986 */ /* 0x001fe2000c101906 */
[----:B------:R-:W-:Y:S05]  /*2130*/  EXIT ;  /* 0x000000000000794d */ /* 0x000fea0003800000 */
.L_x_115:
        /* <DEDUP_REMOVED lines=12> */
.L_x_353:


//--------------------- .text._ZN3cub18CUB_300001_SM_10006detail6reduce28DeviceReduceSingleTileKernelINS2_10policy_hubIfjN4cuda3std3__44plusIfEEE10Policy1000EPfSC_iS9_ffNS7_10__identityEEEvT0_T1_T2_T3_T4_T6_ --------------------------
	.section	.text._ZN3cub18CUB_300001_SM_10006detail6reduce28DeviceReduceSingleTileKernelINS2_10policy_hubIfjN4cuda3std3__44plusIfEEE10Policy1000EPfSC_iS9_ffNS7_10__identityEEEvT0_T1_T2_T3_T4_T6_,"ax",@progbits
	.align	128
        .global         _ZN3cub18CUB_300001_SM_10006detail6reduce28DeviceReduceSingleTileKernelINS2_10policy_hubIfjN4cuda3std3__44plusIfEEE10Policy1000EPfSC_iS9_ffNS7_10__identityEEEvT0_T1_T2_T3_T4_T6_
        .type           _ZN3cub18CUB_300001_SM_10006detail6reduce28DeviceReduceSingleTileKernelINS2_10policy_hubIfjN4cuda3std3__44plusIfEEE10Policy1000EPfSC_iS9_ffNS7_10__identityEEEvT0_T1_T2_T3_T4_T6_,@function
        .size           _ZN3cub18CUB_300001_SM_10006detail6reduce28DeviceReduceSingleTileKernelINS2_10policy_hubIfjN4cuda3std3__44plusIfEEE10Policy1000EPfSC_iS9_ffNS7_10__identityEEEvT0_T1_T2_T3_T4_T6_,(.L_x_354 - _ZN3cub18CUB_300001_SM_10006detail6reduce28DeviceReduceSingleTileKernelINS2_10policy_hubIfjN4cuda3std3__44plusIfEEE10Policy1000EPfSC_iS9_ffNS7_10__identityEEEvT0_T1_T2_T3_T4_T6_)
        .other          _ZN3cub18CUB_300001_SM_10006detail6reduce28DeviceReduceSingleTileKernelINS2_10policy_hubIfjN4cuda3std3__44plusIfEEE10Policy1000EPfSC_iS9_ffNS7_10__identityEEEvT0_T1_T2_T3_T4_T6_,@"STO_CUDA_ENTRY STV_DEFAULT"
_ZN3cub18CUB_300001_SM_10006detail6reduce28DeviceReduceSingleTileKernelINS2_10policy_hubIfjN4cuda3std3__44plusIfEEE10Policy1000EPfSC_iS9_ffNS7_10__identityEEEvT0_T1_T2_T3_T4_T6_:
.text._ZN3cub18CUB_300001_SM_10006detail6reduce28DeviceReduceSingleTileKernelINS2_10policy_hubIfjN4cuda3std3__44plusIfEEE10Policy1000EPfSC_iS9_ffNS7_10__identityEEEvT0_T1_T2_T3_T4_T6_:
        /* <DEDUP_REMOVED lines=13> */
.L_x_116:
        /* <DEDUP_REMOVED lines=16> */
.L_x_121:
[----:B------:R-:W-:Y:S05]  /*01d0*/  BSYNC.RECONVERGENT B1 ;  /* 0x0000000000017941 */ /* 0x000fea0003800200 */
.L_x_120:
        /* <DEDUP_REMOVED lines=16> */
.L_x_126:
        /* <DEDUP_REMOVED lines=9> */
.L_x_125:
[----:B------:R-:W-:Y:S05]  /*0370*/  BSYNC.RECONVERGENT B2 ;  /* 0x0000000000027941 */ /* 0x000fea0003800200 */
.L_x_124:
        /* <DEDUP_REMOVED lines=8> */
.L_x_129:
        /* <DEDUP_REMOVED lines=43> */
.L_x_128:
[----:B------:R-:W-:Y:S05]  /*06b0*/  BSYNC.RECONVERGENT B2 ;  /* 0x0000000000027941 */ /* 0x000fea0003800200 */
.L_x_127:
        /* <DEDUP_REMOVED lines=26> */
.L_x_131:
[----:B------:R-:W-:Y:S05]  /*0860*/  BSYNC.RECONVERGENT B2 ;  /* 0x0000000000027941 */ /* 0x000fea0003800200 */
.L_x_130:
        /* <DEDUP_REMOVED lines=12> */
.L_x_123:
[----:B------:R-:W-:Y:S05]  /*0930*/  BSYNC.RECONVERGENT B1 ;  /* 0x0000000000017941 */ /* 0x000fea0003800200 */
.L_x_122:
        /* <DEDUP_REMOVED lines=10> */
[----:B------:R-:W1:Y:S06]  /*09e0*/  SHFL.DOWN PT, R3, R0, 0x2, 0x1f ;  /* 0x08401f0000037f89 */ /* 0x000e6c00000e0000 */
[----:B------:R-:W2:Y:S01]  /*09f0*/  @!P1 S2R R6, SR_CgaCtaId ;  /* 0x0000000000069919 */ /* 0x000ea20000008800 */
[----:B0-----:R-:W-:Y:S02]  /*0a00*/  @!P1 MOV R5, 0x400 ;  /* 0x0000040000059802 */ /* 0x001fe40000000f00 */
[----:B------:R-:W-:-:S04]  /*0a10*/  @!P1 SHF.R.U32.HI R4, RZ, 0x3, R2 ;  /* 0x00000003ff049819 */ /* 0x000fc80000011602 */
[----:B------:R-:W-:Y:S01]  /*0a20*/  @!P1 LOP3.LUT R4, R4, 0x7c, RZ, 0xc0, !PT ;  /* 0x0000007c04049812 */ /* 0x000fe200078ec0ff */
[----:B-1----:R-:W-:Y:S01]  /*0a30*/  @!P0 FADD R0, R0, R3 ;  /* 0x0000000300008221 */ /* 0x002fe20000000000 */
[----:B------:R-:W-:-:S04]  /*0a40*/  ISETP.GT.AND P0, PT, R8, 0x1b, PT ;  /* 0x0000001b0800780c */ /* 0x000fc80003f04270 */
[----:B------:R-:W0:Y:S01]  /*0a50*/  SHFL.DOWN PT, R3, R0, 0x4, 0x1f ;  /* 0x08801f0000037f89 */ /* 0x000e2200000e0000 */
[----:B--2---:R-:W-:-:S04]  /*0a60*/  @!P1 LEA R5, R6, R5, 0x18 ;  /* 0x0000000506059211 */ /* 0x004fc800078ec0ff */
        /* <DEDUP_REMOVED lines=16> */
[----:B0-----:R-:W0:Y:S04]  /*0b70*/  LDS.128 R4, [UR4+0x10] ;  /* 0x00001004ff047984 */ /* 0x001e280008000c00 */
[----:B------:R-:W1:Y:S04]  /*0b80*/  LDS.128 R12, [UR4+0x20] ;  /* 0x00002004ff0c7984 */ /* 0x000e680008000c00 */
[----:B------:R-:W2:Y:S04]  /*0b90*/  LDS.128 R8, [UR4+0x30] ;  /* 0x00003004ff087984 */ /* 0x000ea80008000c00 */
[----:B------:R-:W3:Y:S01]  /*0ba0*/  LDS.128 R16, [UR4+0x40] ;  /* 0x00004004ff107984 */ /* 0x000ee20008000c00 */
[----:B0-----:R-:W-:-:S04]  /*0bb0*/  FADD R5, R0, R5 ;  /* 0x0000000500057221 */ /* 0x001fc80000000000 */
[----:B------:R-:W-:-:S04]  /*0bc0*/  FADD R6, R5, R6 ;  /* 0x0000000605067221 */ /* 0x000fc80000000000 */
[----:B------:R-:W-:-:S04]  /*0bd0*/  FADD R7, R6, R7 ;  /* 0x0000000706077221 */ /* 0x000fc80000000000 */
[----:B-1----:R-:W-:-:S04]  /*0be0*/  FADD R12, R7, R12 ;  /* 0x0000000c070c7221 */ /* 0x002fc80000000000 */
[----:B------:R-:W-:-:S04]  /*0bf0*/  FADD R13, R12, R13 ;  /* 0x0000000d0c0d7221 */ /* 0x000fc80000000000 */
[----:B------:R-:W-:-:S04]  /*0c00*/  FADD R14, R13, R14 ;  /* 0x0000000e0d0e7221 */ /* 0x000fc80000000000 */
[----:B------:R-:W-:-:S04]  /*0c10*/  FADD R15, R14, R15 ;  /* 0x0000000f0e0f7221 */ /* 0x000fc80000000000 */
[----:B--2---:R-:W-:-:S04]  /*0c20*/  FADD R8, R15, R8 ;  /* 0x000000080f087221 */ /* 0x004fc80000000000 */
[----:B------:R-:W-:-:S04]  /*0c30*/  FADD R9, R8, R9 ;  /* 0x0000000908097221 */ /* 0x000fc80000000000 */
[----:B------:R-:W-:-:S04]  /*0c40*/  FADD R10, R9, R10 ;  /* 0x0000000a090a7221 */ /* 0x000fc80000000000 */
[----:B------:R-:W-:-:S04]  /*0c50*/  FADD R11, R10, R11 ;  /* 0x0000000b0a0b7221 */ /* 0x000fc80000000000 */
[----:B---3--:R-:W-:-:S04]  /*0c60*/  FADD R16, R11, R16 ;  /* 0x000000100b107221 */ /* 0x008fc80000000000 */
[----:B------:R-:W-:-:S04]  /*0c70*/  FADD R17, R16, R17 ;  /* 0x0000001110117221 */ /* 0x000fc80000000000 */
[----:B------:R-:W-:-:S04]  /*0c80*/  FADD R18, R17, R18 ;  /* 0x0000001211127221 */ /* 0x000fc80000000000 */
[----:B------:R-:W-:Y:S01]  /*0c90*/  FADD R0, R18, R19 ;  /* 0x0000001312007221 */ /* 0x000fe20000000000 */
[----:B------:R-:W-:Y:S06]  /*0ca0*/  BRA `(.L_x_133) ;  /* 0x0000003400707947 */ /* 0x000fec0003800000 */
.L_x_132:
        /* <DEDUP_REMOVED lines=23> */
[-C--:B------:R-:W-:Y:S02]  /*0e20*/  ISETP.GT.AND P0, PT, R5, R4.reuse, PT ;  /* 0x000000040500720c */ /* 0x080fe40003f04270 */
        /* <DEDUP_REMOVED lines=21> */
[----:B------:R-:W0:Y:S04]  /*0f80*/  LDS.128 R16, [UR4+0x10] ;  /* 0x00001004ff107984 */ /* 0x000e280008000c00 */
[----:B----4-:R-:W1:Y:S04]  /*0f90*/  LDS.128 R4, [UR4+0x20] ;  /* 0x00002004ff047984 */ /* 0x010e680008000c00 */
[----:B------:R-:W2:Y:S04]  /*0fa0*/  LDS.128 R8, [UR4+0x30] ;  /* 0x00003004ff087984 */ /* 0x000ea80008000c00 */
[----:B------:R-:W3:Y:S01]  /*0fb0*/  LDS.128 R12, [UR4+0x40] ;  /* 0x00004004ff0c7984 */ /* 0x000ee20008000c00 */
[----:B0-----:R-:W-:Y:S01]  /*0fc0*/  @P2 FADD R0, R0, R17 ;  /* 0x0000001100002221 */ /* 0x001fe20000000000 */
[----:B------:R-:W-:-:S03]  /*0fd0*/  ISETP.GT.AND P2, PT, R3, 0x80, PT ;  /* 0x000000800300780c */ /* 0x000fc60003f44270 */
[----:B------:R-:W-:Y:S01]  /*0fe0*/  @P3 FADD R0, R0, R18 ;  /* 0x0000001200003221 */ /* 0x000fe20000000000 */
[----:B------:R-:W-:-:S03]  /*0ff0*/  ISETP.GT.AND P3, PT, R3, 0xa0, PT ;  /* 0x000000a00300780c */ /* 0x000fc60003f64270 */
[----:B------:R-:W-:Y:S01]  /*1000*/  @P1 FADD R0, R0, R19 ;  /* 0x0000001300001221 */ /* 0x000fe20000000000 */
[----:B------:R-:W-:-:S05]  /*1010*/  ISETP.GT.AND P1, PT, R3, 0xe0, PT ;  /* 0x000000e00300780c */ /* 0x000fca0003f24270 */
[----:B-1----:R-:W-:Y:S01]  /*1020*/  @P2 FADD R0, R0, R4 ;  /* 0x0000000400002221 */ /* 0x002fe20000000000 */
[----:B------:R-:W-:-:S03]  /*1030*/  ISETP.GT.AND P2, PT, R3, 0x100, PT ;  /* 0x000001000300780c */ /* 0x000fc60003f44270 */
[----:B------:R-:W-:Y:S01]  /*1040*/  @P3 FADD R0, R0, R5 ;  /* 0x0000000500003221 */ /* 0x000fe20000000000 */
[----:B------:R-:W-:-:S03]  /*1050*/  ISETP.GT.AND P3, PT, R3, 0x120, PT ;  /* 0x000001200300780c */ /* 0x000fc60003f64270 */
[----:B------:R-:W-:Y:S01]  /*1060*/  @P4 FADD R0, R0, R6 ;  /* 0x0000000600004221 */ /* 0x000fe20000000000 */
[----:B------:R-:W-:-:S03]  /*1070*/  ISETP.GT.AND P4, PT, R3, 0x140, PT ;  /* 0x000001400300780c */ /* 0x000fc60003f84270 */
[----:B------:R-:W-:Y:S01]  /*1080*/  @P1 FADD R0, R0, R7 ;  /* 0x0000000700001221 */ /* 0x000fe20000000000 */
[----:B------:R-:W-:-:S03]  /*1090*/  ISETP.GT.AND P1, PT, R3, 0x160, PT ;  /* 0x000001600300780c */ /* 0x000fc60003f24270 */
[----:B--2---:R-:W-:Y:S01]  /*10a0*/  @P2 FADD R0, R0, R8 ;  /* 0x0000000800002221 */ /* 0x004fe20000000000 */
[----:B------:R-:W-:-:S03]  /*10b0*/  ISETP.GT.AND P2, PT, R3, 0x180, PT ;  /* 0x000001800300780c */ /* 0x000fc60003f44270 */
[----:B------:R-:W-:Y:S01]  /*10c0*/  @P3 FADD R0, R0, R9 ;  /* 0x0000000900003221 */ /* 0x000fe20000000000 */
[----:B------:R-:W-:-:S03]  /*10d0*/  ISETP.GT.AND P3, PT, R3, 0x1a0, PT ;  /* 0x000001a00300780c */ /* 0x000fc60003f64270 */
[----:B------:R-:W-:Y:S01]  /*10e0*/  @P4 FADD R0, R0, R10 ;  /* 0x0000000a00004221 */ /* 0x000fe20000000000 */
[----:B------:R-:W-:-:S03]  /*10f0*/  ISETP.GT.AND P4, PT, R3, 0x1c0, PT ;  /* 0x000001c00300780c */ /* 0x000fc60003f84270 */
[----:B------:R-:W-:Y:S01]  /*1100*/  @P1 FADD R0, R0, R11 ;  /* 0x0000000b00001221 */ /* 0x000fe20000000000 */
[----:B------:R-:W-:-:S03]  /*1110*/  ISETP.GT.AND P1, PT, R3, 0x1e0, PT ;  /* 0x000001e00300780c */ /* 0x000fc60003f24270 */
[----:B---3--:R-:W-:-:S04]  /*1120*/  @P2 FADD R0, R0, R12 ;  /* 0x0000000c00002221 */ /* 0x008fc80000000000 */
[----:B------:R-:W-:-:S04]  /*1130*/  @P3 FADD R0, R0, R13 ;  /* 0x0000000d00003221 */ /* 0x000fc80000000000 */
[----:B------:R-:W-:-:S04]  /*1140*/  @P4 FADD R0, R0, R14 ;  /* 0x0000000e00004221 */ /* 0x000fc80000000000 */
[----:B------:R-:W-:Y:S01]  /*1150*/  @P1 FADD R0, R0, R15 ;  /* 0x0000000f00001221 */ /* 0x000fe20000000000 */
[----:B------:R-:W-:Y:S06]  /*1160*/  BRA `(.L_x_133) ;  /* 0x0000003000407947 */ /* 0x000fec0003800000 */
.L_x_119:
[----:B------:R-:W0:Y:S01]  /*1170*/  S2R R2, SR_TID.X ;  /* 0x0000000000027919 */ /* 0x000e220000002100 */
[----:B------:R-:W1:Y:S01]  /*1180*/  LDC.64 R4, c[0x0][0x380] ;  /* 0x0000e000ff047b82 */ /* 0x000e620000000a00 */
[----:B0-----:R-:W-:-:S05]  /*1190*/  SHF.L.U32 R7, R2, 0x1, RZ ;  /* 0x0000000102077819 */ /* 0x001fca00000006ff */
[----:B-1----:R-:W-:-:S05]  /*11a0*/  IMAD.WIDE.U32 R4, R7, 0x4, R4 ;  /* 0x0000000407047825 */ /* 0x002fca00078e0004 */
[----:B------:R-:W2:Y:S04]  /*11b0*/  LDG.E.64.CONSTANT R14, desc[UR6][R4.64] ;  /* 0x00000006040e7981 */ /* 0x000ea8000c1e9b00 */
[----:B------:R-:W3:Y:S04]  /*11c0*/  LDG.E.64.CONSTANT R16, desc[UR6][R4.64+0x1000] ;  /* 0x0010000604107981 */ /* 0x000ee8000c1e9b00 */
[----:B------:R-:W4:Y:S04]  /*11d0*/  LDG.E.64.CONSTANT R18, desc[UR6][R4.64+0x2000] ;  /* 0x0020000604127981 */ /* 0x000f28000c1e9b00 */
[----:B------:R-:W5:Y:S04]  /*11e0*/  LDG.E.64.CONSTANT R20, desc[UR6][R4.64+0x3000] ;  /* 0x0030000604147981 */ /* 0x000f68000c1e9b00 */
[----:B------:R-:W5:Y:S04]  /*11f0*/  LDG.E.64.CONSTANT R12, desc[UR6][R4.64+0x4000] ;  /* 0x00400006040c7981 */ /* 0x000f68000c1e9b00 */
[----:B------:R-:W5:Y:S04]  /*1200*/  LDG.E.64.CONSTANT R10, desc[UR6][R4.64+0x5000] ;  /* 0x00500006040a7981 */ /* 0x000f68000c1e9b00 */
[----:B------:R-:W5:Y:S04]  /*1210*/  LDG.E.64.CONSTANT R6, desc[UR6][R4.64+0x6000] ;  /* 0x0060000604067981 */ /* 0x000f68000c1e9b00 */
[----:B------:R-:W5:Y:S01]  /*1220*/  LDG.E.64.CONSTANT R8, desc[UR6][R4.64+0x7000] ;  /* 0x0070000604087981 */ /* 0x000f62000c1e9b00 */
[----:B------:R-:W-:Y:S01]  /*1230*/  ISETP.GE.U32.AND P0, PT, R3, 0x4000, PT ;  /* 0x000040000300780c */ /* 0x000fe20003f06070 */
[----:B--2---:R-:W-:Y:S01]  /*1240*/  FADD R14, R14, R15 ;  /* 0x0000000f0e0e7221 */ /* 0x004fe20000000000 */
[----:B---3--:R-:W-:Y:S01]  /*1250*/  FADD R17, R16, R17 ;  /* 0x0000001110117221 */ /* 0x008fe20000000000 */
[----:B----4-:R-:W-:-:S03]  /*1260*/  FADD R18, R18, R19 ;  /* 0x0000001312127221 */ /* 0x010fc60000000000 */
[----:B------:R-:W-:Y:S01]  /*1270*/  FADD R14, R14, R17 ;  /* 0x000000110e0e7221 */ /* 0x000fe20000000000 */
[----:B-----5:R-:W-:Y:S01]  /*1280*/  FADD R21, R20, R21 ;  /* 0x0000001514157221 */ /* 0x020fe20000000000 */
[----:B------:R-:W-:Y:S02]  /*1290*/  HFMA2 R20, -RZ, RZ, 0, 0.0078125 ;  /* 0x00002000ff147431 */ /* 0x000fe400000001ff */
[----:B------:R-:W-:Y:S01]  /*12a0*/  FADD R12, R12, R13 ;  /* 0x0000000d0c0c7221 */ /* 0x000fe20000000000 */
[----:B------:R-:W-:Y:S01]  /*12b0*/  FADD R21, R18, R21 ;  /* 0x0000001512157221 */ /* 0x000fe20000000000 */
[----:B------:R-:W-:-:S03]  /*12c0*/  FADD R11, R10, R11 ;  /* 0x0000000b0a0b7221 */ /* 0x000fc60000000000 */
[----:B------:R-:W-:Y:S01]  /*12d0*/  FADD R14, R14, R21 ;  /* 0x000000150e0e7221 */ /* 0x000fe20000000000 */
[----:B------:R-:W-:Y:S01]  /*12e0*/  FADD R6, R6, R7 ;  /* 0x0000000706067221 */ /* 0x000fe20000000000 */
[----:B------:R-:W-:Y:S01]  /*12f0*/  FADD R11, R12, R11 ;  /* 0x0000000b0c0b7221 */ /* 0x000fe20000000000 */
[----:B------:R-:W-:-:S04]  /*1300*/  FADD R9, R8, R9 ;  /* 0x0000000908097221 */ /* 0x000fc80000000000 */
[----:B------:R-:W-:-:S04]  /*1310*/  FADD R6, R6, R9 ;  /* 0x0000000906067221 */ /* 0x000fc80000000000 */
[----:B------:R-:W-:-:S04]  /*1320*/  FADD R11, R11, R6 ;  /* 0x000000060b0b7221 */ /* 0x000fc80000000000 */
[----:B------:R-:W-:Y:S01]  /*1330*/  FADD R0, R14, R11 ;  /* 0x0000000b0e007221 */ /* 0x000fe20000000000 */
[----:B------:R-:W-:Y:S06]  /*1340*/  @!P0 BRA `(.L_x_134) ;  /* 0x00000000008c8947 */ /* 0x000fec0003800000 */
[----:B------:R-:W0:Y:S01]  /*1350*/  LDC R24, c[0x0][0x390] ;  /* 0x0000e400ff187b82 */ /* 0x000e220000000800 */
[----:B------:R-:W-:Y:S02]  /*1360*/  IADD3 R21, PT, PT, R3, -0x2000, RZ ;  /* 0xffffe00003157810 */ /* 0x000fe40007ffe0ff */
[----:B------:R-:W-:-:S07]  /*1370*/  MOV R20, 0x2000 ;  /* 0x0000200000147802 */ /* 0x000fce0000000f00 */
.L_x_136:
[----:B------:R-:W-:-:S05]  /*1380*/  IMAD.WIDE R26, R20, 0x4, R4 ;  /* 0x00000004141a7825 */ /* 0x000fca00078e0204 */
[----:B------:R-:W2:Y:S04]  /*1390*/  LDG.E.64.CONSTANT R14, desc[UR6][R26.64+0x6000] ;  /* 0x006000061a0e7981 */ /* 0x000ea8000c1e9b00 */
[----:B------:R-:W2:Y:S04]  /*13a0*/  LDG.E.64.CONSTANT R6, desc[UR6][R26.64+0x7000] ;  /* 0x007000061a067981 */ /* 0x000ea8000c1e9b00 */
[----:B------:R-:W3:Y:S04]  /*13b0*/  LDG.E.64.CONSTANT R22, desc[UR6][R26.64] ;  /* 0x000000061a167981 */ /* 0x000ee8000c1e9b00 */
[----:B------:R-:W4:Y:S04]  /*13c0*/  LDG.E.64.CONSTANT R18, desc[UR6][R26.64+0x1000] ;  /* 0x001000061a127981 */ /* 0x000f28000c1e9b00 */
[----:B------:R-:W5:Y:S04]  /*13d0*/  LDG.E.64.CONSTANT R16, desc[UR6][R26.64+0x2000] ;  /* 0x002000061a107981 */ /* 0x000f68000c1e9b00 */
[----:B------:R-:W5:Y:S04]  /*13e0*/  LDG.E.64.CONSTANT R12, desc[UR6][R26.64+0x3000] ;  /* 0x003000061a0c7981 */ /* 0x000f68000c1e9b00 */
[----:B------:R-:W5:Y:S04]  /*13f0*/  LDG.E.64.CONSTANT R10, desc[UR6][R26.64+0x4000] ;  /* 0x004000061a0a7981 */ /* 0x000f68000c1e9b00 */
[----:B------:R-:W5:Y:S01]  /*1400*/  LDG.E.64.CONSTANT R8, desc[UR6][R26.64+0x5000] ;  /* 0x005000061a087981 */ /* 0x000f62000c1e9b00 */
[----:B0-----:R-:W-:Y:S01]  /*1410*/  MOV R3, R24 ;  /* 0x0000001800037202 */ /* 0x001fe20000000f00 */
[----:B--2---:R-:W-:-:S03]  /*1420*/  FADD R15, R15, R6 ;  /* 0x000000060f0f7221 */ /* 0x004fc60000000000 */
[----:B------:R-:W-:Y:S01]  /*1430*/  IADD3 R6, PT, PT, -R20, R3, RZ ;  /* 0x0000000314067210 */ /* 0x000fe20007ffe1ff */
[----:B---3--:R-:W-:-:S03]  /*1440*/  FADD R0, R22, R0 ;  /* 0x0000000016007221 */ /* 0x008fc60000000000 */
[----:B------:R-:W-:Y:S01]  /*1450*/  ISETP.GE.AND P0, PT, R6, 0x2000, PT ;  /* 0x000020000600780c */ /* 0x000fe20003f06270 */
[----:B----4-:R-:W-:Y:S01]  /*1460*/  FADD R23, R23, R18 ;  /* 0x0000001217177221 */ /* 0x010fe20000000000 */
[----:B-----5:R-:W-:Y:S01]  /*1470*/  FADD R18, R19, R16 ;  /* 0x0000001013127221 */ /* 0x020fe20000000000 */
[----:B------:R-:W-:Y:S01]  /*1480*/  FADD R17, R17, R12 ;  /* 0x0000000c11117221 */ /* 0x000fe20000000000 */
[----:B------:R-:W-:Y:S01]  /*1490*/  FADD R12, R13, R10 ;  /* 0x0000000a0d0c7221 */ /* 0x000fe20000000000 */
[----:B------:R-:W-:Y:S01]  /*14a0*/  FADD R11, R11, R8 ;  /* 0x000000080b0b7221 */ /* 0x000fe20000000000 */
[----:B------:R-:W-:Y:S01]  /*14b0*/  FADD R8, R9, R14 ;  /* 0x0000000e09087221 */ /* 0x000fe20000000000 */
[----:B------:R-:W-:Y:S01]  /*14c0*/  FADD R0, R0, R23 ;  /* 0x0000001700007221 */ /* 0x000fe20000000000 */
[----:B------:R-:W-:Y:S01]  /*14d0*/  FADD R17, R18, R17 ;  /* 0x0000001112117221 */ /* 0x000fe20000000000 */
[----:B------:R-:W-:Y:S01]  /*14e0*/  FADD R11, R12, R11 ;  /* 0x0000000b0c0b7221 */ /* 0x000fe20000000000 */
[----:B------:R-:W-:-:S02]  /*14f0*/  FADD R8, R8, R15 ;  /* 0x0000000f08087221 */ /* 0x000fc40000000000 */
[----:B------:R-:W-:Y:S02]  /*1500*/  FADD R0, R0, R17 ;  /* 0x0000001100007221 */ /* 0x000fe40000000000 */
[----:B------:R-:W-:-:S04]  /*1510*/  FADD R11, R11, R8 ;  /* 0x000000080b0b7221 */ /* 0x000fc80000000000 */
[----:B------:R-:W-:-:S04]  /*1520*/  FADD R11, R0, R11 ;  /* 0x0000000b000b7221 */ /* 0x000fc80000000000 */
[----:B------:R-:W-:Y:S01]  /*1530*/  FADD R0, R7, R11 ;  /* 0x0000000b07007221 */ /* 0x000fe20000000000 */
[----:B------:R-:W-:Y:S06]  /*1540*/  @!P0 BRA `(.L_x_135) ;  /* 0x0000000800308947 */ /* 0x000fec0003800000 */
[----:B------:R-:W-:-:S04]  /*1550*/  IADD3 R20, PT, PT, R20, 0x2000, RZ ;  /* 0x0000200014147810 */ /* 0x000fc80007ffe0ff */
[----:B------:R-:W-:-:S13]  /*1560*/  ISETP.GT.AND P0, PT, R20, R21, PT ;  /* 0x000000151400720c */ /* 0x000fda0003f04270 */
[----:B------:R-:W-:Y:S05]  /*1570*/  @!P0 BRA `(.L_x_136) ;  /* 0xfffffffc00808947 */ /* 0x000fea000383ffff */
.L_x_134:
        /* <DEDUP_REMOVED lines=20> */
.L_x_140:
        /* <DEDUP_REMOVED lines=8> */
.L_x_139:
[----:B------:R-:W-:Y:S05]  /*1740*/  BSYNC.RECONVERGENT B2 ;  /* 0x0000000000027941 */ /* 0x000fea0003800200 */
.L_x_138:
[----:B------:R-:W-:Y:S05]  /*1750*/  @!P1 BRA `(.L_x_137) ;  /* 0x0000000400a89947 */ /* 0x000fea0003800000 */
[----:B------:R-:W0:Y:S01]  /*1760*/  LDCU.64 UR4, c[0x0][0x380] ;  /* 0x00007000ff0477ac */ /* 0x000e220008000a00 */
[----:B------:R-:W-:Y:S01]  /*1770*/  IADD3 R5, PT, PT, R11, -R10, RZ ;  /* 0x8000000a0b057210 */ /* 0x000fe20007ffe0ff */
[----:B------:R-:W-:Y:S01]  /*1780*/  BSSY.RECONVERGENT B2, `(.L_x_141) ;  /* 0x000003b000027945 */ /* 0x000fe20003800200 */
[----:B------:R-:W-:Y:S02]  /*1790*/  IADD3 R3, P0, PT, R10, R20, RZ ;  /* 0x000000140a037210 */ /* 0x000fe40007f1e0ff */
[----:B------:R-:W-:Y:S02]  /*17a0*/  ISETP.GT.AND P1, PT, R5, 0x1800, PT ;  /* 0x000018000500780c */ /* 0x000fe40003f24270 */
[----:B------:R-:W-:Y:S02]  /*17b0*/  IADD3.X R6, PT, PT, RZ, RZ, RZ, P0, !PT ;  /* 0x000000ffff067210 */ /* 0x000fe400007fe4ff */
[----:B0-----:R-:W-:-:S04]  /*17c0*/  LEA R4, P0, R3, UR4, 0x2 ;  /* 0x0000000403047c11 */ /* 0x001fc8000f8010ff */
[----:B------:R-:W-:Y:S02]  /*17d0*/  LEA.HI.X R3, R3, UR5, R6, 0x2, P0 ;  /* 0x0000000503037c11 */ /* 0x000fe400080f1406 */
[----:B------:R-:W-:-:S04]  /*17e0*/  IADD3 R4, P0, PT, R4, 0x1000, RZ ;  /* 0x0000100004047810 */ /* 0x000fc80007f1e0ff */
[----:B------:R-:W-:Y:S02]  /*17f0*/  IADD3.X R5, PT, PT, RZ, R3, RZ, P0, !PT ;  /* 0x00000003ff057210 */ /* 0x000fe400007fe4ff */
[----:B------:R-:W-:Y:S02]  /*1800*/  PLOP3.LUT P0, PT, PT, PT, PT, 0x80, 0x8 ;  /* 0x000000000008781c */ /* 0x000fe40003f0f070 */
[----:B------:R-:W-:Y:S01]  /*1810*/  IADD3 R3, PT, PT, R10, R20, RZ ;  /* 0x000000140a037210 */ /* 0x000fe20007ffe0ff */
[----:B------:R-:W-:Y:S10]  /*1820*/  @!P1 BRA `(.L_x_142) ;  /* 0x0000000000c09947 */ /* 0x000ff40003800000 */
[----:B------:R-:W-:Y:S02]  /*1830*/  PLOP3.LUT P0, PT, PT, PT, PT, 0x8, 0x80 ;  /* 0x000000000080781c */ /* 0x000fe40003f0e170 */
[----:B------:R-:W-:-:S11]  /*1840*/  IADD3 R13, PT, PT, R11, -0x1800, RZ ;  /* 0xffffe8000b0d7810 */ /* 0x000fd60007ffe0ff */
.L_x_143:
        /* <DEDUP_REMOVED lines=46> */
.L_x_142:
[----:B------:R-:W-:Y:S05]  /*1b30*/  BSYNC.RECONVERGENT B2 ;  /* 0x0000000000027941 */ /* 0x000fea0003800200 */
.L_x_141:
        /* <DEDUP_REMOVED lines=31> */
.L_x_145:
[----:B------:R-:W-:Y:S05]  /*1d30*/  BSYNC.RECONVERGENT B2 ;  /* 0x0000000000027941 */ /* 0x000fea0003800200 */
.L_x_144:
        /* <DEDUP_REMOVED lines=9> */
[----:B----4-:R-:W-:-:S04]  /*1dd0*/  FADD R0, R0, R3 ;  /* 0x0000000300007221 */ /* 0x010fc80000000000 */
[----:B--2---:R-:W-:-:S04]  /*1de0*/  FADD R0, R0, R9 ;  /* 0x0000000900007221 */ /* 0x004fc80000000000 */
[----:B---3--:R-:W-:-:S07]  /*1df0*/  FADD R0, R0, R11 ;  /* 0x0000000b00007221 */ /* 0x008fce0000000000 */
.L_x_137:
[----:B------:R-:W-:Y:S05]  /*1e00*/  BSYNC.RECONVERGENT B1 ;  /* 0x0000000000017941 */ /* 0x000fea0003800200 */
.L_x_135:
        /* <DEDUP_REMOVED lines=32> */
[----:B---3--:R-:W0:Y:S04]  /*2010*/  LDS.128 R4, [UR4+0x10] ;  /* 0x00001004ff047984 */ /* 0x008e280008000c00 */
        /* <DEDUP_REMOVED lines=19> */
.L_x_118:
        /* <DEDUP_REMOVED lines=12> */
.L_x_148:
[----:B------:R-:W-:Y:S05]  /*2210*/  BSYNC.RECONVERGENT B1 ;  /* 0x0000000000017941 */ /* 0x000fea0003800200 */
.L_x_147:
        /* <DEDUP_REMOVED lines=16> */
.L_x_153:
        /* <DEDUP_REMOVED lines=9> */
.L_x_152:
[----:B------:R-:W-:Y:S05]  /*23b0*/  BSYNC.RECONVERGENT B2 ;  /* 0x0000000000027941 */ /* 0x000fea0003800200 */
.L_x_151:
        /* <DEDUP_REMOVED lines=8> */
.L_x_156:
        /* <DEDUP_REMOVED lines=43> */
.L_x_155:
[----:B------:R-:W-:Y:S05]  /*26f0*/  BSYNC.RECONVERGENT B2 ;  /* 0x0000000000027941 */ /* 0x000fea0003800200 */
.L_x_154:
        /* <DEDUP_REMOVED lines=26> */
.L_x_158:
[----:B------:R-:W-:Y:S05]  /*28a0*/  BSYNC.RECONVERGENT B2 ;  /* 0x0000000000027941 */ /* 0x000fea0003800200 */
.L_x_157:
        /* <DEDUP_REMOVED lines=12> */
.L_x_150:
[----:B------:R-:W-:Y:S05]  /*2970*/  BSYNC.RECONVERGENT B1 ;  /* 0x0000000000017941 */ /* 0x000fea0003800200 */
.L_x_149:
[----:B------:R-:W-:Y:S02]  /*2980*/  ISETP.GE.AND P0, PT, R3, 0x200, PT ;  /* 0x000002000300780c */ /* 0x000fe40003f06270 */
[----:B0----5:R-:W-:-:S11]  /*2990*/  MOV R5, R0 ;  /* 0x0000000000057202 */ /* 0x021fd60000000f00 */
[----:B------:R-:W-:Y:S05]  /*29a0*/  @!P0 BRA `(.L_x_159) ;  /* 0x0000000000d08947 */ /* 0x000fea0003800000 */
[----:B------:R-:W0:Y:S01]  /*29b0*/  S2R R7, SR_LANEID ;  /* 0x0000000000077919 */ /* 0x000e220000000000 */
[----:B------:R-:W1:Y:S02]  /*29c0*/  SHFL.DOWN PT, R0, R5, 0x1, 0x1f ;  /* 0x08201f0005007f89 */ /* 0x000e6400000e0000 */
[----:B-1----:R-:W-:Y:S01]  /*29d0*/  FADD R0, R0, R5 ;  /* 0x0000000500007221 */ /* 0x002fe20000000000 */
[C---:B0-----:R-:W-:Y:S02]  /*29e0*/  ISETP.GT.AND P0, PT, R7.reuse, 0x1e, PT ;  /* 0x0000001e0700780c */ /* 0x041fe40003f04270 */
[----:B------:R-:W-:Y:S02]  /*29f0*/  ISETP.NE.AND P1, PT, R7, RZ, PT ;  /* 0x000000ff0700720c */ /* 0x000fe40003f25270 */
        /* <DEDUP_REMOVED lines=27> */
[----:B--2---:R-:W0:Y:S04]  /*2bb0*/  LDS.128 R4, [UR4+0x10] ;  /* 0x00001004ff047984 */ /* 0x004e280008000c00 */
        /* <DEDUP_REMOVED lines=19> */
.L_x_159:
[----:B------:R-:W0:Y:S01]  /*2cf0*/  S2R R4, SR_LANEID ;  /* 0x0000000000047919 */ /* 0x000e220000000000 */
[----:B------:R-:W-:-:S04]  /*2d00*/  LOP3.LUT R0, R2, 0x3e0, RZ, 0xc0, !PT ;  /* 0x000003e002007812 */ /* 0x000fc800078ec0ff */
[----:B------:R-:W-:Y:S02]  /*2d10*/  IADD3 R6, PT, PT, R0, 0x20, RZ ;  /* 0x0000002000067810 */ /* 0x000fe40007ffe0ff */
[----:B------:R-:W-:Y:S02]  /*2d20*/  LOP3.LUT R0, RZ, R0, RZ, 0x33, !PT ;  /* 0x00000000ff007212 */ /* 0x000fe400078e33ff */
[-C--:B------:R-:W-:Y:S02]  /*2d30*/  ISETP.GT.AND P0, PT, R6, R3.reuse, PT ;  /* 0x000000030600720c */ /* 0x080fe40003f04270 */
[----:B------:R-:W-:-:S04]  /*2d40*/  IADD3 R0, PT, PT, R0, R3, RZ ;  /* 0x0000000300007210 */ /* 0x000fc80007ffe0ff */
[----:B------:R-:W-:-:S05]  /*2d50*/  SEL R6, R0, 0x1f, P0 ;  /* 0x0000001f00067807 */ /* 0x000fca0000000000 */
[----:B------:R-:W1:Y:S01]  /*2d60*/  SHFL.DOWN PT, R0, R5, 0x1, R6 ;  /* 0x0820000005007989 */ /* 0x000e6200000e0006 */
[C---:B0-----:R-:W-:Y:S02]  /*2d70*/  ISETP.GE.AND P0, PT, R4.reuse, R6, PT ;  /* 0x000000060400720c */ /* 0x041fe40003f06270 */
[C---:B------:R-:W-:Y:S02]  /*2d80*/  IADD3 R7, PT, PT, R4.reuse, 0x2, RZ ;  /* 0x0000000204077810 */ /* 0x040fe40007ffe0ff */
[----:B------:R-:W-:-:S09]  /*2d90*/  ISETP.NE.AND P1, PT, R4, RZ, PT ;  /* 0x000000ff0400720c */ /* 0x000fd20003f25270 */
[----:B-1----:R-:W-:Y:S01]  /*2da0*/  @!P0 FADD R5, R0, R5 ;  /* 0x0000000500058221 */ /* 0x002fe20000000000 */
[-C--:B------:R-:W-:Y:S02]  /*2db0*/  ISETP.GT.AND P0, PT, R7, R6.reuse, PT ;  /* 0x000000060700720c */ /* 0x080fe40003f04270 */
[----:B------:R-:W-:Y:S01]  /*2dc0*/  IADD3 R7, PT, PT, R4, 0x4, RZ ;  /* 0x0000000404077810 */ /* 0x000fe20007ffe0ff */
[----:B------:R-:W0:Y:S01]  /*2dd0*/  @!P1 S2R R8, SR_CgaCtaId ;  /* 0x0000000000089919 */ /* 0x000e220000008800 */
        /* <DEDUP_REMOVED lines=31> */
[----:B-1----:R-:W1:Y:S04]  /*2fd0*/  LDS.128 R4, [UR4+0x20] ;  /* 0x00002004ff047984 */ /* 0x002e680008000c00 */
        /* <DEDUP_REMOVED lines=29> */
.L_x_146:
        /* <DEDUP_REMOVED lines=28> */
[----:B------:R-:W-:Y:S02]  /*3370*/  HFMA2 R11, -RZ, RZ, 0, 0.0078125 ;  /* 0x00002000ff0b7431 */ /* 0x000fe400000001ff */
[----:B------:R-:W-:-:S04]  /*3380*/  FADD R15, R14, R15 ;  /* 0x0000000f0e0f7221 */ /* 0x000fc80000000000 */
        /* <DEDUP_REMOVED lines=10> */
.L_x_162:
[----:B------:R-:W-:-:S05]  /*3430*/  IMAD.WIDE R2, R11, 0x4, R4 ;  /* 0x000000040b027825 */ /* 0x000fca00078e0204 */
        /* <DEDUP_REMOVED lines=15> */
[----:B------:R0:W5:Y:S02]  /*3530*/  LDG.E.CONSTANT R18, desc[UR6][R2.64+0x7800] ;  /* 0x0078000602127981 */ /* 0x000164000c1e9900 */
[----:B0-----:R-:W-:-:S04]  /*3540*/  MOV R3, R7 ;  /* 0x0000000700037202 */ /* 0x001fc80000000f00 */
[----:B------:R-:W-:-:S04]  /*3550*/  IADD3 R2, PT, PT, -R11, R3, RZ ;  /* 0x000000030b027210 */ /* 0x000fc80007ffe1ff */
[----:B------:R-:W-:Y:S01]  /*3560*/  ISETP.GE.AND P0, PT, R2, 0x2000, PT ;  /* 0x000020000200780c */ /* 0x000fe20003f06270 */
        /* <DEDUP_REMOVED lines=16> */
[----:B------:R-:W-:Y:S06]  /*3670*/  @!P0 BRA `(.L_x_161) ;  /* 0x0000000800308947 */ /* 0x000fec0003800000 */
[----:B------:R-:W-:-:S04]  /*3680*/  IADD3 R11, PT, PT, R11, 0x2000, RZ ;  /* 0x000020000b0b7810 */ /* 0x000fc80007ffe0ff */
[----:B------:R-:W-:-:S13]  /*3690*/  ISETP.GT.AND P0, PT, R11, R6, PT ;  /* 0x000000060b00720c */ /* 0x000fda0003f04270 */
[----:B------:R-:W-:Y:S05]  /*36a0*/  @!P0 BRA `(.L_x_162) ;  /* 0xfffffffc00608947 */ /* 0x000fea000383ffff */
.L_x_160:
        /* <DEDUP_REMOVED lines=20> */
.L_x_166:
        /* <DEDUP_REMOVED lines=8> */
.L_x_165:
[----:B------:R-:W-:Y:S05]  /*3870*/  BSYNC.RECONVERGENT B2 ;  /* 0x0000000000027941 */ /* 0x000fea0003800200 */
.L_x_164:
        /* <DEDUP_REMOVED lines=16> */
.L_x_169:
        /* <DEDUP_REMOVED lines=46> */
.L_x_168:
[----:B------:R-:W-:Y:S05]  /*3c60*/  BSYNC.RECONVERGENT B2 ;  /* 0x0000000000027941 */ /* 0x000fea0003800200 */
.L_x_167:
        /* <DEDUP_REMOVED lines=31> */
.L_x_171:
[----:B------:R-:W-:Y:S05]  /*3e60*/  BSYNC.RECONVERGENT B2 ;  /* 0x0000000000027941 */ /* 0x000fea0003800200 */
.L_x_170:
        /* <DEDUP_REMOVED lines=12> */
.L_x_163:
[----:B------:R-:W-:Y:S05]  /*3f30*/  BSYNC.RECONVERGENT B1 ;  /* 0x0000000000017941 */ /* 0x000fea0003800200 */
.L_x_161:
        /* <DEDUP_REMOVED lines=50> */
[----:B------:R-:W-:-:S07]  /*4260*/  FADD R0, R18, R19 ;  /* 0x0000001312007221 */ /* 0x000fce0000000000 */
.L_x_133:
[----:B------:R-:W-:Y:S05]  /*4270*/  BSYNC.RECONVERGENT B0 ;  /* 0x0000000000007941 */ /* 0x000fea0003800200 */
.L_x_117:
[----:B------:R-:W-:Y:S05]  /*4280*/  @P0 EXIT ;  /* 0x000000000000094d */ /* 0x000fea0003800000 */
[----:B0-23--:R-:W0:Y:S01]  /*4290*/  LDC.64 R2, c[0x0][0x388] ;  /* 0x0000e200ff027b82 */ /* 0x00de220000000a00 */
[----:B------:R-:W4:Y:S02]  /*42a0*/  LDCU UR4, c[0x0][0x398] ;  /* 0x00007300ff0477ac */ /* 0x000f240008000800 */
[----:B----4-:R-:W-:-:S05]  /*42b0*/  FADD R5, R0, UR4 ;  /* 0x0000000400057e21 */ /* 0x010fca0008000000 */
[----:B0-----:R-:W-:Y:S01]  /*42c0*/  STG.E desc[UR6][R2.64], R5 ;  /* 0x0000000502007986 */ /* 0x001fe2000c101906 */
[----:B------:R-:W-:Y:S05]  /*42d0*/  EXIT ;  /* 0x000000000000794d */ /* 0x000fea0003800000 */
.L_x_172:
        /* <DEDUP_REMOVED lines=10> */
.L_x_354:


//--------------------- .text._ZN3cub18CUB_300001_SM_10006detail6reduce18DeviceReduceKernelINS2_10policy_hubIfjN4cuda3std3__44plusIfEEE10Policy1000EN6thrust24THRUST_300001_SM_1000_NS10device_ptrI10IndividualEEjS9_f14FitnessFunctorEEvT0_PT3_T1_NS0_13GridEvenShareISL_EET2_T4_ --------------------------
	.section	.text._ZN3cub18CUB_300001_SM_10006detail6reduce18DeviceReduceKernelINS2_10policy_hubIfjN4cuda3std3__44plusIfEEE10Policy1000EN6thrust24THRUST_300001_SM_1000_NS10device_ptrI10IndividualEEjS9_f14FitnessFunctorEEvT0_PT3_T1_NS0_13GridEvenShareISL_EET2_T4_,"ax",@progbits
	.align	128
        .global         _ZN3cub18CUB_300001_SM_10006detail6reduce18DeviceReduceKernelINS2_10policy_hubIfjN4cuda3std3__44plusIfEEE10Policy1000EN6thrust24THRUST_300001_SM_1000_NS10device_ptrI10IndividualEEjS9_f14FitnessFunctorEEvT0_PT3_T1_NS0_13GridEvenShareISL_EET2_T4_
        .type           _ZN3cub18CUB_300001_SM_10006detail6reduce18DeviceReduceKernelINS2_10policy_hubIfjN4cuda3std3__44plusIfEEE10Policy1000EN6thrust24THRUST_300001_SM_1000_NS10device_ptrI10IndividualEEjS9_f14FitnessFunctorEEvT0_PT3_T1_NS0_13GridEvenShareISL_EET2_T4_,@function
        .size           _ZN3cub18CUB_300001_SM_10006detail6reduce18DeviceReduceKernelINS2_10policy_hubIfjN4cuda3std3__44plusIfEEE10Policy1000EN6thrust24THRUST_300001_SM_1000_NS10device_ptrI10IndividualEEjS9_f14FitnessFunctorEEvT0_PT3_T1_NS0_13GridEvenShareISL_EET2_T4_,(.L_x_355 - _ZN3cub18CUB_300001_SM_10006detail6reduce18DeviceReduceKernelINS2_10policy_hubIfjN4cuda3std3__44plusIfEEE10Policy1000EN6thrust24THRUST_300001_SM_1000_NS10device_ptrI10IndividualEEjS9_f14FitnessFunctorEEvT0_PT3_T1_NS0_13GridEvenShareISL_EET2_T4_)
        .other          _ZN3cub18CUB_300001_SM_10006detail6reduce18DeviceReduceKernelINS2_10policy_hubIfjN4cuda3std3__44plusIfEEE10Policy1000EN6thrust24THRUST_300001_SM_1000_NS10device_ptrI10IndividualEEjS9_f14FitnessFunctorEEvT0_PT3_T1_NS0_13GridEvenShareISL_EET2_T4_,@"STO_CUDA_ENTRY STV_DEFAULT"
_ZN3cub18CUB_300001_SM_10006detail6reduce18DeviceReduceKernelINS2_10policy_hubIfjN4cuda3std3__44plusIfEEE10Policy1000EN6thrust24THRUST_300001_SM_1000_NS10device_ptrI10IndividualEEjS9_f14FitnessFunctorEEvT0_PT3_T1_NS0_13GridEvenShareISL_EET2_T4_:
.text._ZN3cub18CUB_300001_SM_10006detail6reduce18DeviceReduceKernelINS2_10policy_hubIfjN4cuda3std3__44plusIfEEE10Policy1000EN6thrust24THRUST_300001_SM_1000_NS10device_ptrI10IndividualEEjS9_f14FitnessFunctorEEvT0_PT3_T1_NS0_13GridEvenShareISL_EET2_T4_:
[----:B------:R-:W-:Y:S01]  /*0000*/  LDC R1, c[0x0][0x37c] ;  /* 0x0000df00ff017b82 */ /* 0x000fe20000000800 */
[----:B------:R-:W0:Y:S07]  /*0010*/  S2R R3, SR_CTAID.X ;  /* 0x0000000000037919 */ /* 0x000e2e0000002500 */
[----:B------:R-:W1:Y:S01]  /*0020*/  LDC.64 R6, c[0x0][0x3a8] ;  /* 0x0000ea00ff067b82 */ /* 0x000e620000000a00 */
[----:B------:R-:W2:Y:S01]  /*0030*/  LDCU.64 UR6, c[0x0][0x358] ;  /* 0x00006b00ff0677ac */ /* 0x000ea20008000a00 */
[----:B------:R-:W-:Y:S01]  /*0040*/  BSSY.RECONVERGENT B0, `(.L_x_173) ;  /* 0x000027a000007945 */ /* 0x000fe20003800200 */
[----:B-1----:R-:W-:Y:S01]  /*0050*/  SHF.L.U32 R13, R7, 0xd, RZ ;  /* 0x0000000d070d7819 */ /* 0x002fe200000006ff */
[----:B0-----:R-:W-:-:S05]  /*0060*/  IMAD R0, R3, -0x2000, R6 ;  /* 0xffffe00003007824 */ /* 0x001fca00078e0206 */
[----:B------:R-:W-:-:S13]  /*0070*/  ISETP.GT.U32.AND P0, PT, R0, 0x1fff, PT ;  /* 0x00001fff0000780c */ /* 0x000fda0003f04070 */
[----:B--2---:R-:W-:Y:S05]  /*0080*/  @P0 BRA `(.L_x_174) ;  /* 0x0000001000d40947 */ /* 0x004fea0003800000 */
[----:B------:R-:W0:Y:S01]  /*0090*/  S2R R2, SR_TID.X ;  /* 0x0000000000027919 */ /* 0x000e220000002100 */
[----:B------:R-:W-:Y:S01]  /*00a0*/  BSSY.RECONVERGENT B1, `(.L_x_175) ;  /* 0x000000a000017945 */ /* 0x000fe20003800200 */
[----:B------:R-:W-:Y:S01]  /*00b0*/  HFMA2 R15, -RZ, RZ, 0, 0 ;  /* 0x00000000ff0f7431 */ /* 0x000fe200000001ff */
[----:B0-----:R-:W-:Y:S02]  /*00c0*/  ISETP.GE.U32.AND P0, PT, R2, R0, PT ;  /* 0x000000000200720c */ /* 0x001fe40003f06070 */
[----:B------:R-:W-:-:S11]  /*00d0*/  MOV R4, R2 ;  /* 0x0000000200047202 */ /* 0x000fd60000000f00 */
[----:B------:R-:W-:Y:S05]  /*00e0*/  @P0 BRA `(.L_x_176) ;  /* 0x0000000000140947 */ /* 0x000fea0003800000 */
[----:B------:R-:W0:Y:S01]  /*00f0*/  LDC.64 R8, c[0x0][0x380] ;  /* 0x0000e000ff087b82 */ /* 0x000e220000000a00 */
[----:B------:R-:W-:-:S05]  /*0100*/  LEA R5, R3, R2, 0xd ;  /* 0x0000000203057211 */ /* 0x000fca00078e68ff */
[----:B0-----:R-:W-:-:S05]  /*0110*/  IMAD.WIDE.U32 R8, R5, 0x2c, R8 ;  /* 0x0000002c05087825 */ /* 0x001fca00078e0008 */
[----:B------:R0:W5:Y:S01]  /*0120*/  LDG.E R15, desc[UR6][R8.64+0x28] ;  /* 0x00002806080f7981 */ /* 0x000162000c1e1900 */
[----:B------:R-:W-:-:S07]  /*0130*/  IADD3 R4, PT, PT, R2, 0x200, RZ ;  /* 0x0000020002047810 */ /* 0x000fce0007ffe0ff */
.L_x_176:
[----:B------:R-:W-:Y:S05]  /*0140*/  BSYNC.RECONVERGENT B1 ;  /* 0x0000000000017941 */ /* 0x000fea0003800200 */
.L_x_175:
[----:B------:R-:W-:Y:S01]  /*0150*/  ISETP.GE.U32.AND P0, PT, R4, R0, PT ;  /* 0x000000000400720c */ /* 0x000fe20003f06070 */
[----:B------:R-:W-:-:S12]  /*0160*/  BSSY.RECONVERGENT B1, `(.L_x_177) ;  /* 0x00000a5000017945 */ /* 0x000fd80003800200 */
[----:B------:R-:W-:Y:S05]  /*0170*/  @P0 BRA `(.L_x_178) ;  /* 0x00000008008c0947 */ /* 0x000fea0003800000 */
[----:B------:R-:W-:Y:S01]  /*0180*/  LOP3.LUT R5, RZ, R4, RZ, 0x33, !PT ;  /* 0x00000004ff057212 */ /* 0x000fe200078e33ff */
[----:B------:R-:W-:Y:S03]  /*0190*/  BSSY.RECONVERGENT B2, `(.L_x_179) ;  /* 0x0000053000027945 */ /* 0x000fe60003800200 */
[----:B------:R-:W-:-:S05]  /*01a0*/  IADD3 R6, PT, PT, R5, R6, RZ ;  /* 0x0000000605067210 */ /* 0x000fca0007ffe0ff */
[----:B------:R-:W-:-:S05]  /*01b0*/  IMAD R6, R3, -0x2000, R6 ;  /* 0xffffe00003067824 */ /* 0x000fca00078e0206 */
[C---:B------:R-:W-:Y:S02]  /*01c0*/  ISETP.GE.U32.AND P0, PT, R6.reuse, 0x1e00, PT ;  /* 0x00001e000600780c */ /* 0x040fe40003f06070 */
[----:B------:R-:W-:-:S04]  /*01d0*/  LEA.HI R5, R6, 0x1, RZ, 0x17 ;  /* 0x0000000106057811 */ /* 0x000fc800078fb8ff */
[----:B------:R-:W-:-:S07]  /*01e0*/  LOP3.LUT R6, R5, 0xf, RZ, 0xc0, !PT ;  /* 0x0000000f05067812 */ /* 0x000fce00078ec0ff */
[----:B------:R-:W-:Y:S05]  /*01f0*/  @!P0 BRA `(.L_x_180) ;  /* 0x0000000400308947 */ /* 0x000fea0003800000 */
[----:B------:R-:W-:Y:S01]  /*0200*/  LOP3.LUT R10, R5, 0xfffff0, RZ, 0xc0, !PT ;  /* 0x00fffff0050a7812 */ /* 0x000fe200078ec0ff */
[----:B------:R-:W-:Y:S01]  /*0210*/  BSSY.RECONVERGENT B3, `(.L_x_181) ;  /* 0x0000049000037945 */ /* 0x000fe20003800200 */
[----:B0-----:R-:W-:Y:S02]  /*0220*/  LOP3.LUT R9, R4, 0x1000, RZ, 0xfc, !PT ;  /* 0x0000100004097812 */ /* 0x001fe400078efcff */
[----:B------:R-:W-:Y:S02]  /*0230*/  LEA R4, R3, R4, 0xd ;  /* 0x0000000403047211 */ /* 0x000fe400078e68ff */
[----:B------:R-:W-:-:S07]  /*0240*/  IADD3 R10, PT, PT, -R10, RZ, RZ ;  /* 0x000000ff0a0a7210 */ /* 0x000fce0007ffe1ff */
.L_x_182:
[----:B------:R-:W0:Y:S02]  /*0250*/  LDC.64 R12, c[0x0][0x380] ;  /* 0x0000e000ff0c7b82 */ /* 0x000e240000000a00 */
[----:B0-----:R-:W-:-:S05]  /*0260*/  IMAD.WIDE.U32 R22, R4, 0x2c, R12 ;  /* 0x0000002c04167825 */ /* 0x001fca00078e000c */
[----:B------:R0:W2:Y:S01]  /*0270*/  LDG.E R8, desc[UR6][R22.64+0x28] ;  /* 0x0000280616087981 */ /* 0x0000a2000c1e1900 */
[C---:B------:R-:W-:Y:S02]  /*0280*/  IADD3 R25, PT, PT, R4.reuse, 0x200, RZ ;  /* 0x0000020004197810 */ /* 0x040fe40007ffe0ff */
[C---:B------:R-:W-:Y:S02]  /*0290*/  IADD3 R21, PT, PT, R4.reuse, 0x400, RZ ;  /* 0x0000040004157810 */ /* 0x040fe40007ffe0ff */
[C---:B------:R-:W-:Y:S01]  /*02a0*/  IADD3 R17, PT, PT, R4.reuse, 0x600, RZ ;  /* 0x0000060004117810 */ /* 0x040fe20007ffe0ff */
[----:B------:R-:W-:Y:S01]  /*02b0*/  IMAD.WIDE.U32 R24, R25, 0x2c, R12 ;  /* 0x0000002c19187825 */ /* 0x000fe200078e000c */
[----:B------:R-:W-:-:S03]  /*02c0*/  IADD3 R19, PT, PT, R4, 0x800, RZ ;  /* 0x0000080004137810 */ /* 0x000fc60007ffe0ff */
[--C-:B------:R-:W-:Y:S01]  /*02d0*/  IMAD.WIDE.U32 R20, R21, 0x2c, R12.reuse ;  /* 0x0000002c15147825 */ /* 0x100fe200078e000c */
[----:B------:R-:W3:Y:S01]  /*02e0*/  LDG.E R7, desc[UR6][R24.64+0x28] ;  /* 0x0000280618077981 */ /* 0x000ee2000c1e1900 */
[C---:B------:R-:W-:Y:S02]  /*02f0*/  IADD3 R11, PT, PT, R4.reuse, 0xa00, RZ ;  /* 0x00000a00040b7810 */ /* 0x040fe40007ffe0ff */
[--C-:B------:R-:W-:Y:S01]  /*0300*/  IMAD.WIDE.U32 R16, R17, 0x2c, R12.reuse ;  /* 0x0000002c11107825 */ /* 0x100fe200078e000c */
[----:B------:R1:W4:Y:S01]  /*0310*/  LDG.E R29, desc[UR6][R20.64+0x28] ;  /* 0x00002806141d7981 */ /* 0x000322000c1e1900 */
[C---:B------:R-:W-:Y:S02]  /*0320*/  IADD3 R14, PT, PT, R4.reuse, 0xc00, RZ ;  /* 0x00000c00040e7810 */ /* 0x040fe40007ffe0ff */
[--C-:B------:R-:W-:Y:S01]  /*0330*/  IMAD.WIDE.U32 R18, R19, 0x2c, R12.reuse ;  /* 0x0000002c13127825 */ /* 0x100fe200078e000c */
[----:B------:R1:W4:Y:S03]  /*0340*/  LDG.E R28, desc[UR6][R16.64+0x28] ;  /* 0x00002806101c7981 */ /* 0x000326000c1e1900 */
[----:B0-----:R-:W-:Y:S01]  /*0350*/  IMAD.WIDE.U32 R22, R11, 0x2c, R12 ;  /* 0x0000002c0b167825 */ /* 0x001fe200078e000c */
[----:B------:R-:W4:Y:S01]  /*0360*/  LDG.E R27, desc[UR6][R18.64+0x28] ;  /* 0x00002806121b7981 */ /* 0x000f22000c1e1900 */
[----:B------:R-:W-:-:S02]  /*0370*/  IADD3 R11, PT, PT, R4, 0xe00, RZ ;  /* 0x00000e00040b7810 */ /* 0x000fc40007ffe0ff */
[--C-:B-1----:R-:W-:Y:S01]  /*0380*/  IMAD.WIDE.U32 R20, R14, 0x2c, R12.reuse ;  /* 0x0000002c0e147825 */ /* 0x102fe200078e000c */
[----:B------:R0:W4:Y:S01]  /*0390*/  LDG.E R26, desc[UR6][R22.64+0x28] ;  /* 0x00002806161a7981 */ /* 0x000122000c1e1900 */
[C---:B------:R-:W-:Y:S02]  /*03a0*/  IADD3 R14, PT, PT, R4.reuse, 0x1000, RZ ;  /* 0x00001000040e7810 */ /* 0x040fe40007ffe0ff */
[C---:B------:R-:W-:Y:S01]  /*03b0*/  IADD3 R24, PT, PT, R4.reuse, 0x1200, RZ ;  /* 0x0000120004187810 */ /* 0x040fe20007ffe0ff */
[--C-:B------:R-:W-:Y:S01]  /*03c0*/  IMAD.WIDE.U32 R16, R11, 0x2c, R12.reuse ;  /* 0x0000002c0b107825 */ /* 0x100fe200078e000c */
[----:B------:R1:W4:Y:S01]  /*03d0*/  LDG.E R25, desc[UR6][R20.64+0x28] ;  /* 0x0000280614197981 */ /* 0x000322000c1e1900 */
[----:B------:R-:W-:Y:S02]  /*03e0*/  IADD3 R11, PT, PT, R4, 0x1400, RZ ;  /* 0x00001400040b7810 */ /* 0x000fe40007ffe0ff */
[--C-:B0-----:R-:W-:Y:S02]  /*03f0*/  IMAD.WIDE.U32 R22, R24, 0x2c, R12.reuse ;  /* 0x0000002c18167825 */ /* 0x101fe400078e000c */
[----:B------:R0:W4:Y:S02]  /*0400*/  LDG.E R24, desc[UR6][R16.64+0x28] ;  /* 0x0000280610187981 */ /* 0x000124000c1e1900 */
[--C-:B-1----:R-:W-:Y:S01]  /*0410*/  IMAD.WIDE.U32 R20, R14, 0x2c, R12.reuse ;  /* 0x0000002c0e147825 */ /* 0x102fe200078e000c */
[C---:B------:R-:W-:Y:S01]  /*0420*/  IADD3 R14, PT, PT, R4.reuse, 0x1600, RZ ;  /* 0x00001600040e7810 */ /* 0x040fe20007ffe0ff */
[----:B------:R1:W4:Y:S04]  /*0430*/  LDG.E R18, desc[UR6][R22.64+0x28] ;  /* 0x0000280616127981 */ /* 0x000328000c1e1900 */
[----:B------:R1:W4:Y:S01]  /*0440*/  LDG.E R19, desc[UR6][R20.64+0x28] ;  /* 0x0000280614137981 */ /* 0x000322000c1e1900 */
[----:B0-----:R-:W-:Y:S01]  /*0450*/  IMAD.WIDE.U32 R16, R11, 0x2c, R12 ;  /* 0x0000002c0b107825 */ /* 0x001fe200078e000c */
[----:B-1----:R-:W-:-:S04]  /*0460*/  IADD3 R23, PT, PT, R4, 0x1800, RZ ;  /* 0x0000180004177810 */ /* 0x002fc80007ffe0ff */
[----:B------:R0:W4:Y:S01]  /*0470*/  LDG.E R11, desc[UR6][R16.64+0x28] ;  /* 0x00002806100b7981 */ /* 0x000122000c1e1900 */
[C---:B------:R-:W-:Y:S01]  /*0480*/  IADD3 R21, PT, PT, R4.reuse, 0x1a00, RZ ;  /* 0x00001a0004157810 */ /* 0x040fe20007ffe0ff */
[----:B0-----:R-:W-:Y:S01]  /*0490*/  IMAD.WIDE.U32 R16, R23, 0x2c, R12 ;  /* 0x0000002c17107825 */ /* 0x001fe200078e000c */
[----:B------:R-:W-:-:S03]  /*04a0*/  IADD3 R23, PT, PT, R4, 0x1c00, RZ ;  /* 0x00001c0004177810 */ /* 0x000fc60007ffe0ff */
[--C-:B------:R-:W-:Y:S02]  /*04b0*/  IMAD.WIDE.U32 R20, R21, 0x2c, R12.reuse ;  /* 0x0000002c15147825 */ /* 0x100fe400078e000c */
[----:B------:R-:W4:Y:S02]  /*04c0*/  LDG.E R16, desc[UR6][R16.64+0x28] ;  /* 0x0000280610107981 */ /* 0x000f24000c1e1900 */
[----:B------:R-:W-:Y:S02]  /*04d0*/  IMAD.WIDE.U32 R22, R23, 0x2c, R12 ;  /* 0x0000002c17167825 */ /* 0x000fe400078e000c */
[----:B------:R-:W4:Y:S04]  /*04e0*/  LDG.E R20, desc[UR6][R20.64+0x28] ;  /* 0x0000280614147981 */ /* 0x000f28000c1e1900 */
[----:B------:R-:W4:Y:S01]  /*04f0*/  LDG.E R22, desc[UR6][R22.64+0x28] ;  /* 0x0000280616167981 */ /* 0x000f22000c1e1900 */
[----:B--2--5:R-:W-:Y:S01]  /*0500*/  FADD R8, R8, R15 ;  /* 0x0000000f08087221 */ /* 0x024fe20000000000 */
[----:B------:R-:W-:-:S06]  /*0510*/  IMAD.WIDE.U32 R14, R14, 0x2c, R12 ;  /* 0x0000002c0e0e7825 */ /* 0x000fcc00078e000c */
[----:B------:R0:W2:Y:S02]  /*0520*/  LDG.E R14, desc[UR6][R14.64+0x28] ;  /* 0x000028060e0e7981 */ /* 0x0000a4000c1e1900 */
[----:B0-----:R-:W-:-:S05]  /*0530*/  IADD3 R15, PT, PT, R4, 0x1e00, RZ ;  /* 0x00001e00040f7810 */ /* 0x001fca0007ffe0ff */
[----:B------:R-:W-:-:S06]  /*0540*/  IMAD.WIDE.U32 R12, R15, 0x2c, R12 ;  /* 0x0000002c0f0c7825 */ /* 0x000fcc00078e000c */
[----:B------:R-:W2:Y:S01]  /*0550*/  LDG.E R12, desc[UR6][R12.64+0x28] ;  /* 0x000028060c0c7981 */ /* 0x000ea2000c1e1900 */
        /* <DEDUP_REMOVED lines=8> */
[----:B------:R-:W-:Y:S01]  /*05e0*/  FADD R18, R19, R18 ;  /* 0x0000001213127221 */ /* 0x000fe20000000000 */
[----:B------:R-:W-:-:S03]  /*05f0*/  IADD3 R10, PT, PT, R10, 0x10, RZ ;  /* 0x000000100a0a7810 */ /* 0x000fc60007ffe0ff */
[----:B------:R-:W-:Y:S01]  /*0600*/  FADD R11, R18, R11 ;  /* 0x0000000b120b7221 */ /* 0x000fe20000000000 */
[----:B------:R-:W-:Y:S02]  /*0610*/  ISETP.NE.AND P0, PT, R10, RZ, PT ;  /* 0x000000ff0a00720c */ /* 0x000fe40003f05270 */
[----:B------:R-:W-:Y:S02]  /*0620*/  IADD3 R9, PT, PT, R9, 0x2000, RZ ;  /* 0x0000200009097810 */ /* 0x000fe40007ffe0ff */
[----:B------:R-:W-:Y:S01]  /*0630*/  IADD3 R4, PT, PT, R4, 0x2000, RZ ;  /* 0x0000200004047810 */ /* 0x000fe20007ffe0ff */
[----:B--2---:R-:W-:-:S04]  /*0640*/  FADD R11, R11, R14 ;  /* 0x0000000e0b0b7221 */ /* 0x004fc80000000000 */
[----:B------:R-:W-:-:S04]  /*0650*/  FADD R11, R11, R16 ;  /* 0x000000100b0b7221 */ /* 0x000fc80000000000 */
[----:B------:R-:W-:-:S04]  /*0660*/  FADD R11, R11, R20 ;  /* 0x000000140b0b7221 */ /* 0x000fc80000000000 */
[----:B------:R-:W-:-:S04]  /*0670*/  FADD R11, R11, R22 ;  /* 0x000000160b0b7221 */ /* 0x000fc80000000000 */
[----:B------:R-:W-:Y:S01]  /*0680*/  FADD R15, R11, R12 ;  /* 0x0000000c0b0f7221 */ /* 0x000fe20000000000 */
[----:B------:R-:W-:Y:S06]  /*0690*/  @P0 BRA `(.L_x_182) ;  /* 0xfffffff800ec0947 */ /* 0x000fec000383ffff */
[----:B------:R-:W-:Y:S05]  /*06a0*/  BSYNC.RECONVERGENT B3 ;  /* 0x0000000000037941 */ /* 0x000fea0003800200 */
.L_x_181:
[----:B------:R-:W-:-:S07]  /*06b0*/  IADD3 R4, PT, PT, R9, -0x1000, RZ ;  /* 0xfffff00009047810 */ /* 0x000fce0007ffe0ff */
.L_x_180:
[----:B------:R-:W-:Y:S05]  /*06c0*/  BSYNC.RECONVERGENT B2 ;  /* 0x0000000000027941 */ /* 0x000fea0003800200 */
.L_x_179:
[----:B------:R-:W-:-:S13]  /*06d0*/  ISETP.NE.AND P0, PT, R6, RZ, PT ;  /* 0x000000ff0600720c */ /* 0x000fda0003f05270 */
[----:B------:R-:W-:Y:S05]  /*06e0*/  @!P0 BRA `(.L_x_178) ;  /* 0x0000000400308947 */ /* 0x000fea0003800000 */
[----:B------:R-:W-:Y:S01]  /*06f0*/  ISETP.GE.U32.AND P0, PT, R6, 0x8, PT ;  /* 0x000000080600780c */ /* 0x000fe20003f06070 */
[----:B------:R-:W-:Y:S01]  /*0700*/  BSSY.RECONVERGENT B2, `(.L_x_183) ;  /* 0x0000026000027945 */ /* 0x000fe20003800200 */
[----:B------:R-:W-:-:S04]  /*0710*/  LOP3.LUT R22, R5, 0x7, RZ, 0xc0, !PT ;  /* 0x0000000705167812 */ /* 0x000fc800078ec0ff */
[----:B------:R-:W-:-:S07]  /*0720*/  ISETP.NE.AND P1, PT, R22, RZ, PT ;  /* 0x000000ff1600720c */ /* 0x000fce0003f25270 */
[----:B------:R-:W-:Y:S06]  /*0730*/  @!P0 BRA `(.L_x_184) ;  /* 0x0000000000888947 */ /* 0x000fec0003800000 */
[----:B------:R-:W1:Y:S01]  /*0740*/  LDC.64 R6, c[0x0][0x380] ;  /* 0x0000e000ff067b82 */ /* 0x000e620000000a00 */
[----:B------:R-:W-:-:S04]  /*0750*/  LEA R19, R3, R4, 0xd ;  /* 0x0000000403137211 */ /* 0x000fc800078e68ff */
[C---:B------:R-:W-:Y:S02]  /*0760*/  IADD3 R17, PT, PT, R19.reuse, 0x200, RZ ;  /* 0x0000020013117810 */ /* 0x040fe40007ffe0ff */
[C---:B------:R-:W-:Y:S02]  /*0770*/  IADD3 R21, PT, PT, R19.reuse, 0x400, RZ ;  /* 0x0000040013157810 */ /* 0x040fe40007ffe0ff */
[C---:B------:R-:W-:Y:S02]  /*0780*/  IADD3 R13, PT, PT, R19.reuse, 0x600, RZ ;  /* 0x00000600130d7810 */ /* 0x040fe40007ffe0ff */
[C---:B0-----:R-:W-:Y:S01]  /*0790*/  IADD3 R9, PT, PT, R19.reuse, 0x800, RZ ;  /* 0x0000080013097810 */ /* 0x041fe20007ffe0ff */
[----:B-1----:R-:W-:-:S04]  /*07a0*/  IMAD.WIDE.U32 R10, R19, 0x2c, R6 ;  /* 0x0000002c130a7825 */ /* 0x002fc800078e0006 */
[--C-:B------:R-:W-:Y:S01]  /*07b0*/  IMAD.WIDE.U32 R16, R17, 0x2c, R6.reuse ;  /* 0x0000002c11107825 */ /* 0x100fe200078e0006 */
[----:B------:R0:W2:Y:S03]  /*07c0*/  LDG.E R14, desc[UR6][R10.64+0x28] ;  /* 0x000028060a0e7981 */ /* 0x0000a6000c1e1900 */
[--C-:B------:R-:W-:Y:S01]  /*07d0*/  IMAD.WIDE.U32 R20, R21, 0x2c, R6.reuse ;  /* 0x0000002c15147825 */ /* 0x100fe200078e0006 */
[----:B------:R1:W3:Y:S03]  /*07e0*/  LDG.E R18, desc[UR6][R16.64+0x28] ;  /* 0x0000280610127981 */ /* 0x0002e6000c1e1900 */
[--C-:B------:R-:W-:Y:S01]  /*07f0*/  IMAD.WIDE.U32 R12, R13, 0x2c, R6.reuse ;  /* 0x0000002c0d0c7825 */ /* 0x100fe200078e0006 */
[----:B------:R-:W-:Y:S01]  /*0800*/  IADD3 R23, PT, PT, R19, 0xa00, RZ ;  /* 0x00000a0013177810 */ /* 0x000fe20007ffe0ff */
[----:B------:R-:W4:Y:S02]  /*0810*/  LDG.E R20, desc[UR6][R20.64+0x28] ;  /* 0x0000280614147981 */ /* 0x000f24000c1e1900 */
[--C-:B------:R-:W-:Y:S01]  /*0820*/  IMAD.WIDE.U32 R8, R9, 0x2c, R6.reuse ;  /* 0x0000002c09087825 */ /* 0x100fe200078e0006 */
[----:B------:R-:W-:Y:S01]  /*0830*/  IADD3 R25, PT, PT, R19, 0xc00, RZ ;  /* 0x00000c0013197810 */ /* 0x000fe20007ffe0ff */
[----:B------:R-:W4:Y:S02]  /*0840*/  LDG.E R12, desc[UR6][R12.64+0x28] ;  /* 0x000028060c0c7981 */ /* 0x000f24000c1e1900 */
[--C-:B0-----:R-:W-:Y:S01]  /*0850*/  IMAD.WIDE.U32 R10, R23, 0x2c, R6.reuse ;  /* 0x0000002c170a7825 */ /* 0x101fe200078e0006 */
[----:B------:R-:W-:Y:S01]  /*0860*/  IADD3 R19, PT, PT, R19, 0xe00, RZ ;  /* 0x00000e0013137810 */ /* 0x000fe20007ffe0ff */
[----:B------:R-:W4:Y:S02]  /*0870*/  LDG.E R8, desc[UR6][R8.64+0x28] ;  /* 0x0000280608087981 */ /* 0x000f24000c1e1900 */
[----:B-1----:R-:W-:-:S02]  /*0880*/  IMAD.WIDE.U32 R16, R25, 0x2c, R6 ;  /* 0x0000002c19107825 */ /* 0x002fc400078e0006 */
[----:B------:R-:W4:Y:S02]  /*0890*/  LDG.E R11, desc[UR6][R10.64+0x28] ;  /* 0x000028060a0b7981 */ /* 0x000f24000c1e1900 */
[----:B------:R-:W-:Y:S02]  /*08a0*/  IMAD.WIDE.U32 R6, R19, 0x2c, R6 ;  /* 0x0000002c13067825 */ /* 0x000fe400078e0006 */
        /* <DEDUP_REMOVED lines=11> */
.L_x_184:
[----:B------:R-:W-:Y:S05]  /*0960*/  BSYNC.RECONVERGENT B2 ;  /* 0x0000000000027941 */ /* 0x000fea0003800200 */
.L_x_183:
[----:B------:R-:W-:Y:S05]  /*0970*/  @!P1 BRA `(.L_x_178) ;  /* 0x00000000008c9947 */ /* 0x000fea0003800000 */
[----:B------:R-:W-:Y:S01]  /*0980*/  ISETP.GE.U32.AND P0, PT, R22, 0x4, PT ;  /* 0x000000041600780c */ /* 0x000fe20003f06070 */
[----:B------:R-:W-:Y:S01]  /*0990*/  BSSY.RECONVERGENT B2, `(.L_x_185) ;  /* 0x0000016000027945 */ /* 0x000fe20003800200 */
[----:B------:R-:W-:-:S04]  /*09a0*/  LOP3.LUT R5, R5, 0x3, RZ, 0xc0, !PT ;  /* 0x0000000305057812 */ /* 0x000fc800078ec0ff */
[----:B------:R-:W-:-:S07]  /*09b0*/  ISETP.NE.AND P1, PT, R5, RZ, PT ;  /* 0x000000ff0500720c */ /* 0x000fce0003f25270 */
[----:B------:R-:W-:Y:S06]  /*09c0*/  @!P0 BRA `(.L_x_186) ;  /* 0x0000000000488947 */ /* 0x000fec0003800000 */
[----:B------:R-:W0:Y:S01]  /*09d0*/  LDC.64 R6, c[0x0][0x380] ;  /* 0x0000e000ff067b82 */ /* 0x000e220000000a00 */
[----:B------:R-:W-:-:S04]  /*09e0*/  LEA R13, R3, R4, 0xd ;  /* 0x00000004030d7211 */ /* 0x000fc800078e68ff */
[C---:B------:R-:W-:Y:S02]  /*09f0*/  IADD3 R11, PT, PT, R13.reuse, 0x200, RZ ;  /* 0x000002000d0b7810 */ /* 0x040fe40007ffe0ff */
[C---:B------:R-:W-:Y:S02]  /*0a00*/  IADD3 R17, PT, PT, R13.reuse, 0x400, RZ ;  /* 0x000004000d117810 */ /* 0x040fe40007ffe0ff */
[C---:B------:R-:W-:Y:S01]  /*0a10*/  IADD3 R19, PT, PT, R13.reuse, 0x600, RZ ;  /* 0x000006000d137810 */ /* 0x040fe20007ffe0ff */
[----:B0-----:R-:W-:-:S04]  /*0a20*/  IMAD.WIDE.U32 R8, R13, 0x2c, R6 ;  /* 0x0000002c0d087825 */ /* 0x001fc800078e0006 */
[--C-:B------:R-:W-:Y:S02]  /*0a30*/  IMAD.WIDE.U32 R10, R11, 0x2c, R6.reuse ;  /* 0x0000002c0b0a7825 */ /* 0x100fe400078e0006 */
[----:B------:R-:W2:Y:S02]  /*0a40*/  LDG.E R8, desc[UR6][R8.64+0x28] ;  /* 0x0000280608087981 */ /* 0x000ea4000c1e1900 */
[--C-:B------:R-:W-:Y:S02]  /*0a50*/  IMAD.WIDE.U32 R12, R17, 0x2c, R6.reuse ;  /* 0x0000002c110c7825 */ /* 0x100fe400078e0006 */
[----:B------:R-:W3:Y:S02]  /*0a60*/  LDG.E R10, desc[UR6][R10.64+0x28] ;  /* 0x000028060a0a7981 */ /* 0x000ee4000c1e1900 */
[----:B------:R-:W-:Y:S02]  /*0a70*/  IMAD.WIDE.U32 R6, R19, 0x2c, R6 ;  /* 0x0000002c13067825 */ /* 0x000fe400078e0006 */
[----:B------:R-:W4:Y:S04]  /*0a80*/  LDG.E R12, desc[UR6][R12.64+0x28] ;  /* 0x000028060c0c7981 */ /* 0x000f28000c1e1900 */
[----:B------:R-:W4:Y:S01]  /*0a90*/  LDG.E R6, desc[UR6][R6.64+0x28] ;  /* 0x0000280606067981 */ /* 0x000f22000c1e1900 */
[----:B------:R-:W-:Y:S01]  /*0aa0*/  IADD3 R4, PT, PT, R4, 0x800, RZ ;  /* 0x0000080004047810 */ /* 0x000fe20007ffe0ff */
[----:B--2--5:R-:W-:-:S04]  /*0ab0*/  FADD R15, R15, R8 ;  /* 0x000000080f0f7221 */ /* 0x024fc80000000000 */
[----:B---3--:R-:W-:-:S04]  /*0ac0*/  FADD R15, R15, R10 ;  /* 0x0000000a0f0f7221 */ /* 0x008fc80000000000 */
[----:B----4-:R-:W-:-:S04]  /*0ad0*/  FADD R15, R15, R12 ;  /* 0x0000000c0f0f7221 */ /* 0x010fc80000000000 */
[----:B------:R-:W-:-:S07]  /*0ae0*/  FADD R15, R15, R6 ;  /* 0x000000060f0f7221 */ /* 0x000fce0000000000 */
.L_x_186:
[----:B------:R-:W-:Y:S05]  /*0af0*/  BSYNC.RECONVERGENT B2 ;  /* 0x0000000000027941 */ /* 0x000fea0003800200 */
.L_x_185:
[----:B------:R-:W-:Y:S05]  /*0b00*/  @!P1 BRA `(.L_x_178) ;  /* 0x0000000000289947 */ /* 0x000fea0003800000 */
[----:B------:R-:W1:Y:S01]  /*0b10*/  LDC.64 R6, c[0x0][0x380] ;  /* 0x0000e000ff067b82 */ /* 0x000e620000000a00 */
[----:B0-----:R-:W-:Y:S02]  /*0b20*/  LEA R9, R3, R4, 0xd ;  /* 0x0000000403097211 */ /* 0x001fe400078e68ff */
[----:B------:R-:W-:-:S07]  /*0b30*/  IADD3 R8, PT, PT, -R5, RZ, RZ ;  /* 0x000000ff05087210 */ /* 0x000fce0007ffe1ff */
.L_x_187:
[----:B-1----:R-:W-:-:S06]  /*0b40*/  IMAD.WIDE.U32 R4, R9, 0x2c, R6 ;  /* 0x0000002c09047825 */ /* 0x002fcc00078e0006 */
[----:B------:R-:W2:Y:S01]  /*0b50*/  LDG.E R4, desc[UR6][R4.64+0x28] ;  /* 0x0000280604047981 */ /* 0x000ea2000c1e1900 */
[----:B------:R-:W-:Y:S02]  /*0b60*/  IADD3 R8, PT, PT, R8, 0x1, RZ ;  /* 0x0000000108087810 */ /* 0x000fe40007ffe0ff */
[----:B------:R-:W-:Y:S02]  /*0b70*/  IADD3 R9, PT, PT, R9, 0x200, RZ ;  /* 0x0000020009097810 */ /* 0x000fe40007ffe0ff */
[----:B------:R-:W-:Y:S01]  /*0b80*/  ISETP.NE.AND P0, PT, R8, RZ, PT ;  /* 0x000000ff0800720c */ /* 0x000fe20003f05270 */
[----:B--2--5:R-:W-:-:S12]  /*0b90*/  FADD R15, R4, R15 ;  /* 0x0000000f040f7221 */ /* 0x024fd80000000000 */
[----:B------:R-:W-:Y:S05]  /*0ba0*/  @P0 BRA `(.L_x_187) ;  /* 0xfffffffc00e40947 */ /* 0x000fea000383ffff */
.L_x_178:
[----:B------:R-:W-:Y:S05]  /*0bb0*/  BSYNC.RECONVERGENT B1 ;  /* 0x0000000000017941 */ /* 0x000fea0003800200 */
.L_x_177:
[----:B------:R-:W-:-:S13]  /*0bc0*/  ISETP.GE.U32.AND P0, PT, R0, 0x200, PT ;  /* 0x000002000000780c */ /* 0x000fda0003f06070 */
[----:B------:R-:W-:Y:S05]  /*0bd0*/  @!P0 BRA `(.L_x_188) ;  /* 0x0000000000d08947 */ /* 0x000fea0003800000 */
[----:B0-----:R-:W0:Y:S01]  /*0be0*/  S2R R8, SR_LANEID ;  /* 0x0000000000087919 */ /* 0x001e220000000000 */
[----:B-----5:R-:W1:Y:S02]  /*0bf0*/  SHFL.DOWN PT, R0, R15, 0x1, 0x1f ;  /* 0x08201f000f007f89 */ /* 0x020e6400000e0000 */
[----:B-1----:R-:W-:Y:S01]  /*0c00*/  FADD R0, R0, R15 ;  /* 0x0000000f00007221 */ /* 0x002fe20000000000 */
[C---:B0-----:R-:W-:Y:S02]  /*0c10*/  ISETP.GT.AND P0, PT, R8.reuse, 0x1e, PT ;  /* 0x0000001e0800780c */ /* 0x041fe40003f04270 */
        /* <DEDUP_REMOVED lines=28> */
[----:B------:R-:W0:Y:S04]  /*0de0*/  LDS.128 R12, [UR4+0x10] ;  /* 0x00001004ff0c7984 */ /* 0x000e280008000c00 */
[----:B------:R-:W2:Y:S04]  /*0df0*/  LDS.128 R8, [UR4+0x20] ;  /* 0x00002004ff087984 */ /* 0x000ea80008000c00 */
[----:B-1----:R-:W1:Y:S04]  /*0e00*/  LDS.128 R4, [UR4+0x30] ;  /* 0x00003004ff047984 */ /* 0x002e680008000c00 */
[----:B------:R-:W3:Y:S01]  /*0e10*/  LDS.128 R16, [UR4+0x40] ;  /* 0x00004004ff107984 */ /* 0x000ee20008000c00 */
[----:B0-----:R-:W-:-:S04]  /*0e20*/  FADD R13, R20, R13 ;  /* 0x0000000d140d7221 */ /* 0x001fc80000000000 */
[----:B------:R-:W-:-:S04]  /*0e30*/  FADD R14, R13, R14 ;  /* 0x0000000e0d0e7221 */ /* 0x000fc80000000000 */
[----:B------:R-:W-:-:S04]  /*0e40*/  FADD R15, R14, R15 ;  /* 0x0000000f0e0f7221 */ /* 0x000fc80000000000 */
[----:B--2---:R-:W-:-:S04]  /*0e50*/  FADD R8, R15, R8 ;  /* 0x000000080f087221 */ /* 0x004fc80000000000 */
[----:B------:R-:W-:-:S04]  /*0e60*/  FADD R9, R8, R9 ;  /* 0x0000000908097221 */ /* 0x000fc80000000000 */
[----:B------:R-:W-:-:S04]  /*0e70*/  FADD R10, R9, R10 ;  /* 0x0000000a090a7221 */ /* 0x000fc80000000000 */
[----:B------:R-:W-:-:S04]  /*0e80*/  FADD R11, R10, R11 ;  /* 0x0000000b0a0b7221 */ /* 0x000fc80000000000 */
[----:B-1----:R-:W-:-:S04]  /*0e90*/  FADD R4, R11, R4 ;  /* 0x000000040b047221 */ /* 0x002fc80000000000 */
        /* <DEDUP_REMOVED lines=8> */
.L_x_188:
[----:B0-----:R-:W0:Y:S01]  /*0f20*/  S2R R8, SR_LANEID ;  /* 0x0000000000087919 */ /* 0x001e220000000000 */
[----:B------:R-:W-:-:S04]  /*0f30*/  LOP3.LUT R4, R2, 0x3e0, RZ, 0xc0, !PT ;  /* 0x000003e002047812 */ /* 0x000fc800078ec0ff */
[----:B------:R-:W-:Y:S02]  /*0f40*/  IADD3 R5, PT, PT, R4, 0x20, RZ ;  /* 0x0000002004057810 */ /* 0x000fe40007ffe0ff */
[----:B------:R-:W-:Y:S02]  /*0f50*/  LOP3.LUT R7, RZ, R4, RZ, 0x33, !PT ;  /* 0x00000004ff077212 */ /* 0x000fe400078e33ff */
[----:B------:R-:W-:Y:S02]  /*0f60*/  ISETP.GT.U32.AND P0, PT, R5, R0, PT ;  /* 0x000000000500720c */ /* 0x000fe40003f04070 */
[----:B------:R-:W-:-:S04]  /*0f70*/  IADD3 R7, PT, PT, R0, R7, RZ ;  /* 0x0000000700077210 */ /* 0x000fc80007ffe0ff */
[----:B------:R-:W-:-:S05]  /*0f80*/  SEL R7, R7, 0x1f, P0 ;  /* 0x0000001f07077807 */ /* 0x000fca0000000000 */
[----:B-----5:R-:W1:Y:S01]  /*0f90*/  SHFL.DOWN PT, R4, R15, 0x1, R7 ;  /* 0x082000000f047989 */ /* 0x020e6200000e0007 */
[C---:B0-----:R-:W-:Y:S02]  /*0fa0*/  ISETP.GE.AND P0, PT, R8.reuse, R7, PT ;  /* 0x000000070800720c */ /* 0x041fe40003f06270 */
[C---:B------:R-:W-:Y:S02]  /*0fb0*/  IADD3 R6, PT, PT, R8.reuse, 0x2, RZ ;  /* 0x0000000208067810 */ /* 0x040fe40007ffe0ff */
[----:B------:R-:W-:-:S09]  /*0fc0*/  ISETP.NE.AND P1, PT, R8, RZ, PT ;  /* 0x000000ff0800720c */ /* 0x000fd20003f25270 */
[----:B-1----:R-:W-:Y:S01]  /*0fd0*/  @!P0 FADD R15, R4, R15 ;  /* 0x0000000f040f8221 */ /* 0x002fe20000000000 */
[----:B------:R-:W-:Y:S02]  /*0fe0*/  ISETP.GT.AND P0, PT, R6, R7, PT ;  /* 0x000000070600720c */ /* 0x000fe40003f04270 */
[----:B------:R-:W-:Y:S01]  /*0ff0*/  IADD3 R6, PT, PT, R8, 0x4, RZ ;  /* 0x0000000408067810 */ /* 0x000fe20007ffe0ff */
[----:B------:R-:W0:Y:S01]  /*1000*/  @!P1 S2R R9, SR_CgaCtaId ;  /* 0x0000000000099919 */ /* 0x000e220000008800 */
[----:B------:R-:W-:Y:S01]  /*1010*/  @!P1 SHF.R.U32.HI R5, RZ, 0x3, R2 ;  /* 0x00000003ff059819 */ /* 0x000fe20000011602 */
[----:B------:R-:W1:Y:S03]  /*1020*/  SHFL.DOWN PT, R4, R15, 0x2, R7 ;  /* 0x084000000f047989 */ /* 0x000e6600000e0007 */
[----:B------:R-:W-:-:S05]  /*1030*/  @!P1 LOP3.LUT R5, R5, 0x7c, RZ, 0xc0, !PT ;  /* 0x0000007c05059812 */ /* 0x000fca00078ec0ff */
[----:B-1----:R-:W-:Y:S01]  /*1040*/  @!P0 FADD R15, R15, R4 ;  /* 0x000000040f0f8221 */ /* 0x002fe20000000000 */
[-C--:B------:R-:W-:Y:S02]  /*1050*/  ISETP.GT.AND P0, PT, R6, R7.reuse, PT ;  /* 0x000000070600720c */ /* 0x080fe40003f04270 */
        /* <DEDUP_REMOVED lines=18> */
[----:B------:R-:W1:Y:S01]  /*1180*/  S2UR UR5, SR_CgaCtaId ;  /* 0x00000000000579c3 */ /* 0x000e620000008800 */
[----:B------:R-:W-:Y:S01]  /*1190*/  UMOV UR4, 0x400 ;  /* 0x0000040000047882 */ /* 0x000fe20000000000 */
[C---:B------:R-:W-:Y:S02]  /*11a0*/  ISETP.GT.U32.AND P2, PT, R0.reuse, 0x20, PT ;  /* 0x000000200000780c */ /* 0x040fe40003f44070 */
[C---:B------:R-:W-:Y:S02]  /*11b0*/  ISETP.GT.U32.AND P3, PT, R0.reuse, 0x40, PT ;  /* 0x000000400000780c */ /* 0x040fe40003f64070 */
[C---:B------:R-:W-:Y:S02]  /*11c0*/  ISETP.GT.U32.AND P1, PT, R0.reuse, 0x60, PT ;  /* 0x000000600000780c */ /* 0x040fe40003f24070 */
[----:B------:R-:W-:Y:S01]  /*11d0*/  ISETP.GT.U32.AND P4, PT, R0, 0xc0, PT ;  /* 0x000000c00000780c */ /* 0x000fe20003f84070 */
[----:B-1----:R-:W-:-:S09]  /*11e0*/  ULEA UR4, UR5, UR4, 0x18 ;  /* 0x0000000405047291 */ /* 0x002fd2000f8ec0ff */
[----:B0-----:R-:W0:Y:S04]  /*11f0*/  LDS.128 R4, [UR4+0x10] ;  /* 0x00001004ff047984 */ /* 0x001e280008000c00 */
[----:B------:R-:W1:Y:S04]  /*1200*/  LDS.128 R8, [UR4+0x20] ;  /* 0x00002004ff087984 */ /* 0x000e680008000c00 */
[----:B------:R-:W2:Y:S04]  /*1210*/  LDS.128 R12, [UR4+0x30] ;  /* 0x00003004ff0c7984 */ /* 0x000ea80008000c00 */
[----:B------:R-:W3:Y:S01]  /*1220*/  LDS.128 R16, [UR4+0x40] ;  /* 0x00004004ff107984 */ /* 0x000ee20008000c00 */
[----:B0-----:R-:W-:Y:S01]  /*1230*/  @P2 FADD R20, R20, R5 ;  /* 0x0000000514142221 */ /* 0x001fe20000000000 */
[----:B------:R-:W-:-:S03]  /*1240*/  ISETP.GT.U32.AND P2, PT, R0, 0x80, PT ;  /* 0x000000800000780c */ /* 0x000fc60003f44070 */
[----:B------:R-:W-:Y:S01]  /*1250*/  @P3 FADD R20, R20, R6 ;  /* 0x0000000614143221 */ /* 0x000fe20000000000 */
[----:B------:R-:W-:-:S03]  /*1260*/  ISETP.GT.U32.AND P3, PT, R0, 0xa0, PT ;  /* 0x000000a00000780c */ /* 0x000fc60003f64070 */
[----:B------:R-:W-:Y:S01]  /*1270*/  @P1 FADD R20, R20, R7 ;  /* 0x0000000714141221 */ /* 0x000fe20000000000 */
[----:B------:R-:W-:-:S05]  /*1280*/  ISETP.GT.U32.AND P1, PT, R0, 0xe0, PT ;  /* 0x000000e00000780c */ /* 0x000fca0003f24070 */
[----:B-1----:R-:W-:Y:S01]  /*1290*/  @P2 FADD R20, R20, R8 ;  /* 0x0000000814142221 */ /* 0x002fe20000000000 */
[----:B------:R-:W-:-:S03]  /*12a0*/  ISETP.GT.U32.AND P2, PT, R0, 0x100, PT ;  /* 0x000001000000780c */ /* 0x000fc60003f44070 */
[----:B------:R-:W-:Y:S01]  /*12b0*/  @P3 FADD R20, R20, R9 ;  /* 0x0000000914143221 */ /* 0x000fe20000000000 */
[----:B------:R-:W-:-:S03]  /*12c0*/  ISETP.GT.U32.AND P3, PT, R0, 0x120, PT ;  /* 0x000001200000780c */ /* 0x000fc60003f64070 */
[----:B------:R-:W-:Y:S01]  /*12d0*/  @P4 FADD R20, R20, R10 ;  /* 0x0000000a14144221 */ /* 0x000fe20000000000 */
[----:B------:R-:W-:-:S03]  /*12e0*/  ISETP.GT.U32.AND P4, PT, R0, 0x140, PT ;  /* 0x000001400000780c */ /* 0x000fc60003f84070 */
[----:B------:R-:W-:Y:S01]  /*12f0*/  @P1 FADD R20, R20, R11 ;  /* 0x0000000b14141221 */ /* 0x000fe20000000000 */
[----:B------:R-:W-:-:S03]  /*1300*/  ISETP.GT.U32.AND P1, PT, R0, 0x160, PT ;  /* 0x000001600000780c */ /* 0x000fc60003f24070 */
[----:B--2---:R-:W-:Y:S01]  /*1310*/  @P2 FADD R20, R20, R12 ;  /* 0x0000000c14142221 */ /* 0x004fe20000000000 */
[----:B------:R-:W-:-:S03]  /*1320*/  ISETP.GT.U32.AND P2, PT, R0, 0x180, PT ;  /* 0x000001800000780c */ /* 0x000fc60003f44070 */
[----:B------:R-:W-:Y:S01]  /*1330*/  @P3 FADD R20, R20, R13 ;  /* 0x0000000d14143221 */ /* 0x000fe20000000000 */
[----:B------:R-:W-:-:S03]  /*1340*/  ISETP.GT.U32.AND P3, PT, R0, 0x1a0, PT ;  /* 0x000001a00000780c */ /* 0x000fc60003f64070 */
[----:B------:R-:W-:Y:S01]  /*1350*/  @P4 FADD R20, R20, R14 ;  /* 0x0000000e14144221 */ /* 0x000fe20000000000 */
[----:B------:R-:W-:-:S03]  /*1360*/  ISETP.GT.U32.AND P4, PT, R0, 0x1c0, PT ;  /* 0x000001c00000780c */ /* 0x000fc60003f84070 */
[----:B------:R-:W-:Y:S01]  /*1370*/  @P1 FADD R20, R20, R15 ;  /* 0x0000000f14141221 */ /* 0x000fe20000000000 */
[----:B------:R-:W-:-:S03]  /*1380*/  ISETP.GT.U32.AND P1, PT, R0, 0x1e0, PT ;  /* 0x000001e00000780c */ /* 0x000fc60003f24070 */
[----:B---3--:R-:W-:-:S04]  /*1390*/  @P2 FADD R20, R20, R16 ;  /* 0x0000001014142221 */ /* 0x008fc80000000000 */
[----:B------:R-:W-:-:S04]  /*13a0*/  @P3 FADD R20, R20, R17 ;  /* 0x0000001114143221 */ /* 0x000fc80000000000 */
[----:B------:R-:W-:-:S04]  /*13b0*/  @P4 FADD R20, R20, R18 ;  /* 0x0000001214144221 */ /* 0x000fc80000000000 */
[----:B------:R-:W-:Y:S01]  /*13c0*/  @P1 FADD R20, R20, R19 ;  /* 0x0000001314141221 */ /* 0x000fe20000000000 */
[----:B------:R-:W-:Y:S06]  /*13d0*/  BRA `(.L_x_189) ;  /* 0x0000001400007947 */ /* 0x000fec0003800000 */
.L_x_174:
[----:B------:R-:W0:Y:S01]  /*13e0*/  S2R R2, SR_TID.X ;  /* 0x0000000000027919 */ /* 0x000e220000002100 */
[----:B------:R-:W1:Y:S02]  /*13f0*/  LDCU.64 UR4, c[0x0][0x380] ;  /* 0x00007000ff0477ac */ /* 0x000e640008000a00 */
[----:B-1----:R-:W-:Y:S02]  /*1400*/  MOV R4, UR4 ;  /* 0x0000000400047c02 */ /* 0x002fe40008000f00 */
[----:B------:R-:W-:Y:S02]  /*1410*/  MOV R5, UR5 ;  /* 0x0000000500057c02 */ /* 0x000fe40008000f00 */
[----:B0-----:R-:W-:-:S05]  /*1420*/  LEA R9, R3, R2, 0xd ;  /* 0x0000000203097211 */ /* 0x001fca00078e68ff */
        /* <DEDUP_REMOVED lines=17> */
[----:B------:R-:W-:Y:S01]  /*1540*/  ISETP.GE.U32.AND P0, PT, R0, R13, PT ;  /* 0x0000000d0000720c */ /* 0x000fe20003f06070 */
        /* <DEDUP_REMOVED lines=16> */
[----:B------:R-:W-:Y:S01]  /*1650*/  LEA R9, R3, R13, 0xd ;  /* 0x0000000d03097211 */ /* 0x000fe200078e68ff */
[----:B------:R-:W-:Y:S01]  /*1660*/  UMOV UR4, URZ ;  /* 0x000000ff00047c82 */ /* 0x000fe20008000000 */
[----:B------:R-:W-:Y:S02]  /*1670*/  IADD3 R8, PT, PT, R6, -0x2000, RZ ;  /* 0xffffe00006087810 */ /* 0x000fe40007ffe0ff */
[----:B------:R-:W-:Y:S02]  /*1680*/  LOP3.LUT R0, RZ, R2, RZ, 0x33, !PT ;  /* 0x00000002ff007212 */ /* 0x000fe400078e33ff */
[----:B------:R-:W-:Y:S02]  /*1690*/  ISETP.GT.U32.AND P0, PT, R9, R8, PT ;  /* 0x000000080900720c */ /* 0x000fe40003f04070 */
[----:B------:R-:W-:Y:S02]  /*16a0*/  IADD3 R10, PT, PT, -R13, R6, R0 ;  /* 0x000000060d0a7210 */ /* 0x000fe40007ffe100 */
[----:B------:R-:W-:-:S02]  /*16b0*/  IADD3 R7, PT, PT, R9, 0x1000, R2 ;  /* 0x0000100009077810 */ /* 0x000fc40007ffe002 */
[----:B------:R-:W-:Y:S01]  /*16c0*/  MOV R0, R9 ;  /* 0x0000000900007202 */ /* 0x000fe20000000f00 */
[----:B------:R-:W-:-:S06]  /*16d0*/  IMAD R2, R3, -0x2000, R10 ;  /* 0xffffe00003027824 */ /* 0x000fcc00078e020a */
[----:B------:R-:W-:Y:S05]  /*16e0*/  @P0 BRA `(.L_x_191) ;  /* 0x0000000000bc0947 */ /* 0x000fea0003800000 */
[----:B------:R-:W0:Y:S08]  /*16f0*/  LDC R6, c[0x0][0x3a8] ;  /* 0x0000ea00ff067b82 */ /* 0x000e300000000800 */
[----:B------:R-:W1:Y:S02]  /*1700*/  LDC.64 R4, c[0x0][0x380] ;  /* 0x0000e000ff047b82 */ /* 0x000e640000000a00 */
.L_x_192:
[----:B------:R-:W2:Y:S02]  /*1710*/  S2R R10, SR_TID.X ;  /* 0x00000000000a7919 */ /* 0x000ea40000002100 */
[----:B--2---:R-:W-:-:S05]  /*1720*/  IADD3 R11, PT, PT, R10, R9, RZ ;  /* 0x000000090a0b7210 */ /* 0x004fca0007ffe0ff */
[----:B-1----:R-:W-:-:S05]  /*1730*/  IMAD.WIDE.U32 R10, R11, 0x2c, R4 ;  /* 0x0000002c0b0a7825 */ /* 0x002fca00078e0004 */
        /* <DEDUP_REMOVED lines=13> */
[----:B---3--:R-:W-:-:S02]  /*1810*/  FADD R14, R14, R15 ;  /* 0x0000000f0e0e7221 */ /* 0x008fc40000000000 */
[----:B------:R-:W2:Y:S01]  /*1820*/  LDG.E R15, desc[UR6][R10.64+0x4d028] ;  /* 0x04d028060a0f7981 */ /* 0x000ea2000c1e1900 */
[----:B----4-:R-:W-:-:S03]  /*1830*/  FADD R12, R16, R17 ;  /* 0x00000011100c7221 */ /* 0x010fc60000000000 */
[----:B------:R-:W3:Y:S04]  /*1840*/  LDG.E R17, desc[UR6][R10.64+0x3c828] ;  /* 0x03c828060a117981 */ /* 0x000ee8000c1e1900 */
[----:B------:R-:W2:Y:S01]  /*1850*/  LDG.E R16, desc[UR6][R10.64+0x47828] ;  /* 0x047828060a107981 */ /* 0x000ea2000c1e1900 */
[----:B------:R-:W-:-:S03]  /*1860*/  FADD R14, R23, R14 ;  /* 0x0000000e170e7221 */ /* 0x000fc60000000000 */
[----:B------:R-:W4:Y:S01]  /*1870*/  LDG.E R23, desc[UR6][R10.64+0x52828] ;  /* 0x052828060a177981 */ /* 0x000f22000c1e1900 */
[----:B-----5:R-:W-:-:S04]  /*1880*/  FADD R19, R19, R20 ;  /* 0x0000001413137221 */ /* 0x020fc80000000000 */
[----:B------:R-:W-:Y:S01]  /*1890*/  FADD R19, R12, R19 ;  /* 0x000000130c137221 */ /* 0x000fe20000000000 */
[----:B0-----:R-:W-:Y:S01]  /*18a0*/  IADD3 R12, PT, PT, -R9, R6, RZ ;  /* 0x00000006090c7210 */ /* 0x001fe20007ffe1ff */
[----:B------:R-:W-:-:S03]  /*18b0*/  FADD R21, R21, R22 ;  /* 0x0000001615157221 */ /* 0x000fc60000000000 */
[----:B------:R-:W-:Y:S01]  /*18c0*/  ISETP.GE.U32.AND P0, PT, R12, R13, PT ;  /* 0x0000000d0c00720c */ /* 0x000fe20003f06070 */
[----:B------:R-:W-:-:S04]  /*18d0*/  FADD R24, R24, R25 ;  /* 0x0000001918187221 */ /* 0x000fc80000000000 */
[----:B------:R-:W-:Y:S01]  /*18e0*/  FADD R21, R21, R24 ;  /* 0x0000001815157221 */ /* 0x000fe20000000000 */
[----:B------:R-:W-:Y:S01]  /*18f0*/  FADD R14, R14, R19 ;  /* 0x000000130e0e7221 */ /* 0x000fe20000000000 */
[----:B---3--:R-:W-:Y:S01]  /*1900*/  FADD R17, R17, R18 ;  /* 0x0000001211117221 */ /* 0x008fe20000000000 */
[----:B--2---:R-:W-:-:S04]  /*1910*/  FADD R16, R16, R15 ;  /* 0x0000000f10107221 */ /* 0x004fc80000000000 */
[----:B------:R-:W-:-:S04]  /*1920*/  FADD R16, R17, R16 ;  /* 0x0000001011107221 */ /* 0x000fc80000000000 */
[----:B------:R-:W-:-:S04]  /*1930*/  FADD R21, R21, R16 ;  /* 0x0000001015157221 */ /* 0x000fc80000000000 */
[----:B------:R-:W-:-:S04]  /*1940*/  FADD R14, R14, R21 ;  /* 0x000000150e0e7221 */ /* 0x000fc80000000000 */
[----:B----4-:R-:W-:Y:S01]  /*1950*/  FADD R23, R23, R14 ;  /* 0x0000000e17177221 */ /* 0x010fe20000000000 */
[----:B------:R-:W-:Y:S06]  /*1960*/  @!P0 BRA `(.L_x_190) ;  /* 0x0000000800d08947 */ /* 0x000fec0003800000 */
[C---:B------:R-:W-:Y:S01]  /*1970*/  IADD3 R9, PT, PT, R13.reuse, R9, RZ ;  /* 0x000000090d097210 */ /* 0x040fe20007ffe0ff */
[----:B------:R-:W-:Y:S01]  /*1980*/  UIADD3 UR4, UPT, UPT, UR4, 0x1, URZ ;  /* 0x0000000104047890 */ /* 0x000fe2000fffe0ff */
[----:B------:R-:W-:Y:S02]  /*1990*/  IADD3 R0, PT, PT, R13, R0, RZ ;  /* 0x000000000d007210 */ /* 0x000fe40007ffe0ff */
[----:B------:R-:W-:Y:S02]  /*19a0*/  ISETP.GT.U32.AND P0, PT, R9, R8, PT ;  /* 0x000000080900720c */ /* 0x000fe40003f04070 */
[C---:B------:R-:W-:Y:S02]  /*19b0*/  IADD3 R2, PT, PT, -R13.reuse, R2, RZ ;  /* 0x000000020d027210 */ /* 0x040fe40007ffe1ff */
[----:B------:R-:W-:-:S09]  /*19c0*/  IADD3 R7, PT, PT, R13, R7, RZ ;  /* 0x000000070d077210 */ /* 0x000fd20007ffe0ff */
[----:B------:R-:W-:Y:S05]  /*19d0*/  @!P0 BRA `(.L_x_192) ;  /* 0xfffffffc004c8947 */ /* 0x000fea000383ffff */
.L_x_191:
[----:B------:R-:W0:Y:S01]  /*19e0*/  S2R R16, SR_TID.X ;  /* 0x0000000000107919 */ /* 0x000e220000002100 */
[----:B------:R-:W-:Y:S01]  /*19f0*/  IADD3 R8, PT, PT, -R9, R6, RZ ;  /* 0x0000000609087210 */ /* 0x000fe20007ffe1ff */
[----:B------:R-:W-:Y:S03]  /*1a00*/  BSSY.RECONVERGENT B1, `(.L_x_190) ;  /* 0x00000aa000017945 */ /* 0x000fe60003800200 */
[----:B0-----:R-:W-:-:S04]  /*1a10*/  ISETP.GE.AND P0, PT, R16, R8, PT ;  /* 0x000000081000720c */ /* 0x001fc80003f06270 */
[----:B------:R-:W-:-:S13]  /*1a20*/  ISETP.GE.U32.OR P0, PT, R9, R6, P0 ;  /* 0x000000060900720c */ /* 0x000fda0000706470 */
[----:B------:R-:W-:Y:S05]  /*1a30*/  @P0 BRA `(.L_x_193) ;  /* 0x0000000800980947 */ /* 0x000fea0003800000 */
[----:B------:R-:W0:Y:S01]  /*1a40*/  LDC R10, c[0x0][0x3ac] ;  /* 0x0000eb00ff0a7b82 */ /* 0x000e220000000800 */
[----:B------:R-:W-:Y:S01]  /*1a50*/  LOP3.LUT R11, RZ, R16, RZ, 0x33, !PT ;  /* 0x00000010ff0b7212 */ /* 0x000fe200078e33ff */
[----:B------:R-:W-:Y:S06]  /*1a60*/  BSSY.RECONVERGENT B2, `(.L_x_194) ;  /* 0x0000056000027945 */ /* 0x000fec0003800200 */
[----:B------:R-:W1:Y:S01]  /*1a70*/  LDC R8, c[0x0][0x3ac] ;  /* 0x0000eb00ff087b82 */ /* 0x000e620000000800 */
[----:B0-----:R-:W-:-:S04]  /*1a80*/  SHF.L.U32 R10, R10, 0xd, RZ ;  /* 0x0000000d0a0a7819 */ /* 0x001fc800000006ff */
[----:B------:R-:W-:-:S04]  /*1a90*/  LEA R10, R3, R10, 0xd ;  /* 0x0000000a030a7211 */ /* 0x000fc800078e68ff */
[----:B------:R-:W-:Y:S01]  /*1aa0*/  IADD3 R6, PT, PT, -R10, R6, R11 ;  /* 0x000000060a067210 */ /* 0x000fe20007ffe10b */
[----:B-1----:R-:W-:-:S04]  /*1ab0*/  IMAD R11, R8, UR4, RZ ;  /* 0x00000004080b7c24 */ /* 0x002fc8000f8e02ff */
[----:B------:R-:W-:-:S05]  /*1ac0*/  IMAD R6, R11, -0x2000, R6 ;  /* 0xffffe0000b067824 */ /* 0x000fca00078e0206 */
[C---:B------:R-:W-:Y:S02]  /*1ad0*/  ISETP.GE.U32.AND P0, PT, R6.reuse, 0x1e00, PT ;  /* 0x00001e000600780c */ /* 0x040fe40003f06070 */
[----:B------:R-:W-:-:S04]  /*1ae0*/  LEA.HI R6, R6, 0x1, RZ, 0x17 ;  /* 0x0000000106067811 */ /* 0x000fc800078fb8ff */
[----:B------:R-:W-:-:S07]  /*1af0*/  LOP3.LUT R8, R6, 0xf, RZ, 0xc0, !PT ;  /* 0x0000000f06087812 */ /* 0x000fce00078ec0ff */
[----:B------:R-:W-:Y:S05]  /*1b00*/  @!P0 BRA `(.L_x_195) ;  /* 0x00000004002c8947 */ /* 0x000fea0003800000 */
[----:B------:R-:W-:Y:S01]  /*1b10*/  LEA.HI R10, R2, 0x1, RZ, 0x17 ;  /* 0x00000001020a7811 */ /* 0x000fe200078fb8ff */
[----:B------:R-:W-:Y:S01]  /*1b20*/  BSSY.RECONVERGENT B3, `(.L_x_196) ;  /* 0x0000048000037945 */ /* 0x000fe20003800200 */
[----:B------:R-:W-:Y:S02]  /*1b30*/  LOP3.LUT R11, R16, 0x1000, RZ, 0xfc, !PT ;  /* 0x00001000100b7812 */ /* 0x000fe400078efcff */
[----:B------:R-:W-:-:S04]  /*1b40*/  LOP3.LUT R10, R10, 0xfffff0, RZ, 0xc0, !PT ;  /* 0x00fffff00a0a7812 */ /* 0x000fc800078ec0ff */
[----:B------:R-:W-:-:S07]  /*1b50*/  IADD3 R13, PT, PT, -R10, RZ, RZ ;  /* 0x000000ff0a0d7210 */ /* 0x000fce0007ffe1ff */
.L_x_197:
[C---:B------:R-:W-:Y:S02]  /*1b60*/  IADD3 R15, PT, PT, R7.reuse, -0x1000, RZ ;  /* 0xfffff000070f7810 */ /* 0x040fe40007ffe0ff */
[----:B------:R-:W-:-:S03]  /*1b70*/  IADD3 R25, PT, PT, R7, -0xe00, RZ ;  /* 0xfffff20007197810 */ /* 0x000fc60007ffe0ff */
[----:B------:R-:W-:Y:S01]  /*1b80*/  IMAD.WIDE.U32 R14, R15, 0x2c, R4 ;  /* 0x0000002c0f0e7825 */ /* 0x000fe200078e0004 */
[----:B------:R-:W-:-:S04]  /*1b90*/  IADD3 R21, PT, PT, R7, -0xc00, RZ ;  /* 0xfffff40007157810 */ /* 0x000fc80007ffe0ff */
[----:B------:R0:W2:Y:S01]  /*1ba0*/  LDG.E R22, desc[UR6][R14.64+0x28] ;  /* 0x000028060e167981 */ /* 0x0000a2000c1e1900 */
[----:B------:R-:W-:-:S04]  /*1bb0*/  IMAD.WIDE.U32 R24, R25, 0x2c, R4 ;  /* 0x0000002c19187825 */ /* 0x000fc800078e0004 */
[--C-:B------:R-:W-:Y:S01]  /*1bc0*/  IMAD.WIDE.U32 R20, R21, 0x2c, R4.reuse ;  /* 0x0000002c15147825 */ /* 0x100fe200078e0004 */
[----:B------:R-:W3:Y:S04]  /*1bd0*/  LDG.E R16, desc[UR6][R24.64+0x28] ;  /* 0x0000280618107981 */ /* 0x000ee8000c1e1900 */
[----:B------:R1:W4:Y:S01]  /*1be0*/  LDG.E R17, desc[UR6][R20.64+0x28] ;  /* 0x0000280614117981 */ /* 0x000322000c1e1900 */
[C---:B------:R-:W-:Y:S02]  /*1bf0*/  IADD3 R19, PT, PT, R7.reuse, -0xa00, RZ ;  /* 0xfffff60007137810 */ /* 0x040fe40007ffe0ff */
[C---:B------:R-:W-:Y:S02]  /*1c00*/  IADD3 R29, PT, PT, R7.reuse, -0x800, RZ ;  /* 0xfffff800071d7810 */ /* 0x040fe40007ffe0ff */
[----:B------:R-:W-:Y:S01]  /*1c10*/  IADD3 R27, PT, PT, R7, -0x600, RZ ;  /* 0xfffffa00071b7810 */ /* 0x000fe20007ffe0ff */
[----:B------:R-:W-:Y:S01]  /*1c20*/  IMAD.WIDE.U32 R18, R19, 0x2c, R4 ;  /* 0x0000002c13127825 */ /* 0x000fe200078e0004 */
[----:B------:R-:W-:-:S03]  /*1c30*/  IADD3 R12, PT, PT, R7, -0x400, RZ ;  /* 0xfffffc00070c7810 */ /* 0x000fc60007ffe0ff */
[--C-:B------:R-:W-:Y:S01]  /*1c40*/  IMAD.WIDE.U32 R28, R29, 0x2c, R4.reuse ;  /* 0x0000002c1d1c7825 */ /* 0x100fe200078e0004 */
[----:B------:R-:W5:Y:S03]  /*1c50*/  LDG.E R10, desc[UR6][R18.64+0x28] ;  /* 0x00002806120a7981 */ /* 0x000f66000c1e1900 */
[----:B0-----:R-:W-:Y:S01]  /*1c60*/  IMAD.WIDE.U32 R14, R27, 0x2c, R4 ;  /* 0x0000002c1b0e7825 */ /* 0x001fe200078e0004 */
[----:B------:R-:W-:-:S03]  /*1c70*/  IADD3 R27, PT, PT, R7, -0x200, RZ ;  /* 0xfffffe00071b7810 */ /* 0x000fc60007ffe0ff */
[--C-:B-1----:R-:W-:Y:S02]  /*1c80*/  IMAD.WIDE.U32 R20, R12, 0x2c, R4.reuse ;  /* 0x0000002c0c147825 */ /* 0x102fe400078e0004 */
[----:B------:R0:W5:Y:S04]  /*1c90*/  LDG.E R12, desc[UR6][R14.64+0x28] ;  /* 0x000028060e0c7981 */ /* 0x000168000c1e1900 */
[----:B------:R1:W5:Y:S01]  /*1ca0*/  LDG.E R18, desc[UR6][R28.64+0x28] ;  /* 0x000028061c127981 */ /* 0x000362000c1e1900 */
[----:B------:R-:W-:-:S04]  /*1cb0*/  IMAD.WIDE.U32 R24, R7, 0x2c, R4 ;  /* 0x0000002c07187825 */ /* 0x000fc800078e0004 */
[----:B0-----:R-:W-:Y:S01]  /*1cc0*/  IMAD.WIDE.U32 R14, R27, 0x2c, R4 ;  /* 0x0000002c1b0e7825 */ /* 0x001fe200078e0004 */
[----:B------:R-:W5:Y:S04]  /*1cd0*/  LDG.E R19, desc[UR6][R24.64+0x28] ;  /* 0x0000280618137981 */ /* 0x000f68000c1e1900 */
[----:B------:R0:W5:Y:S01]  /*1ce0*/  LDG.E R27, desc[UR6][R20.64+0x28] ;  /* 0x00002806141b7981 */ /* 0x000162000c1e1900 */
[----:B-1----:R-:W-:-:S03]  /*1cf0*/  IADD3 R29, PT, PT, R7, 0x200, RZ ;  /* 0x00000200071d7810 */ /* 0x002fc60007ffe0ff */
[----:B------:R1:W5:Y:S01]  /*1d00*/  LDG.E R26, desc[UR6][R14.64+0x28] ;  /* 0x000028060e1a7981 */ /* 0x000362000c1e1900 */
[----:B0-----:R-:W-:Y:S01]  /*1d10*/  IADD3 R21, PT, PT, R7, 0x400, RZ ;  /* 0x0000040007157810 */ /* 0x001fe20007ffe0ff */
[----:B------:R-:W-:Y:S01]  /*1d20*/  IMAD.WIDE.U32 R28, R29, 0x2c, R4 ;  /* 0x0000002c1d1c7825 */ /* 0x000fe200078e0004 */
[----:B-1----:R-:W-:-:S05]  /*1d30*/  IADD3 R15, PT, PT, R7, 0x800, RZ ;  /* 0x00000800070f7810 */ /* 0x002fca0007ffe0ff */
[----:B------:R-:W5:Y:S01]  /*1d40*/  LDG.E R28, desc[UR6][R28.64+0x28] ;  /* 0x000028061c1c7981 */ /* 0x000f62000c1e1900 */
[----:B------:R-:W-:-:S06]  /*1d50*/  IMAD.WIDE.U32 R14, R15, 0x2c, R4 ;  /* 0x0000002c0f0e7825 */ /* 0x000fcc00078e0004 */
[----:B------:R-:W5:Y:S01]  /*1d60*/  LDG.E R14, desc[UR6][R14.64+0x28] ;  /* 0x000028060e0e7981 */ /* 0x000f62000c1e1900 */
[----:B--2---:R-:W-:Y:S01]  /*1d70*/  FADD R25, R22, R23 ;  /* 0x0000001716197221 */ /* 0x004fe20000000000 */
[----:B------:R-:W-:Y:S01]  /*1d80*/  IMAD.WIDE.U32 R22, R21, 0x2c, R4 ;  /* 0x0000002c15167825 */ /* 0x000fe200078e0004 */
[----:B------:R-:W-:-:S03]  /*1d90*/  IADD3 R21, PT, PT, R7, 0x600, RZ ;  /* 0x0000060007157810 */ /* 0x000fc60007ffe0ff */
[----:B---3--:R-:W-:Y:S02]  /*1da0*/  FADD R16, R25, R16 ;  /* 0x0000001019107221 */ /* 0x008fe40000000000 */
[----:B------:R-:W-:Y:S01]  /*1db0*/  IMAD.WIDE.U32 R20, R21, 0x2c, R4 ;  /* 0x0000002c15147825 */ /* 0x000fe200078e0004 */
[----:B------:R-:W-:Y:S01]  /*1dc0*/  IADD3 R25, PT, PT, R7, 0xa00, RZ ;  /* 0x00000a0007197810 */ /* 0x000fe20007ffe0ff */
[----:B------:R-:W2:Y:S04]  /*1dd0*/  LDG.E R29, desc[UR6][R22.64+0x28] ;  /* 0x00002806161d7981 */ /* 0x000ea8000c1e1900 */
[----:B------:R4:W3:Y:S02]  /*1de0*/  LDG.E R20, desc[UR6][R20.64+0x28] ;  /* 0x0000280614147981 */ /* 0x0008e4000c1e1900 */
[----:B----4-:R-:W-:Y:S01]  /*1df0*/  FADD R21, R16, R17 ;  /* 0x0000001110157221 */ /* 0x010fe20000000000 */
[----:B------:R-:W-:Y:S01]  /*1e00*/  IMAD.WIDE.U32 R16, R25, 0x2c, R4 ;  /* 0x0000002c19107825 */ /* 0x000fe200078e0004 */
[----:B------:R-:W-:-:S05]  /*1e10*/  IADD3 R25, PT, PT, R7, 0xc00, RZ ;  /* 0x00000c0007197810 */ /* 0x000fca0007ffe0ff */
[--C-:B------:R-:W-:Y:S01]  /*1e20*/  IMAD.WIDE.U32 R22, R25, 0x2c, R4.reuse ;  /* 0x0000002c19167825 */ /* 0x100fe200078e0004 */
[----:B------:R-:W-:Y:S01]  /*1e30*/  IADD3 R25, PT, PT, R7, 0xe00, RZ ;  /* 0x00000e0007197810 */ /* 0x000fe20007ffe0ff */
[----:B------:R-:W4:Y:S04]  /*1e40*/  LDG.E R16, desc[UR6][R16.64+0x28] ;  /* 0x0000280610107981 */ /* 0x000f28000c1e1900 */
[----:B------:R-:W-:Y:S01]  /*1e50*/  IMAD.WIDE.U32 R24, R25, 0x2c, R4 ;  /* 0x0000002c19187825 */ /* 0x000fe200078e0004 */
[----:B------:R-:W4:Y:S05]  /*1e60*/  LDG.E R22, desc[UR6][R22.64+0x28] ;  /* 0x0000280616167981 */ /* 0x000f2a000c1e1900 */
[----:B------:R-:W4:Y:S01]  /*1e70*/  LDG.E R24, desc[UR6][R24.64+0x28] ;  /* 0x0000280618187981 */ /* 0x000f22000c1e1900 */
[----:B-----5:R-:W-:-:S04]  /*1e80*/  FADD R21, R21, R10 ;  /* 0x0000000a15157221 */ /* 0x020fc80000000000 */
[----:B------:R-:W-:-:S04]  /*1e90*/  FADD R21, R21, R18 ;  /* 0x0000001215157221 */ /* 0x000fc80000000000 */
[----:B------:R-:W-:-:S04]  /*1ea0*/  FADD R12, R21, R12 ;  /* 0x0000000c150c7221 */ /* 0x000fc80000000000 */
[----:B------:R-:W-:-:S04]  /*1eb0*/  FADD R27, R12, R27 ;  /* 0x0000001b0c1b7221 */ /* 0x000fc80000000000 */
[----:B------:R-:W-:-:S04]  /*1ec0*/  FADD R26, R27, R26 ;  /* 0x0000001a1b1a7221 */ /* 0x000fc80000000000 */
[----:B------:R-:W-:-:S04]  /*1ed0*/  FADD R19, R26, R19 ;  /* 0x000000131a137221 */ /* 0x000fc80000000000 */
[----:B------:R-:W-:Y:S01]  /*1ee0*/  FADD R28, R19, R28 ;  /* 0x0000001c131c7221 */ /* 0x000fe20000000000 */
[----:B------:R-:W-:-:S04]  /*1ef0*/  IADD3 R13, PT, PT, R13, 0x10, RZ ;  /* 0x000000100d0d7810 */ /* 0x000fc80007ffe0ff */
[----:B------:R-:W-:Y:S02]  /*1f00*/  ISETP.NE.AND P0, PT, R13, RZ, PT ;  /* 0x000000ff0d00720c */ /* 0x000fe40003f05270 */
[----:B------:R-:W-:Y:S02]  /*1f10*/  IADD3 R11, PT, PT, R11, 0x2000, RZ ;  /* 0x000020000b0b7810 */ /* 0x000fe40007ffe0ff */
[----:B------:R-:W-:Y:S01]  /*1f20*/  IADD3 R7, PT, PT, R7, 0x2000, RZ ;  /* 0x0000200007077810 */ /* 0x000fe20007ffe0ff */
[----:B--2---:R-:W-:-:S04]  /*1f30*/  FADD R29, R28, R29 ;  /* 0x0000001d1c1d7221 */ /* 0x004fc80000000000 */
[----:B---3--:R-:W-:-:S04]  /*1f40*/  FADD R29, R29, R20 ;  /* 0x000000141d1d7221 */ /* 0x008fc80000000000 */
[----:B------:R-:W-:-:S04]  /*1f50*/  FADD R29, R29, R14 ;  /* 0x0000000e1d1d7221 */ /* 0x000fc80000000000 */
[----:B----4-:R-:W-:-:S04]  /*1f60*/  FADD R29, R29, R16 ;  /* 0x000000101d1d7221 */ /* 0x010fc80000000000 */
[----:B------:R-:W-:-:S04]  /*1f70*/  FADD R29, R29, R22 ;  /* 0x000000161d1d7221 */ /* 0x000fc80000000000 */
[----:B------:R-:W-:Y:S01]  /*1f80*/  FADD R23, R29, R24 ;  /* 0x000000181d177221 */ /* 0x000fe20000000000 */
[----:B------:R-:W-:Y:S06]  /*1f90*/  @P0 BRA `(.L_x_197) ;  /* 0xfffffff800f00947 */ /* 0x000fec000383ffff */
[----:B------:R-:W-:Y:S05]  /*1fa0*/  BSYNC.RECONVERGENT B3 ;  /* 0x0000000000037941 */ /* 0x000fea0003800200 */
.L_x_196:
[----:B------:R-:W-:-:S07]  /*1fb0*/  IADD3 R16, PT, PT, R11, -0x1000, RZ ;  /* 0xfffff0000b107810 */ /* 0x000fce0007ffe0ff */
.L_x_195:
[----:B------:R-:W-:Y:S05]  /*1fc0*/  BSYNC.RECONVERGENT B2 ;  /* 0x0000000000027941 */ /* 0x000fea0003800200 */
.L_x_194:
[----:B------:R-:W-:-:S13]  /*1fd0*/  ISETP.NE.AND P0, PT, R8, RZ, PT ;  /* 0x000000ff0800720c */ /* 0x000fda0003f05270 */
[----:B------:R-:W-:Y:S05]  /*1fe0*/  @!P0 BRA `(.L_x_193) ;  /* 0x00000004002c8947 */ /* 0x000fea0003800000 */
[----:B------:R-:W-:Y:S01]  /*1ff0*/  ISETP.GE.U32.AND P0, PT, R8, 0x8, PT ;  /* 0x000000080800780c */ /* 0x000fe20003f06070 */
[----:B------:R-:W-:Y:S01]  /*2000*/  BSSY.RECONVERGENT B2, `(.L_x_198) ;  /* 0x0000025000027945 */ /* 0x000fe20003800200 */
[----:B------:R-:W-:-:S04]  /*2010*/  LOP3.LUT R22, R6, 0x7, RZ, 0xc0, !PT ;  /* 0x0000000706167812 */ /* 0x000fc800078ec0ff */
[----:B------:R-:W-:-:S07]  /*2020*/  ISETP.NE.AND P1, PT, R22, RZ, PT ;  /* 0x000000ff1600720c */ /* 0x000fce0003f25270 */
[----:B------:R-:W-:Y:S06]  /*2030*/  @!P0 BRA `(.L_x_199) ;  /* 0x0000000000848947 */ /* 0x000fec0003800000 */
[----:B------:R-:W-:-:S04]  /*2040*/  IADD3 R7, PT, PT, R16, R9, RZ ;  /* 0x0000000910077210 */ /* 0x000fc80007ffe0ff */
[C---:B------:R-:W-:Y:S01]  /*2050*/  IADD3 R21, PT, PT, R7.reuse, 0x200, RZ ;  /* 0x0000020007157810 */ /* 0x040fe20007ffe0ff */
[C---:B------:R-:W-:Y:S01]  /*2060*/  IMAD.WIDE.U32 R14, R7.reuse, 0x2c, R4 ;  /* 0x0000002c070e7825 */ /* 0x040fe200078e0004 */
[----:B------:R-:W-:-:S03]  /*2070*/  IADD3 R19, PT, PT, R7, 0x400, RZ ;  /* 0x0000040007137810 */ /* 0x000fc60007ffe0ff */
[--C-:B------:R-:W-:Y:S01]  /*2080*/  IMAD.WIDE.U32 R20, R21, 0x2c, R4.reuse ;  /* 0x0000002c15147825 */ /* 0x100fe200078e0004 */
[----:B------:R0:W2:Y:S01]  /*2090*/  LDG.E R8, desc[UR6][R14.64+0x28] ;  /* 0x000028060e087981 */ /* 0x0000a2000c1e1900 */
[----:B------:R-:W-:Y:S02]  /*20a0*/  IADD3 R11, PT, PT, R7, 0x600, RZ ;  /* 0x00000600070b7810 */ /* 0x000fe40007ffe0ff */
[--C-:B------:R-:W-:Y:S01]  /*20b0*/  IMAD.WIDE.U32 R18, R19, 0x2c, R4.reuse ;  /* 0x0000002c13127825 */ /* 0x100fe200078e0004 */
[----:B------:R1:W3:Y:S01]  /*20c0*/  LDG.E R17, desc[UR6][R20.64+0x28] ;  /* 0x0000280614117981 */ /* 0x0002e2000c1e1900 */
[----:B------:R-:W-:Y:S02]  /*20d0*/  IADD3 R13, PT, PT, R7, 0x800, RZ ;  /* 0x00000800070d7810 */ /* 0x000fe40007ffe0ff */
[--C-:B------:R-:W-:Y:S01]  /*20e0*/  IMAD.WIDE.U32 R10, R11, 0x2c, R4.reuse ;  /* 0x0000002c0b0a7825 */ /* 0x100fe200078e0004 */
[----:B------:R-:W-:Y:S01]  /*20f0*/  IADD3 R25, PT, PT, R7, 0xa00, RZ ;  /* 0x00000a0007197810 */ /* 0x000fe20007ffe0ff */
[----:B------:R-:W4:Y:S02]  /*2100*/  LDG.E R18, desc[UR6][R18.64+0x28] ;  /* 0x0000280612127981 */ /* 0x000f24000c1e1900 */
[--C-:B------:R-:W-:Y:S01]  /*2110*/  IMAD.WIDE.U32 R12, R13, 0x2c, R4.reuse ;  /* 0x0000002c0d0c7825 */ /* 0x100fe200078e0004 */
[----:B------:R-:W-:Y:S01]  /*2120*/  IADD3 R27, PT, PT, R7, 0xc00, RZ ;  /* 0x00000c00071b7810 */ /* 0x000fe20007ffe0ff */
[----:B------:R-:W5:Y:S02]  /*2130*/  LDG.E R10, desc[UR6][R10.64+0x28] ;  /* 0x000028060a0a7981 */ /* 0x000f64000c1e1900 */
[--C-:B0-----:R-:W-:Y:S01]  /*2140*/  IMAD.WIDE.U32 R14, R25, 0x2c, R4.reuse ;  /* 0x0000002c190e7825 */ /* 0x101fe200078e0004 */
[----:B------:R-:W-:Y:S01]  /*2150*/  IADD3 R25, PT, PT, R7, 0xe00, RZ ;  /* 0x00000e0007197810 */ /* 0x000fe20007ffe0ff */
[----:B------:R-:W5:Y:S02]  /*2160*/  LDG.E R12, desc[UR6][R12.64+0x28] ;  /* 0x000028060c0c7981 */ /* 0x000f64000c1e1900 */
[----:B-1----:R-:W-:-:S02]  /*2170*/  IMAD.WIDE.U32 R20, R27, 0x2c, R4 ;  /* 0x0000002c1b147825 */ /* 0x002fc400078e0004 */
[----:B------:R-:W5:Y:S02]  /*2180*/  LDG.E R15, desc[UR6][R14.64+0x28] ;  /* 0x000028060e0f7981 */ /* 0x000f64000c1e1900 */
[----:B------:R-:W-:Y:S02]  /*2190*/  IMAD.WIDE.U32 R24, R25, 0x2c, R4 ;  /* 0x0000002c19187825 */ /* 0x000fe400078e0004 */
        /* <DEDUP_REMOVED lines=11> */
.L_x_199:
[----:B------:R-:W-:Y:S05]  /*2250*/  BSYNC.RECONVERGENT B2 ;  /* 0x0000000000027941 */ /* 0x000fea0003800200 */
.L_x_198:
[----:B------:R-:W-:Y:S05]  /*2260*/  @!P1 BRA `(.L_x_193) ;  /* 0x00000000008c9947 */ /* 0x000fea0003800000 */
[----:B------:R-:W-:Y:S01]  /*2270*/  ISETP.GE.U32.AND P0, PT, R22, 0x4, PT ;  /* 0x000000041600780c */ /* 0x000fe20003f06070 */
[----:B------:R-:W-:Y:S01]  /*2280*/  BSSY.RECONVERGENT B2, `(.L_x_200) ;  /* 0x0000014000027945 */ /* 0x000fe20003800200 */
[----:B------:R-:W-:-:S11]  /*2290*/  LOP3.LUT P1, RZ, R6, 0x3, RZ, 0xc0, !PT ;  /* 0x0000000306ff7812 */ /* 0x000fd6000782c0ff */
[----:B------:R-:W-:Y:S05]  /*22a0*/  @!P0 BRA `(.L_x_201) ;  /* 0x0000000000448947 */ /* 0x000fea0003800000 */
[----:B------:R-:W-:-:S04]  /*22b0*/  IADD3 R11, PT, PT, R16, R9, RZ ;  /* 0x00000009100b7210 */ /* 0x000fc80007ffe0ff */
[C---:B------:R-:W-:Y:S01]  /*22c0*/  IADD3 R9, PT, PT, R11.reuse, 0x200, RZ ;  /* 0x000002000b097810 */ /* 0x040fe20007ffe0ff */
[C---:B------:R-:W-:Y:S01]  /*22d0*/  IMAD.WIDE.U32 R6, R11.reuse, 0x2c, R4 ;  /* 0x0000002c0b067825 */ /* 0x040fe200078e0004 */
[----:B------:R-:W-:-:S03]  /*22e0*/  IADD3 R13, PT, PT, R11, 0x400, RZ ;  /* 0x000004000b0d7810 */ /* 0x000fc60007ffe0ff */
[--C-:B------:R-:W-:Y:S01]  /*22f0*/  IMAD.WIDE.U32 R8, R9, 0x2c, R4.reuse ;  /* 0x0000002c09087825 */ /* 0x100fe200078e0004 */
[----:B------:R-:W-:Y:S01]  /*2300*/  IADD3 R15, PT, PT, R11, 0x600, RZ ;  /* 0x000006000b0f7810 */ /* 0x000fe20007ffe0ff */
[----:B------:R-:W2:Y:S02]  /*2310*/  LDG.E R6, desc[UR6][R6.64+0x28] ;  /* 0x0000280606067981 */ /* 0x000ea4000c1e1900 */
[--C-:B------:R-:W-:Y:S02]  /*2320*/  IMAD.WIDE.U32 R10, R13, 0x2c, R4.reuse ;  /* 0x0000002c0d0a7825 */ /* 0x100fe400078e0004 */
[----:B------:R-:W3:Y:S02]  /*2330*/  LDG.E R8, desc[UR6][R8.64+0x28] ;  /* 0x0000280608087981 */ /* 0x000ee4000c1e1900 */
[----:B------:R-:W-:Y:S02]  /*2340*/  IMAD.WIDE.U32 R12, R15, 0x2c, R4 ;  /* 0x0000002c0f0c7825 */ /* 0x000fe400078e0004 */
[----:B------:R-:W4:Y:S04]  /*2350*/  LDG.E R10, desc[UR6][R10.64+0x28] ;  /* 0x000028060a0a7981 */ /* 0x000f28000c1e1900 */
[----:B------:R-:W5:Y:S01]  /*2360*/  LDG.E R12, desc[UR6][R12.64+0x28] ;  /* 0x000028060c0c7981 */ /* 0x000f62000c1e1900 */
[----:B------:R-:W-:Y:S01]  /*2370*/  IADD3 R16, PT, PT, R16, 0x800, RZ ;  /* 0x0000080010107810 */ /* 0x000fe20007ffe0ff */
[----:B--2---:R-:W-:-:S04]  /*2380*/  FADD R23, R23, R6 ;  /* 0x0000000617177221 */ /* 0x004fc80000000000 */
[----:B---3--:R-:W-:-:S04]  /*2390*/  FADD R23, R23, R8 ;  /* 0x0000000817177221 */ /* 0x008fc80000000000 */
[----:B----4-:R-:W-:-:S04]  /*23a0*/  FADD R23, R23, R10 ;  /* 0x0000000a17177221 */ /* 0x010fc80000000000 */
[----:B-----5:R-:W-:-:S07]  /*23b0*/  FADD R23, R23, R12 ;  /* 0x0000000c17177221 */ /* 0x020fce0000000000 */
.L_x_201:
[----:B------:R-:W-:Y:S05]  /*23c0*/  BSYNC.RECONVERGENT B2 ;  /* 0x0000000000027941 */ /* 0x000fea0003800200 */
.L_x_200:
[----:B------:R-:W-:Y:S05]  /*23d0*/  @!P1 BRA `(.L_x_193) ;  /* 0x0000000000309947 */ /* 0x000fea0003800000 */
[----:B------:R-:W-:Y:S02]  /*23e0*/  LOP3.LUT R2, R2, 0xffff, RZ, 0xc0, !PT ;  /* 0x0000ffff02027812 */ /* 0x000fe400078ec0ff */
[----:B------:R-:W-:Y:S02]  /*23f0*/  IADD3 R9, PT, PT, R16, R0, RZ ;  /* 0x0000000010097210 */ /* 0x000fe40007ffe0ff */
[----:B------:R-:W-:-:S04]  /*2400*/  LEA.HI R2, R2, 0x1, RZ, 0x17 ;  /* 0x0000000102027811 */ /* 0x000fc800078fb8ff */
[----:B------:R-:W-:-:S04]  /*2410*/  LOP3.LUT R2, R2, 0x3, RZ, 0xc0, !PT ;  /* 0x0000000302027812 */ /* 0x000fc800078ec0ff */
[----:B------:R-:W-:-:S07]  /*2420*/  IADD3 R2, PT, PT, -R2, RZ, RZ ;  /* 0x000000ff02027210 */ /* 0x000fce0007ffe1ff */
.L_x_202:
[----:B------:R-:W-:-:S06]  /*2430*/  IMAD.WIDE.U32 R6, R9, 0x2c, R4 ;  /* 0x0000002c09067825 */ /* 0x000fcc00078e0004 */
[----:B------:R-:W2:Y:S01]  /*2440*/  LDG.E R6, desc[UR6][R6.64+0x28] ;  /* 0x0000280606067981 */ /* 0x000ea2000c1e1900 */
[----:B------:R-:W-:Y:S02]  /*2450*/  IADD3 R2, PT, PT, R2, 0x1, RZ ;  /* 0x0000000102027810 */ /* 0x000fe40007ffe0ff */
[----:B------:R-:W-:Y:S02]  /*2460*/  IADD3 R9, PT, PT, R9, 0x200, RZ ;  /* 0x0000020009097810 */ /* 0x000fe40007ffe0ff */
[----:B------:R-:W-:Y:S01]  /*2470*/  ISETP.NE.AND P0, PT, R2, RZ, PT ;  /* 0x000000ff0200720c */ /* 0x000fe20003f05270 */
[----:B--2---:R-:W-:-:S12]  /*2480*/  FADD R23, R6, R23 ;  /* 0x0000001706177221 */ /* 0x004fd80000000000 */
[----:B------:R-:W-:Y:S05]  /*2490*/  @P0 BRA `(.L_x_202) ;  /* 0xfffffffc00e40947 */ /* 0x000fea000383ffff */
.L_x_193:
[----:B------:R-:W-:Y:S05]  /*24a0*/  BSYNC.RECONVERGENT B1 ;  /* 0x0000000000017941 */ /* 0x000fea0003800200 */
.L_x_190:
[----:B------:R-:W0:Y:S01]  /*24b0*/  S2R R7, SR_LANEID ;  /* 0x0000000000077919 */ /* 0x000e220000000000 */
[----:B------:R-:W1:Y:S01]  /*24c0*/  SHFL.DOWN PT, R0, R23, 0x1, 0x1f ;  /* 0x08201f0017007f89 */ /* 0x000e6200000e0000 */
[----:B------:R-:W2:Y:S01]  /*24d0*/  S2R R6, SR_TID.X ;  /* 0x0000000000067919 */ /* 0x000ea20000002100 */
[C---:B0-----:R-:W-:Y:S02]  /*24e0*/  ISETP.GT.AND P0, PT, R7.reuse, 0x1e, PT ;  /* 0x0000001e0700780c */ /* 0x041fe40003f04270 */
[----:B------:R-:W-:-:S11]  /*24f0*/  ISETP.NE.AND P1, PT, R7, RZ, PT ;  /* 0x000000ff0700720c */ /* 0x000fd60003f25270 */
[----:B-1----:R-:W-:Y:S01]  /*2500*/  @!P0 FADD R23, R0, R23 ;  /* 0x0000001700178221 */ /* 0x002fe20000000000 */
[----:B------:R-:W-:Y:S01]  /*2510*/  ISETP.GT.AND P0, PT, R7, 0x1d, PT ;  /* 0x0000001d0700780c */ /* 0x000fe20003f04270 */
[----:B------:R-:W0:Y:S01]  /*2520*/  @!P1 S2R R5, SR_CgaCtaId ;  /* 0x0000000000059919 */ /* 0x000e220000008800 */
[----:B------:R-:W-:Y:S02]  /*2530*/  @!P1 MOV R4, 0x400 ;  /* 0x0000040000049802 */ /* 0x000fe40000000f00 */
[----:B--2---:R-:W-:Y:S01]  /*2540*/  @!P1 SHF.R.U32.HI R2, RZ, 0x3, R6 ;  /* 0x00000003ff029819 */ /* 0x004fe20000011606 */
        /* <DEDUP_REMOVED lines=23> */
[----:B------:R-:W1:Y:S04]  /*26c0*/  LDS.128 R8, [UR4+0x20] ;  /* 0x00002004ff087984 */ /* 0x000e680008000c00 */
[----:B--2---:R-:W2:Y:S04]  /*26d0*/  LDS.128 R4, [UR4+0x30] ;  /* 0x00003004ff047984 */ /* 0x004ea80008000c00 */
        /* <DEDUP_REMOVED lines=16> */
.L_x_189:
[----:B------:R-:W-:Y:S05]  /*27e0*/  BSYNC.RECONVERGENT B0 ;  /* 0x0000000000007941 */ /* 0x000fea0003800200 */
.L_x_173:
[----:B------:R-:W-:Y:S05]  /*27f0*/  @P0 EXIT ;  /* 0x000000000000094d */ /* 0x000fea0003800000 */
[----:B012---:R-:W0:Y:S02]  /*2800*/  LDC.64 R4, c[0x0][0x388] ;  /* 0x0000e200ff047b82 */ /* 0x007e240000000a00 */
[----:B0-----:R-:W-:-:S05]  /*2810*/  IMAD.WIDE.U32 R2, R3, 0x4, R4 ;  /* 0x0000000403027825 */ /* 0x001fca00078e0004 */
[----:B------:R-:W-:Y:S01]  /*2820*/  STG.E desc[UR6][R2.64], R20 ;  /* 0x0000001402007986 */ /* 0x000fe2000c101906 */
[----:B------:R-:W-:Y:S05]  /*2830*/  EXIT ;  /* 0x000000000000794d */ /* 0x000fea0003800000 */
.L_x_203:
        /* <DEDUP_REMOVED lines=12> */
.L_x_355:


//--------------------- .text._ZN3cub18CUB_300001_SM_10006detail6reduce28DeviceReduceSingleTileKernelINS2_10policy_hubIfjN4cuda3std3__44plusIfEEE10Policy1000EN6thrust24THRUST_300001_SM_1000_NS10device_ptrI10IndividualEEPfjS9_ff14FitnessFunctorEEvT0_T1_T2_T3_T4_T6_ --------------------------
	.section	.text._ZN3cub18CUB_300001_SM_10006detail6reduce28DeviceReduceSingleTileKernelINS2_10policy_hubIfjN4cuda3std3__44plusIfEEE10Policy1000EN6thrust24THRUST_300001_SM_1000_NS10device_ptrI10IndividualEEPfjS9_ff14FitnessFunctorEEvT0_T1_T2_T3_T4_T6_,"ax",@progbits
	.align	128
        .global         _ZN3cub18CUB_300001_SM_10006detail6reduce28DeviceReduceSingleTileKernelINS2_10policy_hubIfjN4cuda3std3__44plusIfEEE10Policy1000EN6thrust24THRUST_300001_SM_1000_NS10device_ptrI10IndividualEEPfjS9_ff14FitnessFunctorEEvT0_T1_T2_T3_T4_T6_
        .type           _ZN3cub18CUB_300001_SM_10006detail6reduce28DeviceReduceSingleTileKernelINS2_10policy_hubIfjN4cuda3std3__44plusIfEEE10Policy1000EN6thrust24THRUST_300001_SM_1000_NS10device_ptrI10IndividualEEPfjS9_ff14FitnessFunctorEEvT0_T1_T2_T3_T4_T6_,@function
        .size           _ZN3cub18CUB_300001_SM_10006detail6reduce28DeviceReduceSingleTileKernelINS2_10policy_hubIfjN4cuda3std3__44plusIfEEE10Policy1000EN6thrust24THRUST_300001_SM_1000_NS10device_ptrI10IndividualEEPfjS9_ff14FitnessFunctorEEvT0_T1_T2_T3_T4_T6_,(.L_x_356 - _ZN3cub18CUB_300001_SM_10006detail6reduce28DeviceReduceSingleTileKernelINS2_10policy_hubIfjN4cuda3std3__44plusIfEEE10Policy1000EN6thrust24THRUST_300001_SM_1000_NS10device_ptrI10IndividualEEPfjS9_ff14FitnessFunctorEEvT0_T1_T2_T3_T4_T6_)
        .other          _ZN3cub18CUB_300001_SM_10006detail6reduce28DeviceReduceSingleTileKernelINS2_10policy_hubIfjN4cuda3std3__44plusIfEEE10Policy1000EN6thrust24THRUST_300001_SM_1000_NS10device_ptrI10IndividualEEPfjS9_ff14FitnessFunctorEEvT0_T1_T2_T3_T4_T6_,@"STO_CUDA_ENTRY STV_DEFAULT"
_ZN3cub18CUB_300001_SM_10006detail6reduce28DeviceReduceSingleTileKernelINS2_10policy_hubIfjN4cuda3std3__44plusIfEEE10Policy1000EN6thrust24THRUST_300001_SM_1000_NS10device_ptrI10IndividualEEPfjS9_ff14FitnessFunctorEEvT0_T1_T2_T3_T4_T6_:
.text._ZN3cub18CUB_300001_SM_10006detail6reduce28DeviceReduceSingleTileKernelINS2_10policy_hubIfjN4cuda3std3__44plusIfEEE10Policy1000EN6thrust24THRUST_300001_SM_1000_NS10device_ptrI10IndividualEEPfjS9_ff14FitnessFunctorEEvT0_T1_T2_T3_T4_T6_:
        /* <DEDUP_REMOVED lines=13> */
.L_x_204:
[----:B------:R-:W-:Y:S01]  /*00d0*/  ISETP.GT.U32.AND P0, PT, R4, 0x1fff, PT ;  /* 0x00001fff0400780c */ /* 0x000fe20003f04070 */
[----:B------:R-:W-:-:S12]  /*00e0*/  BSSY.RECONVERGENT B0, `(.L_x_205) ;  /* 0x000022d000007945 */ /* 0x000fd80003800200 */
[----:B------:R-:W-:Y:S05]  /*00f0*/  @P0 BRA `(.L_x_206) ;  /* 0x0000001000040947 */ /* 0x000fea0003800000 */
[----:B------:R-:W0:Y:S01]  /*0100*/  S2R R5, SR_TID.X ;  /* 0x0000000000057919 */ /* 0x000e220000002100 */
[----:B------:R-:W-:Y:S01]  /*0110*/  BSSY.RECONVERGENT B1, `(.L_x_207) ;  /* 0x0000009000017945 */ /* 0x000fe20003800200 */
[----:B------:R-:W-:Y:S01]  /*0120*/  HFMA2 R0, -RZ, RZ, 0, 0 ;  /* 0x00000000ff007431 */ /* 0x000fe200000001ff */
[----:B0-----:R-:W-:Y:S02]  /*0130*/  ISETP.GE.U32.AND P0, PT, R5, R4, PT ;  /* 0x000000040500720c */ /* 0x001fe40003f06070 */
[----:B------:R-:W-:-:S11]  /*0140*/  MOV R7, R5 ;  /* 0x0000000500077202 */ /* 0x000fd60000000f00 */
[----:B------:R-:W-:Y:S05]  /*0150*/  @P0 BRA `(.L_x_208) ;  /* 0x0000000000100947 */ /* 0x000fea0003800000 */
[----:B------:R-:W0:Y:S02]  /*0160*/  LDC.64 R2, c[0x0][0x380] ;  /* 0x0000e000ff027b82 */ /* 0x000e240000000a00 */
[----:B0-----:R-:W-:-:S05]  /*0170*/  IMAD.WIDE.U32 R2, R5, 0x2c, R2 ;  /* 0x0000002c05027825 */ /* 0x001fca00078e0002 */
[----:B------:R0:W5:Y:S01]  /*0180*/  LDG.E R0, desc[UR6][R2.64+0x28] ;  /* 0x0000280602007981 */ /* 0x000162000c1e1900 */
[----:B------:R-:W-:-:S07]  /*0190*/  IADD3 R7, PT, PT, R5, 0x200, RZ ;  /* 0x0000020005077810 */ /* 0x000fce0007ffe0ff */
.L_x_208:
[----:B------:R-:W-:Y:S05]  /*01a0*/  BSYNC.RECONVERGENT B1 ;  /* 0x0000000000017941 */ /* 0x000fea0003800200 */
.L_x_207:
[----:B------:R-:W-:Y:S01]  /*01b0*/  ISETP.GE.U32.AND P0, PT, R7, R4, PT ;  /* 0x000000040700720c */ /* 0x000fe20003f06070 */
[----:B------:R-:W-:-:S12]  /*01c0*/  BSSY.RECONVERGENT B1, `(.L_x_209) ;  /* 0x0000071000017945 */ /* 0x000fd80003800200 */
[----:B------:R-:W-:Y:S05]  /*01d0*/  @P0 BRA `(.L_x_210) ;  /* 0x0000000400bc0947 */ /* 0x000fea0003800000 */
[----:B0-----:R-:W-:Y:S01]  /*01e0*/  LOP3.LUT R3, RZ, R7, RZ, 0x33, !PT ;  /* 0x00000007ff037212 */ /* 0x001fe200078e33ff */
[----:B------:R-:W-:Y:S03]  /*01f0*/  BSSY.RECONVERGENT B2, `(.L_x_211) ;  /* 0x0000033000027945 */ /* 0x000fe60003800200 */
[----:B------:R-:W-:-:S04]  /*0200*/  IADD3 R3, PT, PT, R3, R4, RZ ;  /* 0x0000000403037210 */ /* 0x000fc80007ffe0ff */
        /* <DEDUP_REMOVED lines=11> */
.L_x_213:
        /* <DEDUP_REMOVED lines=38> */
.L_x_212:
[----:B------:R-:W-:Y:S05]  /*0520*/  BSYNC.RECONVERGENT B2 ;  /* 0x0000000000027941 */ /* 0x000fea0003800200 */
.L_x_211:
[----:B------:R-:W-:Y:S05]  /*0530*/  @!P1 BRA `(.L_x_210) ;  /* 0x0000000000e49947 */ /* 0x000fea0003800000 */
[----:B------:R-:W-:Y:S01]  /*0540*/  ISETP.GE.U32.AND P0, PT, R22, 0x8, PT ;  /* 0x000000081600780c */ /* 0x000fe20003f06070 */
[----:B------:R-:W-:Y:S01]  /*0550*/  BSSY.RECONVERGENT B2, `(.L_x_214) ;  /* 0x0000017000027945 */ /* 0x000fe20003800200 */
[----:B------:R-:W-:-:S04]  /*0560*/  LOP3.LUT R10, R6, 0x7, RZ, 0xc0, !PT ;  /* 0x00000007060a7812 */ /* 0x000fc800078ec0ff */
[----:B------:R-:W-:-:S07]  /*0570*/  ISETP.NE.AND P1, PT, R10, RZ, PT ;  /* 0x000000ff0a00720c */ /* 0x000fce0003f25270 */
[----:B------:R-:W-:Y:S06]  /*0580*/  @!P0 BRA `(.L_x_215) ;  /* 0x00000000004c8947 */ /* 0x000fec0003800000 */
[----:B------:R-:W0:Y:S02]  /*0590*/  LDC.64 R2, c[0x0][0x380] ;  /* 0x0000e000ff027b82 */ /* 0x000e240000000a00 */
[----:B0-----:R-:W-:-:S05]  /*05a0*/  IMAD.WIDE.U32 R2, R7, 0x2c, R2 ;  /* 0x0000002c07027825 */ /* 0x001fca00078e0002 */
        /* <DEDUP_REMOVED lines=17> */
.L_x_215:
[----:B------:R-:W-:Y:S05]  /*06c0*/  BSYNC.RECONVERGENT B2 ;  /* 0x0000000000027941 */ /* 0x000fea0003800200 */
.L_x_214:
        /* <DEDUP_REMOVED lines=17> */
.L_x_217:
[----:B------:R-:W-:Y:S05]  /*07e0*/  BSYNC.RECONVERGENT B2 ;  /* 0x0000000000027941 */ /* 0x000fea0003800200 */
.L_x_216:
[----:B------:R-:W-:Y:S05]  /*07f0*/  @!P1 BRA `(.L_x_210) ;  /* 0x0000000000349947 */ /* 0x000fea0003800000 */
[----:B------:R-:W0:Y:S01]  /*0800*/  LDC.64 R2, c[0x0][0x380] ;  /* 0x0000e000ff027b82 */ /* 0x000e220000000a00 */
[----:B------:R-:W-:Y:S01]  /*0810*/  IADD3 R6, PT, PT, -R6, RZ, RZ ;  /* 0x000000ff06067210 */ /* 0x000fe20007ffe1ff */
[----:B0-----:R-:W-:-:S03]  /*0820*/  IMAD.WIDE.U32 R2, R7, 0x2c, R2 ;  /* 0x0000002c07027825 */ /* 0x001fc600078e0002 */
[----:B------:R-:W-:-:S04]  /*0830*/  IADD3 R2, P0, PT, R2, 0x28, RZ ;  /* 0x0000002802027810 */ /* 0x000fc80007f1e0ff */
[----:B------:R-:W-:-:S09]  /*0840*/  IADD3.X R7, PT, PT, RZ, R3, RZ, P0, !PT ;  /* 0x00000003ff077210 */ /* 0x000fd200007fe4ff */
.L_x_218:
[----:B------:R-:W-:-:S06]  /*0850*/  MOV R3, R7 ;  /* 0x0000000700037202 */ /* 0x000fcc0000000f00 */
[----:B------:R0:W2:Y:S01]  /*0860*/  LDG.E R3, desc[UR6][R2.64] ;  /* 0x0000000602037981 */ /* 0x0000a2000c1e1900 */
[----:B------:R-:W-:-:S04]  /*0870*/  IADD3 R6, PT, PT, R6, 0x1, RZ ;  /* 0x0000000106067810 */ /* 0x000fc80007ffe0ff */
[----:B------:R-:W-:Y:S02]  /*0880*/  ISETP.NE.AND P0, PT, R6, RZ, PT ;  /* 0x000000ff0600720c */ /* 0x000fe40003f05270 */
[----:B0-----:R-:W-:-:S04]  /*0890*/  IADD3 R2, P1, PT, R2, 0x5800, RZ ;  /* 0x0000580002027810 */ /* 0x001fc80007f3e0ff */
[----:B------:R-:W-:Y:S01]  /*08a0*/  IADD3.X R7, PT, PT, RZ, R7, RZ, P1, !PT ;  /* 0x00000007ff077210 */ /* 0x000fe20000ffe4ff */
[----:B--2--5:R-:W-:-:S06]  /*08b0*/  FADD R0, R3, R0 ;  /* 0x0000000003007221 */ /* 0x024fcc0000000000 */
[----:B------:R-:W-:Y:S05]  /*08c0*/  @P0 BRA `(.L_x_218) ;  /* 0xfffffffc00e00947 */ /* 0x000fea000383ffff */
.L_x_210:
[----:B------:R-:W-:Y:S05]  /*08d0*/  BSYNC.RECONVERGENT B1 ;  /* 0x0000000000017941 */ /* 0x000fea0003800200 */
.L_x_209:
[----:B------:R-:W-:Y:S02]  /*08e0*/  ISETP.GE.U32.AND P0, PT, R4, 0x200, PT ;  /* 0x000002000400780c */ /* 0x000fe40003f06070 */
        /* <DEDUP_REMOVED lines=36> */
[----:B------:R-:W3:Y:S04]  /*0b30*/  LDS.128 R8, [UR4+0x30] ;  /* 0x00003004ff087984 */ /* 0x000ee80008000c00 */
[----:B------:R-:W4:Y:S01]  /*0b40*/  LDS.128 R16, [UR4+0x40] ;  /* 0x00004004ff107984 */ /* 0x000f220008000c00 */
[----:B0-----:R-:W-:-:S04]  /*0b50*/  FADD R5, R0, R5 ;  /* 0x0000000500057221 */ /* 0x001fc80000000000 */
        /* <DEDUP_REMOVED lines=9> */
[----:B------:R-:W-:-:S04]  /*0bf0*/  FADD R11, R10, R11 ;  /* 0x0000000b0a0b7221 */ /* 0x000fc80000000000 */
[----:B----4-:R-:W-:-:S04]  /*0c00*/  FADD R16, R11, R16 ;  /* 0x000000100b107221 */ /* 0x010fc80000000000 */
[----:B------:R-:W-:-:S04]  /*0c10*/  FADD R17, R16, R17 ;  /* 0x0000001110117221 */ /* 0x000fc80000000000 */
[----:B------:R-:W-:-:S04]  /*0c20*/  FADD R18, R17, R18 ;  /* 0x0000001211127221 */ /* 0x000fc80000000000 */
[----:B------:R-:W-:Y:S01]  /*0c30*/  FADD R0, R18, R19 ;  /* 0x0000001312007221 */ /* 0x000fe20000000000 */
[----:B------:R-:W-:Y:S06]  /*0c40*/  BRA `(.L_x_220) ;  /* 0x0000001400d87947 */ /* 0x000fec0003800000 */
.L_x_219:
[----:B------:R-:W1:Y:S01]  /*0c50*/  S2R R6, SR_LANEID ;  /* 0x0000000000067919 */ /* 0x000e620000000000 */
[----:B------:R-:W-:-:S04]  /*0c60*/  LOP3.LUT R0, R5, 0x3e0, RZ, 0xc0, !PT ;  /* 0x000003e005007812 */ /* 0x000fc800078ec0ff */
[----:B0-----:R-:W-:Y:S02]  /*0c70*/  IADD3 R3, PT, PT, R0, 0x20, RZ ;  /* 0x0000002000037810 */ /* 0x001fe40007ffe0ff */
[----:B------:R-:W-:Y:S02]  /*0c80*/  LOP3.LUT R7, RZ, R0, RZ, 0x33, !PT ;  /* 0x00000000ff077212 */ /* 0x000fe400078e33ff */
[-C--:B------:R-:W-:Y:S02]  /*0c90*/  ISETP.GT.U32.AND P0, PT, R3, R4.reuse, PT ;  /* 0x000000040300720c */ /* 0x080fe40003f04070 */
        /* <DEDUP_REMOVED lines=40> */
[----:B------:R-:W0:Y:S04]  /*0f20*/  LDS.128 R20, [UR4+0x10] ;  /* 0x00001004ff147984 */ /* 0x000e280008000c00 */
        /* <DEDUP_REMOVED lines=30> */
.L_x_206:
[----:B------:R-:W0:Y:S01]  /*1110*/  S2R R0, SR_TID.X ;  /* 0x0000000000007919 */ /* 0x000e220000002100 */
[----:B------:R-:W1:Y:S02]  /*1120*/  LDCU.64 UR4, c[0x0][0x380] ;  /* 0x00007000ff0477ac */ /* 0x000e640008000a00 */
[----:B-1----:R-:W-:Y:S02]  /*1130*/  MOV R12, UR4 ;  /* 0x00000004000c7c02 */ /* 0x002fe40008000f00 */
[----:B------:R-:W-:-:S03]  /*1140*/  MOV R13, UR5 ;  /* 0x00000005000d7c02 */ /* 0x000fc60008000f00 */
        /* <DEDUP_REMOVED lines=17> */
[----:B------:R-:W-:Y:S01]  /*1260*/  UMOV UR4, 0x2000 ;  /* 0x0000200000047882 */ /* 0x000fe20000000000 */
[----:B--2---:R-:W-:Y:S01]  /*1270*/  FADD R20, R20, R21 ;  /* 0x0000001514147221 */ /* 0x004fe20000000000 */
[----:B------:R-:W-:-:S04]  /*1280*/  IADD3 R21, PT, PT, R4, -0x2000, RZ ;  /* 0xffffe00004157810 */ /* 0x000fc80007ffe0ff */
[----:B------:R-:W-:Y:S01]  /*1290*/  ISETP.GE.U32.AND P0, PT, R21, 0x2000, PT ;  /* 0x000020001500780c */ /* 0x000fe20003f06070 */
[----:B---3--:R-:W-:Y:S01]  /*12a0*/  FADD R6, R6, R7 ;  /* 0x0000000706067221 */ /* 0x008fe20000000000 */
[----:B----4-:R-:W-:-:S04]  /*12b0*/  FADD R9, R8, R9 ;  /* 0x0000000908097221 */ /* 0x010fc80000000000 */
[----:B------:R-:W-:Y:S01]  /*12c0*/  FADD R6, R6, R9 ;  /* 0x0000000906067221 */ /* 0x000fe20000000000 */
[----:B-----5:R-:W-:Y:S01]  /*12d0*/  FADD R10, R10, R11 ;  /* 0x0000000b0a0a7221 */ /* 0x020fe20000000000 */
[----:B------:R-:W-:-:S04]  /*12e0*/  FADD R15, R14, R15 ;  /* 0x0000000f0e0f7221 */ /* 0x000fc80000000000 */
[----:B------:R-:W-:Y:S01]  /*12f0*/  FADD R15, R10, R15 ;  /* 0x0000000f0a0f7221 */ /* 0x000fe20000000000 */
[----:B------:R-:W-:Y:S01]  /*1300*/  FADD R16, R16, R17 ;  /* 0x0000001110107221 */ /* 0x000fe20000000000 */
[----:B------:R-:W-:-:S04]  /*1310*/  FADD R19, R18, R19 ;  /* 0x0000001312137221 */ /* 0x000fc80000000000 */
[----:B------:R-:W-:Y:S01]  /*1320*/  FADD R16, R16, R19 ;  /* 0x0000001310107221 */ /* 0x000fe20000000000 */
[----:B------:R-:W-:-:S04]  /*1330*/  FADD R5, R5, R22 ;  /* 0x0000001605057221 */ /* 0x000fc80000000000 */
[----:B------:R-:W-:Y:S01]  /*1340*/  FADD R5, R20, R5 ;  /* 0x0000000514057221 */ /* 0x000fe20000000000 */
[----:B------:R-:W-:-:S03]  /*1350*/  FADD R6, R6, R15 ;  /* 0x0000000f06067221 */ /* 0x000fc60000000000 */
[----:B------:R-:W-:-:S04]  /*1360*/  FADD R5, R16, R5 ;  /* 0x0000000510057221 */ /* 0x000fc80000000000 */
[----:B------:R-:W-:Y:S01]  /*1370*/  FADD R5, R6, R5 ;  /* 0x0000000506057221 */ /* 0x000fe20000000000 */
[----:B------:R-:W-:Y:S06]  /*1380*/  @!P0 BRA `(.L_x_221) ;  /* 0x0000000000ac8947 */ /* 0x000fec0003800000 */
[----:B------:R-:W0:Y:S01]  /*1390*/  LDC R4, c[0x0][0x390] ;  /* 0x0000e400ff047b82 */ /* 0x000e220000000800 */
[----:B------:R-:W-:-:S07]  /*13a0*/  UMOV UR4, 0x2000 ;  /* 0x0000200000047882 */ /* 0x000fce0000000000 */
[----:B------:R-:W1:Y:S02]  /*13b0*/  LDC.64 R12, c[0x0][0x380] ;  /* 0x0000e000ff0c7b82 */ /* 0x000e640000000a00 */
.L_x_223:
[----:B------:R-:W-:-:S05]  /*13c0*/  IADD3 R3, PT, PT, R0, UR4, RZ ;  /* 0x0000000400037c10 */ /* 0x000fca000fffe0ff */
        /* <DEDUP_REMOVED lines=17> */
[----:B0-----:R-:W-:-:S04]  /*14e0*/  IADD3 R2, PT, PT, R4, -UR4, RZ ;  /* 0x8000000404027c10 */ /* 0x001fc8000fffe0ff */
        /* <DEDUP_REMOVED lines=18> */
[----:B------:R-:W-:-:S06]  /*1610*/  UIADD3 UR4, UPT, UPT, UR4, 0x2000, URZ ;  /* 0x0000200004047890 */ /* 0x000fcc000fffe0ff */
[----:B------:R-:W-:-:S13]  /*1620*/  ISETP.LT.U32.AND P0, PT, R21, UR4, PT ;  /* 0x0000000415007c0c */ /* 0x000fda000bf01070 */
[----:B------:R-:W-:Y:S05]  /*1630*/  @!P0 BRA `(.L_x_223) ;  /* 0xfffffffc00608947 */ /* 0x000fea000383ffff */
.L_x_221:
[----:B------:R-:W-:Y:S01]  /*1640*/  IADD3 R3, PT, PT, R4, -UR4, RZ ;  /* 0x8000000404037c10 */ /* 0x000fe2000fffe0ff */
[----:B------:R-:W-:Y:S03]  /*1650*/  BSSY.RECONVERGENT B1, `(.L_x_222) ;  /* 0x00000a3000017945 */ /* 0x000fe60003800200 */
[----:B------:R-:W-:-:S04]  /*1660*/  ISETP.GE.AND P0, PT, R0, R3, PT ;  /* 0x000000030000720c */ /* 0x000fc80003f06270 */
[----:B------:R-:W-:-:S13]  /*1670*/  ISETP.LE.U32.OR P0, PT, R4, UR4, P0 ;  /* 0x0000000404007c0c */ /* 0x000fda0008703470 */
[----:B------:R-:W-:Y:S05]  /*1680*/  @P0 BRA `(.L_x_224) ;  /* 0x00000008007c0947 */ /* 0x000fea0003800000 */
[-C--:B------:R-:W-:Y:S01]  /*1690*/  LOP3.LUT R3, RZ, R0.reuse, RZ, 0x33, !PT ;  /* 0x00000000ff037212 */ /* 0x080fe200078e33ff */
[----:B------:R-:W-:Y:S01]  /*16a0*/  BSSY.RECONVERGENT B2, `(.L_x_225) ;  /* 0x0000052000027945 */ /* 0x000fe20003800200 */
[----:B------:R-:W-:Y:S02]  /*16b0*/  MOV R6, R0 ;  /* 0x0000000000067202 */ /* 0x000fe40000000f00 */
[----:B------:R-:W-:-:S04]  /*16c0*/  IADD3 R3, PT, PT, R4, -UR4, R3 ;  /* 0x8000000404037c10 */ /* 0x000fc8000fffe003 */
[C---:B------:R-:W-:Y:S02]  /*16d0*/  ISETP.GE.U32.AND P0, PT, R3.reuse, 0x1e00, PT ;  /* 0x00001e000300780c */ /* 0x040fe40003f06070 */
[----:B------:R-:W-:-:S04]  /*16e0*/  LEA.HI R3, R3, 0x1, RZ, 0x17 ;  /* 0x0000000103037811 */ /* 0x000fc800078fb8ff */
[----:B------:R-:W-:-:S07]  /*16f0*/  LOP3.LUT R4, R3, 0xf, RZ, 0xc0, !PT ;  /* 0x0000000f03047812 */ /* 0x000fce00078ec0ff */
[----:B------:R-:W-:Y:S05]  /*1700*/  @!P0 BRA `(.L_x_226) ;  /* 0x00000004002c8947 */ /* 0x000fea0003800000 */
[----:B------:R-:W-:Y:S01]  /*1710*/  LOP3.LUT R7, R3, 0xfffff0, RZ, 0xc0, !PT ;  /* 0x00fffff003077812 */ /* 0x000fe200078ec0ff */
[----:B------:R-:W-:Y:S01]  /*1720*/  BSSY.RECONVERGENT B3, `(.L_x_227) ;  /* 0x0000048000037945 */ /* 0x000fe20003800200 */
[C---:B------:R-:W-:Y:S02]  /*1730*/  LOP3.LUT R6, R0.reuse, 0x1000, RZ, 0xfc, !PT ;  /* 0x0000100000067812 */ /* 0x040fe400078efcff */
[----:B------:R-:W-:Y:S02]  /*1740*/  IADD3 R2, PT, PT, R0, UR4, RZ ;  /* 0x0000000400027c10 */ /* 0x000fe4000fffe0ff */
[----:B------:R-:W-:-:S07]  /*1750*/  IADD3 R7, PT, PT, -R7, RZ, RZ ;  /* 0x000000ff07077210 */ /* 0x000fce0007ffe1ff */
.L_x_228:
[C---:B------:R-:W-:Y:S01]  /*1760*/  IADD3 R19, PT, PT, R2.reuse, 0x200, RZ ;  /* 0x0000020002137810 */ /* 0x040fe20007ffe0ff */
[C---:B------:R-:W-:Y:S01]  /*1770*/  IMAD.WIDE.U32 R14, R2.reuse, 0x2c, R12 ;  /* 0x0000002c020e7825 */ /* 0x040fe200078e000c */
[----:B------:R-:W-:-:S03]  /*1780*/  IADD3 R11, PT, PT, R2, 0x400, RZ ;  /* 0x00000400020b7810 */ /* 0x000fc60007ffe0ff */
[--C-:B------:R-:W-:Y:S01]  /*1790*/  IMAD.WIDE.U32 R18, R19, 0x2c, R12.reuse ;  /* 0x0000002c13127825 */ /* 0x100fe200078e000c */
[----:B------:R0:W2:Y:S01]  /*17a0*/  LDG.E R8, desc[UR6][R14.64+0x28] ;  /* 0x000028060e087981 */ /* 0x0000a2000c1e1900 */
[C---:B------:R-:W-:Y:S02]  /*17b0*/  IADD3 R21, PT, PT, R2.reuse, 0x600, RZ ;  /* 0x0000060002157810 */ /* 0x040fe40007ffe0ff */
[--C-:B------:R-:W-:Y:S01]  /*17c0*/  IMAD.WIDE.U32 R10, R11, 0x2c, R12.reuse ;  /* 0x0000002c0b0a7825 */ /* 0x100fe200078e000c */
[----:B------:R1:W3:Y:S01]  /*17d0*/  LDG.E R9, desc[UR6][R18.64+0x28] ;  /* 0x0000280612097981 */ /* 0x0002e2000c1e1900 */
[C---:B------:R-:W-:Y:S02]  /*17e0*/  IADD3 R17, PT, PT, R2.reuse, 0x800, RZ ;  /* 0x0000080002117810 */ /* 0x040fe40007ffe0ff */
[--C-:B------:R-:W-:Y:S02]  /*17f0*/  IMAD.WIDE.U32 R20, R21, 0x2c, R12.reuse ;  /* 0x0000002c15147825 */ /* 0x100fe400078e000c */
[----:B------:R4:W5:Y:S01]  /*1800*/  LDG.E R10, desc[UR6][R10.64+0x28] ;  /* 0x000028060a0a7981 */ /* 0x000962000c1e1900 */
[----:B------:R-:W-:Y:S01]  /*1810*/  IADD3 R29, PT, PT, R2, 0xa00, RZ ;  /* 0x00000a00021d7810 */ /* 0x000fe20007ffe0ff */
[----:B------:R-:W-:-:S02]  /*1820*/  IMAD.WIDE.U32 R16, R17, 0x2c, R12 ;  /* 0x0000002c11107825 */ /* 0x000fc400078e000c */
[----:B------:R4:W5:Y:S01]  /*1830*/  LDG.E R27, desc[UR6][R20.64+0x28] ;  /* 0x00002806141b7981 */ /* 0x000962000c1e1900 */
[C---:B------:R-:W-:Y:S01]  /*1840*/  IADD3 R23, PT, PT, R2.reuse, 0xc00, RZ ;  /* 0x00000c0002177810 */ /* 0x040fe20007ffe0ff */
[--C-:B------:R-:W-:Y:S02]  /*1850*/  IMAD.WIDE.U32 R28, R29, 0x2c, R12.reuse ;  /* 0x0000002c1d1c7825 */ /* 0x100fe400078e000c */
[----:B------:R-:W5:Y:S01]  /*1860*/  LDG.E R26, desc[UR6][R16.64+0x28] ;  /* 0x00002806101a7981 */ /* 0x000f62000c1e1900 */
[C---:B------:R-:W-:Y:S01]  /*1870*/  IADD3 R22, PT, PT, R2.reuse, 0xe00, RZ ;  /* 0x00000e0002167810 */ /* 0x040fe20007ffe0ff */
[--C-:B0-----:R-:W-:Y:S02]  /*1880*/  IMAD.WIDE.U32 R14, R23, 0x2c, R12.reuse ;  /* 0x0000002c170e7825 */ /* 0x101fe400078e000c */
[----:B------:R0:W5:Y:S01]  /*1890*/  LDG.E R25, desc[UR6][R28.64+0x28] ;  /* 0x000028061c197981 */ /* 0x000162000c1e1900 */
[----:B------:R-:W-:Y:S01]  /*18a0*/  IADD3 R23, PT, PT, R2, 0x1000, RZ ;  /* 0x0000100002177810 */ /* 0x000fe20007ffe0ff */
[----:B-1----:R-:W-:-:S02]  /*18b0*/  IMAD.WIDE.U32 R18, R22, 0x2c, R12 ;  /* 0x0000002c16127825 */ /* 0x002fc400078e000c */
[----:B------:R1:W5:Y:S01]  /*18c0*/  LDG.E R24, desc[UR6][R14.64+0x28] ;  /* 0x000028060e187981 */ /* 0x000362000c1e1900 */
[C---:B----4-:R-:W-:Y:S01]  /*18d0*/  IADD3 R11, PT, PT, R2.reuse, 0x1200, RZ ;  /* 0x00001200020b7810 */ /* 0x050fe20007ffe0ff */
[--C-:B------:R-:W-:Y:S02]  /*18e0*/  IMAD.WIDE.U32 R20, R23, 0x2c, R12.reuse ;  /* 0x0000002c17147825 */ /* 0x100fe400078e000c */
[----:B------:R4:W5:Y:S01]  /*18f0*/  LDG.E R23, desc[UR6][R18.64+0x28] ;  /* 0x0000280612177981 */ /* 0x000962000c1e1900 */
[C---:B0-----:R-:W-:Y:S01]  /*1900*/  IADD3 R29, PT, PT, R2.reuse, 0x1400, RZ ;  /* 0x00001400021d7810 */ /* 0x041fe20007ffe0ff */
[--C-:B------:R-:W-:Y:S02]  /*1910*/  IMAD.WIDE.U32 R16, R11, 0x2c, R12.reuse ;  /* 0x0000002c0b107825 */ /* 0x100fe400078e000c */
[----:B------:R-:W5:Y:S01]  /*1920*/  LDG.E R22, desc[UR6][R20.64+0x28] ;  /* 0x0000280614167981 */ /* 0x000f62000c1e1900 */
[----:B-1----:R-:W-:Y:S01]  /*1930*/  IADD3 R15, PT, PT, R2, 0x1600, RZ ;  /* 0x00001600020f7810 */ /* 0x002fe20007ffe0ff */
[----:B------:R-:W-:-:S02]  /*1940*/  IMAD.WIDE.U32 R28, R29, 0x2c, R12 ;  /* 0x0000002c1d1c7825 */ /* 0x000fc400078e000c */
[----:B------:R0:W5:Y:S01]  /*1950*/  LDG.E R11, desc[UR6][R16.64+0x28] ;  /* 0x00002806100b7981 */ /* 0x000162000c1e1900 */
[C---:B----4-:R-:W-:Y:S01]  /*1960*/  IADD3 R19, PT, PT, R2.reuse, 0x1800, RZ ;  /* 0x0000180002137810 */ /* 0x050fe20007ffe0ff */
[--C-:B------:R-:W-:Y:S02]  /*1970*/  IMAD.WIDE.U32 R14, R15, 0x2c, R12.reuse ;  /* 0x0000002c0f0e7825 */ /* 0x100fe400078e000c */
[----:B------:R-:W4:Y:S02]  /*1980*/  LDG.E R28, desc[UR6][R28.64+0x28] ;  /* 0x000028061c1c7981 */ /* 0x000f24000c1e1900 */
[----:B------:R-:W-:Y:S01]  /*1990*/  IMAD.WIDE.U32 R18, R19, 0x2c, R12 ;  /* 0x0000002c13127825 */ /* 0x000fe200078e000c */
[C---:B0-----:R-:W-:Y:S02]  /*19a0*/  IADD3 R17, PT, PT, R2.reuse, 0x1a00, RZ ;  /* 0x00001a0002117810 */ /* 0x041fe40007ffe0ff */
[----:B------:R-:W-:-:S03]  /*19b0*/  IADD3 R21, PT, PT, R2, 0x1c00, RZ ;  /* 0x00001c0002157810 */ /* 0x000fc60007ffe0ff */
[----:B------:R-:W4:Y:S04]  /*19c0*/  LDG.E R18, desc[UR6][R18.64+0x28] ;  /* 0x0000280612127981 */ /* 0x000f28000c1e1900 */
[----:B------:R0:W4:Y:S01]  /*19d0*/  LDG.E R29, desc[UR6][R14.64+0x28] ;  /* 0x000028060e1d7981 */ /* 0x000122000c1e1900 */
[----:B------:R-:W-:Y:S01]  /*19e0*/  IADD3 R20, PT, PT, R2, 0x1e00, RZ ;  /* 0x00001e0002147810 */ /* 0x000fe20007ffe0ff */
[----:B0-----:R-:W-:-:S04]  /*19f0*/  IMAD.WIDE.U32 R14, R17, 0x2c, R12 ;  /* 0x0000002c110e7825 */ /* 0x001fc800078e000c */
[--C-:B------:R-:W-:Y:S02]  /*1a00*/  IMAD.WIDE.U32 R16, R21, 0x2c, R12.reuse ;  /* 0x0000002c15107825 */ /* 0x100fe400078e000c */
[----:B------:R-:W4:Y:S02]  /*1a10*/  LDG.E R14, desc[UR6][R14.64+0x28] ;  /* 0x000028060e0e7981 */ /* 0x000f24000c1e1900 */
[----:B------:R-:W-:Y:S02]  /*1a20*/  IMAD.WIDE.U32 R20, R20, 0x2c, R12 ;  /* 0x0000002c14147825 */ /* 0x000fe400078e000c */
[----:B------:R-:W4:Y:S04]  /*1a30*/  LDG.E R16, desc[UR6][R16.64+0x28] ;  /* 0x0000280610107981 */ /* 0x000f28000c1e1900 */
[----:B------:R-:W4:Y:S01]  /*1a40*/  LDG.E R20, desc[UR6][R20.64+0x28] ;  /* 0x0000280614147981 */ /* 0x000f22000c1e1900 */
[----:B------:R-:W-:-:S04]  /*1a50*/  IADD3 R7, PT, PT, R7, 0x10, RZ ;  /* 0x0000001007077810 */ /* 0x000fc80007ffe0ff */
[----:B------:R-:W-:Y:S02]  /*1a60*/  ISETP.NE.AND P0, PT, R7, RZ, PT ;  /* 0x000000ff0700720c */ /* 0x000fe40003f05270 */
[----:B------:R-:W-:Y:S02]  /*1a70*/  IADD3 R6, PT, PT, R6, 0x2000, RZ ;  /* 0x0000200006067810 */ /* 0x000fe40007ffe0ff */
[----:B------:R-:W-:Y:S01]  /*1a80*/  IADD3 R2, PT, PT, R2, 0x2000, RZ ;  /* 0x0000200002027810 */ /* 0x000fe20007ffe0ff */
[----:B--2---:R-:W-:-:S04]  /*1a90*/  FADD R8, R8, R5 ;  /* 0x0000000508087221 */ /* 0x004fc80000000000 */
[----:B---3--:R-:W-:-:S04]  /*1aa0*/  FADD R9, R8, R9 ;  /* 0x0000000908097221 */ /* 0x008fc80000000000 */
        /* <DEDUP_REMOVED lines=8> */
[----:B----4-:R-:W-:-:S04]  /*1b30*/  FADD R28, R11, R28 ;  /* 0x0000001c0b1c7221 */ /* 0x010fc80000000000 */
[----:B------:R-:W-:-:S04]  /*1b40*/  FADD R29, R28, R29 ;  /* 0x0000001d1c1d7221 */ /* 0x000fc80000000000 */
[----:B------:R-:W-:-:S04]  /*1b50*/  FADD R29, R29, R18 ;  /* 0x000000121d1d7221 */ /* 0x000fc80000000000 */
[----:B------:R-:W-:-:S04]  /*1b60*/  FADD R29, R29, R14 ;  /* 0x0000000e1d1d7221 */ /* 0x000fc80000000000 */
[----:B------:R-:W-:-:S04]  /*1b70*/  FADD R29, R29, R16 ;  /* 0x000000101d1d7221 */ /* 0x000fc80000000000 */
[----:B------:R-:W-:Y:S01]  /*1b80*/  FADD R5, R29, R20 ;  /* 0x000000141d057221 */ /* 0x000fe20000000000 */
[----:B------:R-:W-:Y:S06]  /*1b90*/  @P0 BRA `(.L_x_228) ;  /* 0xfffffff800f00947 */ /* 0x000fec000383ffff */
[----:B------:R-:W-:Y:S05]  /*1ba0*/  BSYNC.RECONVERGENT B3 ;  /* 0x0000000000037941 */ /* 0x000fea0003800200 */
.L_x_227:
[----:B------:R-:W-:-:S07]  /*1bb0*/  IADD3 R6, PT, PT, R6, -0x1000, RZ ;  /* 0xfffff00006067810 */ /* 0x000fce0007ffe0ff */
.L_x_226:
[----:B------:R-:W-:Y:S05]  /*1bc0*/  BSYNC.RECONVERGENT B2 ;  /* 0x0000000000027941 */ /* 0x000fea0003800200 */
.L_x_225:
[----:B------:R-:W-:-:S13]  /*1bd0*/  ISETP.NE.AND P0, PT, R4, RZ, PT ;  /* 0x000000ff0400720c */ /* 0x000fda0003f05270 */
[----:B------:R-:W-:Y:S05]  /*1be0*/  @!P0 BRA `(.L_x_224) ;  /* 0x0000000400248947 */ /* 0x000fea0003800000 */
[----:B------:R-:W-:Y:S01]  /*1bf0*/  ISETP.GE.U32.AND P0, PT, R4, 0x8, PT ;  /* 0x000000080400780c */ /* 0x000fe20003f06070 */
[----:B------:R-:W-:Y:S01]  /*1c00*/  BSSY.RECONVERGENT B2, `(.L_x_229) ;  /* 0x0000025000027945 */ /* 0x000fe20003800200 */
[----:B------:R-:W-:-:S04]  /*1c10*/  LOP3.LUT R22, R3, 0x7, RZ, 0xc0, !PT ;  /* 0x0000000703167812 */ /* 0x000fc800078ec0ff */
[----:B------:R-:W-:-:S07]  /*1c20*/  ISETP.NE.AND P1, PT, R22, RZ, PT ;  /* 0x000000ff1600720c */ /* 0x000fce0003f25270 */
[----:B------:R-:W-:Y:S06]  /*1c30*/  @!P0 BRA `(.L_x_230) ;  /* 0x0000000000848947 */ /* 0x000fec0003800000 */
[----:B------:R-:W-:-:S04]  /*1c40*/  IADD3 R7, PT, PT, R6, UR4, RZ ;  /* 0x0000000406077c10 */ /* 0x000fc8000fffe0ff */
        /* <DEDUP_REMOVED lines=32> */
.L_x_230:
[----:B------:R-:W-:Y:S05]  /*1e50*/  BSYNC.RECONVERGENT B2 ;  /* 0x0000000000027941 */ /* 0x000fea0003800200 */
.L_x_229:
        /* <DEDUP_REMOVED lines=23> */
.L_x_232:
[----:B------:R-:W-:Y:S05]  /*1fd0*/  BSYNC.RECONVERGENT B2 ;  /* 0x0000000000027941 */ /* 0x000fea0003800200 */
.L_x_231:
[----:B------:R-:W-:Y:S05]  /*1fe0*/  @!P1 BRA `(.L_x_224) ;  /* 0x0000000000249947 */ /* 0x000fea0003800000 */
[----:B------:R-:W-:Y:S02]  /*1ff0*/  IADD3 R7, PT, PT, R6, UR4, RZ ;  /* 0x0000000406077c10 */ /* 0x000fe4000fffe0ff */
[----:B------:R-:W-:-:S07]  /*2000*/  IADD3 R4, PT, PT, -R4, RZ, RZ ;  /* 0x000000ff04047210 */ /* 0x000fce0007ffe1ff */
.L_x_233:
[----:B------:R-:W-:-:S06]  /*2010*/  IMAD.WIDE.U32 R2, R7, 0x2c, R12 ;  /* 0x0000002c07027825 */ /* 0x000fcc00078e000c */
[----:B------:R-:W2:Y:S01]  /*2020*/  LDG.E R2, desc[UR6][R2.64+0x28] ;  /* 0x0000280602027981 */ /* 0x000ea2000c1e1900 */
[----:B------:R-:W-:Y:S02]  /*2030*/  IADD3 R4, PT, PT, R4, 0x1, RZ ;  /* 0x0000000104047810 */ /* 0x000fe40007ffe0ff */
[----:B------:R-:W-:Y:S02]  /*2040*/  IADD3 R7, PT, PT, R7, 0x200, RZ ;  /* 0x0000020007077810 */ /* 0x000fe40007ffe0ff */
[----:B------:R-:W-:Y:S01]  /*2050*/  ISETP.NE.AND P0, PT, R4, RZ, PT ;  /* 0x000000ff0400720c */ /* 0x000fe20003f05270 */
[----:B--2---:R-:W-:-:S12]  /*2060*/  FADD R5, R2, R5 ;  /* 0x0000000502057221 */ /* 0x004fd80000000000 */
[----:B------:R-:W-:Y:S05]  /*2070*/  @P0 BRA `(.L_x_233) ;  /* 0xfffffffc00e40947 */ /* 0x000fea000383ffff */
.L_x_224:
[----:B------:R-:W-:Y:S05]  /*2080*/  BSYNC.RECONVERGENT B1 ;  /* 0x0000000000017941 */ /* 0x000fea0003800200 */
.L_x_222:
        /* <DEDUP_REMOVED lines=33> */
[----:B------:R-:W3:Y:S04]  /*22a0*/  LDS.128 R8, [UR4+0x30] ;  /* 0x00003004ff087984 */ /* 0x000ee80008000c00 */
[----:B------:R-:W4:Y:S01]  /*22b0*/  LDS.128 R16, [UR4+0x40] ;  /* 0x00004004ff107984 */ /* 0x000f220008000c00 */
[----:B0-----:R-:W-:-:S04]  /*22c0*/  FADD R5, R0, R5 ;  /* 0x0000000500057221 */ /* 0x001fc80000000000 */
        /* <DEDUP_REMOVED lines=13> */
[----:B------:R-:W-:-:S07]  /*23a0*/  FADD R0, R18, R19 ;  /* 0x0000001312007221 */ /* 0x000fce0000000000 */
.L_x_220:
[----:B------:R-:W-:Y:S05]  /*23b0*/  BSYNC.RECONVERGENT B0 ;  /* 0x0000000000007941 */ /* 0x000fea0003800200 */
.L_x_205:
[----:B------:R-:W-:Y:S05]  /*23c0*/  @P0 EXIT ;  /* 0x000000000000094d */ /* 0x000fea0003800000 */
[----:B012---:R-:W0:Y:S01]  /*23d0*/  LDC.64 R2, c[0x0][0x388] ;  /* 0x0000e200ff027b82 */ /* 0x007e220000000a00 */
[----:B------:R-:W1:Y:S02]  /*23e0*/  LDCU UR4, c[0x0][0x398] ;  /* 0x00007300ff0477ac */ /* 0x000e640008000800 */
[----:B-1----:R-:W-:-:S05]  /*23f0*/  FADD R5, R0, UR4 ;  /* 0x0000000400057e21 */ /* 0x002fca0008000000 */
[----:B0-----:R-:W-:Y:S01]  /*2400*/  STG.E desc[UR6][R2.64], R5 ;  /* 0x0000000502007986 */ /* 0x001fe2000c101906 */
[----:B------:R-:W-:Y:S05]  /*2410*/  EXIT ;  /* 0x000000000000794d */ /* 0x000fea0003800000 */
.L_x_234:
        /* <DEDUP_REMOVED lines=14> */
.L_x_356:


//--------------------- .text._ZN3cub18CUB_300001_SM_10006detail11EmptyKernelIvEEvv --------------------------
	.section	.text._ZN3cub18CUB_300001_SM_10006detail11EmptyKernelIvEEvv,"ax",@progbits
	.align	128
        .global         _ZN3cub18CUB_300001_SM_10006detail11EmptyKernelIvEEvv
        .type           _ZN3cub18CUB_300001_SM_10006detail11EmptyKernelIvEEvv,@function
        .size           _ZN3cub18CUB_300001_SM_10006detail11EmptyKernelIvEEvv,(.L_x_357 - _ZN3cub18CUB_300001_SM_10006detail11EmptyKernelIvEEvv)
        .other          _ZN3cub18CUB_300001_SM_10006detail11EmptyKernelIvEEvv,@"STO_CUDA_ENTRY STV_DEFAULT"
_ZN3cub18CUB_300001_SM_10006detail11EmptyKernelIvEEvv:
.text._ZN3cub18CUB_300001_SM_10006detail11EmptyKernelIvEEvv:
[----:B------:R-:W-:Y:S01]  /*0000*/  LDC R1, c[0x0][0x37c] ;  /* 0x0000df00ff017b82 */ /* 0x000fe20000000800 */
[----:B------:R-:W-:Y:S05]  /*0010*/  EXIT ;  /* 0x000000000000794d */ /* 0x000fea0003800000 */
.L_x_235:
        /* <DEDUP_REMOVED lines=14> */
.L_x_357:


//--------------------- .text._Z11replacementP10IndividualS0_ --------------------------
	.section	.text._Z11replacementP10IndividualS0_,"ax",@progbits
	.align	128
        .global         _Z11replacementP10IndividualS0_
        .type           _Z11replacementP10IndividualS0_,@function
        .size           _Z11replacementP10IndividualS0_,(.L_x_358 - _Z11replacementP10IndividualS0_)
        .other          _Z11replacementP10IndividualS0_,@"STO_CUDA_ENTRY STV_DEFAULT"
_Z11replacementP10IndividualS0_:
.text._Z11replacementP10IndividualS0_:
[----:B------:R-:W-:Y:S01]  /*0000*/  LDC R1, c[0x0][0x37c] ;  /* 0x0000df00ff017b82 */ /* 0x000fe20000000800 */
[----:B------:R-:W0:Y:S07]  /*0010*/  S2R R7, SR_TID.X ;  /* 0x0000000000077919 */ /* 0x000e2e0000002100 */
[----:B------:R-:W0:Y:S08]  /*0020*/  S2UR UR4, SR_CTAID.X ;  /* 0x00000000000479c3 */ /* 0x000e300000002500 */
[----:B------:R-:W0:Y:S02]  /*0030*/  LDC R0, c[0x0][0x360] ;  /* 0x0000d800ff007b82 */ /* 0x000e240000000800 */
[----:B0-----:R-:W-:-:S05]  /*0040*/  IMAD R7, R0, UR4, R7 ;  /* 0x0000000400077c24 */ /* 0x001fca000f8e0207 */
[----:B------:R-:W-:-:S13]  /*0050*/  ISETP.GT.AND P0, PT, R7, 0x707, PT ;  /* 0x000007070700780c */ /* 0x000fda0003f04270 */
[----:B------:R-:W-:Y:S05]  /*0060*/  @P0 EXIT ;  /* 0x000000000000094d */ /* 0x000fea0003800000 */
[----:B------:R-:W0:Y:S01]  /*0070*/  LDC.64 R4, c[0x0][0x388] ;  /* 0x0000e200ff047b82 */ /* 0x000e220000000a00 */
[----:B------:R-:W1:Y:S07]  /*0080*/  LDCU.64 UR4, c[0x0][0x358] ;  /* 0x00006b00ff0477ac */ /* 0x000e6e0008000a00 */
[----:B------:R-:W2:Y:S01]  /*0090*/  LDC.64 R2, c[0x0][0x380] ;  /* 0x0000e000ff027b82 */ /* 0x000ea20000000a00 */
[----:B0-----:R-:W-:-:S05]  /*00a0*/  IMAD.WIDE R4, R7, 0x2c, R4 ;  /* 0x0000002c07047825 */ /* 0x001fca00078e0204 */
[----:B-1----:R-:W3:Y:S04]  /*00b0*/  LDG.E R9, desc[UR4][R4.64] ;  /* 0x0000000404097981 */ /* 0x002ee8000c1e1900 */
        /* <DEDUP_REMOVED lines=10> */
[----:B------:R-:W-:-:S05]  /*0160*/  IADD3 R7, PT, PT, -R7, 0x7cf, RZ ;  /* 0x000007cf07077810 */ /* 0x000fca0007ffe1ff */
[----:B--2---:R-:W-:-:S05]  /*0170*/  IMAD.WIDE.U32 R2, R7, 0x2c, R2 ;  /* 0x0000002c07027825 */ /* 0x004fca00078e0002 */
[----:B---3--:R-:W-:Y:S04]  /*0180*/  STG.E desc[UR4][R2.64], R9 ;  /* 0x0000000902007986 */ /* 0x008fe8000c101904 */
[----:B----4-:R-:W-:Y:S04]  /*0190*/  STG.E desc[UR4][R2.64+0x4], R11 ;  /* 0x0000040b02007986 */ /* 0x010fe8000c101904 */
[----:B-----5:R-:W-:Y:S04]  /*01a0*/  STG.E desc[UR4][R2.64+0x8], R13 ;  /* 0x0000080d02007986 */ /* 0x020fe8000c101904 */
[----:B------:R-:W-:Y:S04]  /*01b0*/  STG.E desc[UR4][R2.64+0xc], R15 ;  /* 0x00000c0f02007986 */ /* 0x000fe8000c101904 */
[----:B------:R-:W-:Y:S04]  /*01c0*/  STG.E desc[UR4][R2.64+0x10], R17 ;  /* 0x0000101102007986 */ /* 0x000fe8000c101904 */
[----:B------:R-:W-:Y:S04]  /*01d0*/  STG.E desc[UR4][R2.64+0x14], R19 ;  /* 0x0000141302007986 */ /* 0x000fe8000c101904 */
[----:B------:R-:W-:Y:S04]  /*01e0*/  STG.E desc[UR4][R2.64+0x18], R21 ;  /* 0x0000181502007986 */ /* 0x000fe8000c101904 */
[----:B------:R-:W-:Y:S04]  /*01f0*/  STG.E desc[UR4][R2.64+0x1c], R23 ;  /* 0x00001c1702007986 */ /* 0x000fe8000c101904 */
[----:B------:R-:W-:Y:S04]  /*0200*/  STG.E desc[UR4][R2.64+0x20], R25 ;  /* 0x0000201902007986 */ /* 0x000fe8000c101904 */
[----:B------:R-:W-:Y:S04]  /*0210*/  STG.E desc[UR4][R2.64+0x24], R27 ;  /* 0x0000241b02007986 */ /* 0x000fe8000c101904 */
[----:B------:R-:W-:Y:S01]  /*0220*/  STG.E desc[UR4][R2.64+0x28], R29 ;  /* 0x0000281d02007986 */ /* 0x000fe2000c101904 */
[----:B------:R-:W-:Y:S05]  /*0230*/  EXIT ;  /* 0x000000000000794d */ /* 0x000fea0003800000 */
.L_x_236:
        /* <DEDUP_REMOVED lines=12> */
.L_x_358:


//--------------------- .text._Z8mutationP10IndividualP17curandStateXORWOW --------------------------
	.section	.text._Z8mutationP10IndividualP17curandStateXORWOW,"ax",@progbits
	.align	128
        .global         _Z8mutationP10IndividualP17curandStateXORWOW
        .type           _Z8mutationP10IndividualP17curandStateXORWOW,@function
        .size           _Z8mutationP10IndividualP17curandStateXORWOW,(.L_x_359 - _Z8mutationP10IndividualP17curandStateXORWOW)
        .other          _Z8mutationP10IndividualP17curandStateXORWOW,@"STO_CUDA_ENTRY STV_DEFAULT"
_Z8mutationP10IndividualP17curandStateXORWOW:
.text._Z8mutationP10IndividualP17curandStateXORWOW:
        /* <DEDUP_REMOVED lines=8> */
[----:B------:R-:W1:Y:S01]  /*0080*/  LDCU.64 UR4, c[0x0][0x358] ;  /* 0x00006b00ff0477ac */ /* 0x000e620008000a00 */
[----:B0-----:R-:W-:-:S05]  /*0090*/  IMAD.WIDE R6, R0, 0x30, R6 ;  /* 0x0000003000067825 */ /* 0x001fca00078e0206 */
[----:B-1----:R-:W2:Y:S04]  /*00a0*/  LDG.E.64 R2, desc[UR4][R6.64] ;  /* 0x0000000406027981 */ /* 0x002ea8000c1e1b00 */
[----:B------:R-:W3:Y:S01]  /*00b0*/  LDG.E.64 R4, desc[UR4][R6.64+0x10] ;  /* 0x0000100406047981 */ /* 0x000ee2000c1e1b00 */
[----:B------:R-:W-:Y:S01]  /*00c0*/  IMAD.MOV.U32 R9, RZ, RZ, 0x2f800000 ;  /* 0x2f800000ff097424 */ /* 0x000fe200078e00ff */
[----:B--2---:R-:W-:-:S04]  /*00d0*/  SHF.R.U32.HI R8, RZ, 0x2, R3 ;  /* 0x00000002ff087819 */ /* 0x004fc80000011603 */
[----:B------:R-:W-:Y:S01]  /*00e0*/  LOP3.LUT R8, R8, R3, RZ, 0x3c, !PT ;  /* 0x0000000308087212 */ /* 0x000fe200078e3cff */
[----:B---3--:R-:W-:-:S04]  /*00f0*/  IMAD.SHL.U32 R10, R5, 0x10, RZ ;  /* 0x00000010050a7824 */ /* 0x008fc800078e00ff */
[----:B------:R-:W-:-:S05]  /*0100*/  IMAD.SHL.U32 R3, R8, 0x2, RZ ;  /* 0x0000000208037824 */ /* 0x000fca00078e00ff */
[----:B------:R-:W-:-:S04]  /*0110*/  LOP3.LUT R3, R5, R10, R3, 0x96, !PT ;  /* 0x0000000a05037212 */ /* 0x000fc800078e9603 */
[----:B------:R-:W-:-:S04]  /*0120*/  LOP3.LUT R3, R3, R8, RZ, 0x3c, !PT ;  /* 0x0000000803037212 */ /* 0x000fc800078e3cff */
[----:B------:R-:W-:-:S04]  /*0130*/  IADD3 R8, PT, PT, R2, 0x587c5, R3 ;  /* 0x000587c502087810 */ /* 0x000fc80007ffe003 */
[----:B------:R-:W-:-:S05]  /*0140*/  I2FP.F32.U32 R8, R8 ;  /* 0x0000000800087245 */ /* 0x000fca0000201000 */
[----:B------:R-:W-:-:S05]  /*0150*/  FFMA R8, R8, R9, 1.1641532182693481445e-10 ;  /* 0x2f00000008087423 */ /* 0x000fca0000000009 */
[----:B------:R-:W-:-:S13]  /*0160*/  FSETP.GEU.AND P0, PT, R8, 0.25, PT ;  /* 0x3e8000000800780b */ /* 0x000fda0003f0e000 */
[----:B------:R-:W-:Y:S05]  /*0170*/  @P0 EXIT ;  /* 0x000000000000094d */ /* 0x000fea0003800000 */
[----:B------:R-:W2:Y:S01]  /*0180*/  LDG.E.64 R6, desc[UR4][R6.64+0x8] ;  /* 0x0000080406067981 */ /* 0x000ea2000c1e1b00 */
[----:B------:R-:W-:Y:S01]  /*0190*/  SHF.L.U32 R8, R3, 0x4, RZ ;  /* 0x0000000403087819 */ /* 0x000fe200000006ff */
[----:B------:R-:W-:Y:S01]  /*01a0*/  VIADD R11, R2, 0xb0f8a ;  /* 0x000b0f8a020b7836 */ /* 0x000fe20000000000 */
[----:B------:R-:W-:Y:S01]  /*01b0*/  BSSY.RECONVERGENT B0, `(.L_x_237) ;  /* 0x000001c000007945 */ /* 0x000fe20003800200 */
[----:B--2---:R-:W-:-:S04]  /*01c0*/  SHF.R.U32.HI R9, RZ, 0x2, R6 ;  /* 0x00000002ff097819 */ /* 0x004fc80000011606 */
[----:B------:R-:W-:-:S05]  /*01d0*/  LOP3.LUT R9, R9, R6, RZ, 0x3c, !PT ;  /* 0x0000000609097212 */ /* 0x000fca00078e3cff */
[----:B------:R-:W-:-:S05]  /*01e0*/  IMAD.SHL.U32 R10, R9, 0x2, RZ ;  /* 0x00000002090a7824 */ /* 0x000fca00078e00ff */
[----:B------:R-:W-:-:S04]  /*01f0*/  LOP3.LUT R8, R9, R10, R8, 0x96, !PT ;  /* 0x0000000a09087212 */ /* 0x000fc800078e9608 */
[----:B------:R-:W-:-:S04]  /*0200*/  LOP3.LUT R10, R8, R3, RZ, 0x3c, !PT ;  /* 0x00000003080a7212 */ /* 0x000fc800078e3cff */
[----:B------:R-:W-:-:S05]  /*0210*/  IADD3 R2, PT, PT, R10, R11, RZ ;  /* 0x0000000b0a027210 */ /* 0x000fca0007ffe0ff */
[----:B------:R-:W-:-:S05]  /*0220*/  IMAD.HI.U32 R8, R2, -0x33333333, RZ ;  /* 0xcccccccd02087827 */ /* 0x000fca00078e00ff */
[----:B------:R-:W-:-:S05]  /*0230*/  SHF.R.U32.HI R9, RZ, 0x3, R8 ;  /* 0x00000003ff097819 */ /* 0x000fca0000011608 */
[----:B------:R-:W-:-:S07]  /*0240*/  IMAD R9, R9, -0xa, R2 ;  /* 0xfffffff609097824 */ /* 0x000fce00078e0202 */
.L_x_238:
[----:B------:R-:W-:Y:S02]  /*0250*/  SHF.R.U32.HI R2, RZ, 0x2, R7 ;  /* 0x00000002ff027819 */ /* 0x000fe40000011607 */
[----:B------:R-:W-:Y:S02]  /*0260*/  IADD3 R11, PT, PT, R11, 0x587c5, RZ ;  /* 0x000587c50b0b7810 */ /* 0x000fe40007ffe0ff */
[----:B------:R-:W-:Y:S01]  /*0270*/  LOP3.LUT R2, R2, R7, RZ, 0x3c, !PT ;  /* 0x0000000702027212 */ /* 0x000fe200078e3cff */
[----:B------:R-:W-:-:S04]  /*0280*/  IMAD.SHL.U32 R7, R10, 0x10, RZ ;  /* 0x000000100a077824 */ /* 0x000fc800078e00ff */
[----:B------:R-:W-:-:S05]  /*0290*/  IMAD.SHL.U32 R6, R2, 0x2, RZ ;  /* 0x0000000202067824 */ /* 0x000fca00078e00ff */
[----:B------:R-:W-:-:S04]  /*02a0*/  LOP3.LUT R7, R10, R7, R6, 0x96, !PT ;  /* 0x000000070a077212 */ /* 0x000fc800078e9606 */
[----:B------:R-:W-:-:S05]  /*02b0*/  LOP3.LUT R2, R7, R2, RZ, 0x3c, !PT ;  /* 0x0000000207027212 */ /* 0x000fca00078e3cff */
[----:B------:R-:W-:-:S04]  /*02c0*/  IMAD.IADD R6, R2, 0x1, R11 ;  /* 0x0000000102067824 */ /* 0x000fc800078e020b */
[----:B------:R-:W-:-:S05]  /*02d0*/  IMAD.HI.U32 R7, R6, -0x33333333, RZ ;  /* 0xcccccccd06077827 */ /* 0x000fca00078e00ff */
[----:B------:R-:W-:-:S05]  /*02e0*/  SHF.R.U32.HI R7, RZ, 0x3, R7 ;  /* 0x00000003ff077819 */ /* 0x000fca0000011607 */
[----:B------:R-:W-:Y:S02]  /*02f0*/  IMAD R6, R7, -0xa, R6 ;  /* 0xfffffff607067824 */ /* 0x000fe400078e0206 */
[----:B------:R-:W-:Y:S01]  /*0300*/  IMAD.MOV.U32 R7, RZ, RZ, R4 ;  /* 0x000000ffff077224 */ /* 0x000fe200078e0004 */
[----:B------:R-:W-:Y:S01]  /*0310*/  MOV R4, R5 ;  /* 0x0000000500047202 */ /* 0x000fe20000000f00 */
[----:B------:R-:W-:Y:S01]  /*0320*/  IMAD.MOV.U32 R5, RZ, RZ, R3 ;  /* 0x000000ffff057224 */ /* 0x000fe200078e0003 */
[----:B------:R-:W-:Y:S01]  /*0330*/  ISETP.NE.AND P0, PT, R9, R6, PT ;  /* 0x000000060900720c */ /* 0x000fe20003f05270 */
[----:B------:R-:W-:Y:S01]  /*0340*/  IMAD.MOV.U32 R3, RZ, RZ, R10 ;  /* 0x000000ffff037224 */ /* 0x000fe200078e000a */
[----:B------:R-:W-:-:S11]  /*0350*/  MOV R10, R2 ;  /* 0x00000002000a7202 */ /* 0x000fd60000000f00 */
[----:B------:R-:W-:Y:S05]  /*0360*/  @!P0 BRA `(.L_x_238) ;  /* 0xfffffffc00b88947 */ /* 0x000fea000383ffff */
[----:B------:R-:W-:Y:S05]  /*0370*/  BSYNC.RECONVERGENT B0 ;  /* 0x0000000000007941 */ /* 0x000fea0003800200 */
.L_x_237:
[----:B------:R-:W0:Y:S02]  /*0380*/  LDC.64 R2, c[0x0][0x380] ;  /* 0x0000e000ff027b82 */ /* 0x000e240000000a00 */
[----:B0-----:R-:W-:-:S04]  /*0390*/  IMAD.WIDE R2, R0, 0x2c, R2 ;  /* 0x0000002c00027825 */ /* 0x001fc800078e0202 */
[----:B------:R-:W-:-:S04]  /*03a0*/  IMAD.WIDE.U32 R4, R6, 0x4, R2 ;  /* 0x0000000406047825 */ /* 0x000fc800078e0002 */
[----:B------:R-:W-:Y:S02]  /*03b0*/  IMAD.WIDE.U32 R2, R9, 0x4, R2 ;  /* 0x0000000409027825 */ /* 0x000fe400078e0002 */
[----:B------:R-:W2:Y:S04]  /*03c0*/  LDG.E R9, desc[UR4][R4.64] ;  /* 0x0000000404097981 */ /* 0x000ea8000c1e1900 */
[----:B------:R-:W3:Y:S04]  /*03d0*/  LDG.E R7, desc[UR4][R2.64] ;  /* 0x0000000402077981 */ /* 0x000ee8000c1e1900 */
[----:B--2---:R-:W-:Y:S04]  /*03e0*/  STG.E desc[UR4][R2.64], R9 ;  /* 0x0000000902007986 */ /* 0x004fe8000c101904 */
[----:B---3--:R-:W-:Y:S01]  /*03f0*/  STG.E desc[UR4][R4.64], R7 ;  /* 0x0000000704007986 */ /* 0x008fe2000c101904 */
[----:B------:R-:W-:Y:S05]  /*0400*/  EXIT ;  /* 0x000000000000794d */ /* 0x000fea0003800000 */
.L_x_239:
        /* <DEDUP_REMOVED lines=15> */
.L_x_359:


//--------------------- .text._Z9crossoverP10IndividualS0_P17curandStateXORWOW --------------------------
	.section	.text._Z9crossoverP10IndividualS0_P17curandStateXORWOW,"ax",@progbits
	.align	128
        .global         _Z9crossoverP10IndividualS0_P17curandStateXORWOW
        .type           _Z9crossoverP10IndividualS0_P17curandStateXORWOW,@function
        .size           _Z9crossoverP10IndividualS0_P17curandStateXORWOW,(.L_x_360 - _Z9crossoverP10IndividualS0_P17curandStateXORWOW)
        .other          _Z9crossoverP10IndividualS0_P17curandStateXORWOW,@"STO_CUDA_ENTRY STV_DEFAULT"
_Z9crossoverP10IndividualS0_P17curandStateXORWOW:
.text._Z9crossoverP10IndividualS0_P17curandStateXORWOW:
        /* <DEDUP_REMOVED lines=9> */
[----:B------:R-:W2:Y:S06]  /*0090*/  LDCU.64 UR6, c[0x0][0x388] ;  /* 0x00007100ff0677ac */ /* 0x000eac0008000a00 */
[----:B------:R-:W3:Y:S01]  /*00a0*/  LDC.64 R2, c[0x0][0x380] ;  /* 0x0000e000ff027b82 */ /* 0x000ee20000000a00 */
[----:B0-----:R-:W-:-:S05]  /*00b0*/  IMAD.WIDE R4, R7, 0x30, R4 ;  /* 0x0000003007047825 */ /* 0x001fca00078e0204 */
[----:B-1----:R-:W4:Y:S04]  /*00c0*/  LDG.E.64 R8, desc[UR8][R4.64] ;  /* 0x0000000804087981 */ /* 0x002f28000c1e1b00 */
[----:B------:R-:W5:Y:S01]  /*00d0*/  LDG.E R0, desc[UR8][R4.64+0x14] ;  /* 0x0000140804007981 */ /* 0x000f62000c1e1900 */
[----:B--2---:R-:W-:Y:S01]  /*00e0*/  UIADD3 UR5, UP0, UPT, UR6, 0x8, URZ ;  /* 0x0000000806057890 */ /* 0x004fe2000ff1e0ff */
[----:B------:R-:W-:-:S03]  /*00f0*/  UMOV UR4, URZ ;  /* 0x000000ff00047c82 */ /* 0x000fc60008000000 */
[----:B------:R-:W-:Y:S02]  /*0100*/  UIADD3.X UR6, UPT, UPT, URZ, UR7, URZ, UP0, !UPT ;  /* 0x00000007ff067290 */ /* 0x000fe400087fe4ff */
[----:B------:R-:W-:Y:S01]  /*0110*/  UPLOP3.LUT UP0, UPT, UPT, UPT, UPT, 0x80, 0x8 ;  /* 0x000000000008789c */ /* 0x000fe20003f0f070 */
[----:B----4-:R-:W-:-:S04]  /*0120*/  SHF.R.U32.HI R6, RZ, 0x2, R9 ;  /* 0x00000002ff067819 */ /* 0x010fc80000011609 */
[----:B------:R-:W-:-:S05]  /*0130*/  LOP3.LUT R9, R6, R9, RZ, 0x3c, !PT ;  /* 0x0000000906097212 */ /* 0x000fca00078e3cff */
[----:B------:R-:W-:-:S05]  /*0140*/  IMAD.SHL.U32 R6, R9, 0x2, RZ ;  /* 0x0000000209067824 */ /* 0x000fca00078e00ff */
[----:B-----5:R-:W-:Y:S01]  /*0150*/  LOP3.LUT R9, R9, R0, R6, 0x96, !PT ;  /* 0x0000000009097212 */ /* 0x020fe200078e9606 */
[----:B------:R-:W-:-:S03]  /*0160*/  IMAD.SHL.U32 R0, R7, 0x2, RZ ;  /* 0x0000000207007824 */ /* 0x000fc600078e00ff */
[----:B------:R-:W-:Y:S01]  /*0170*/  IADD3 R7, PT, PT, R8, 0x5, R9 ;  /* 0x0000000508077810 */ /* 0x000fe20007ffe009 */
[----:B---3--:R-:W-:-:S03]  /*0180*/  IMAD.WIDE R2, R0, 0x2c, R2 ;  /* 0x0000002c00027825 */ /* 0x008fc600078e0202 */
[----:B------:R-:W-:Y:S02]  /*0190*/  LOP3.LUT R7, R7, 0x7, RZ, 0xc0, !PT ;  /* 0x0000000707077812 */ /* 0x000fe400078ec0ff */
[----:B------:R-:W-:Y:S02]  /*01a0*/  IADD3 R8, P0, PT, R2, 0x8, RZ ;  /* 0x0000000802087810 */ /* 0x000fe40007f1e0ff */
[C---:B------:R-:W-:Y:S01]  /*01b0*/  IADD3 R6, PT, PT, R7.reuse, 0x1, RZ ;  /* 0x0000000107067810 */ /* 0x040fe20007ffe0ff */
[----:B------:R-:W-:Y:S02]  /*01c0*/  VIADD R10, R7, 0x2 ;  /* 0x00000002070a7836 */ /* 0x000fe40000000000 */
[----:B------:R-:W-:Y:S01]  /*01d0*/  IMAD.X R11, RZ, RZ, R3, P0 ;  /* 0x000000ffff0b7224 */ /* 0x000fe200000e0603 */
[C---:B------:R-:W-:Y:S02]  /*01e0*/  LOP3.LUT R9, R6.reuse, 0xc, RZ, 0xc0, !PT ;  /* 0x0000000c06097812 */ /* 0x040fe400078ec0ff */
[----:B------:R-:W-:-:S02]  /*01f0*/  LOP3.LUT R18, R6, 0x3, RZ, 0xc0, !PT ;  /* 0x0000000306127812 */ /* 0x000fc400078ec0ff */
[----:B------:R-:W-:-:S07]  /*0200*/  IADD3 R12, PT, PT, -R9, RZ, RZ ;  /* 0x000000ff090c7210 */ /* 0x000fce0007ffe1ff */
.L_x_294:
[----:B------:R-:W-:Y:S01]  /*0210*/  ISETP.GE.U32.AND P0, PT, R7, 0x3, PT ;  /* 0x000000030700780c */ /* 0x000fe20003f06070 */
[----:B------:R-:W-:Y:S01]  /*0220*/  UPLOP3.LUT UP1, UPT, UPT, UPT, UP0, 0x80, 0x8 ;  /* 0x000000000008789c */ /* 0x000fe20003f2f000 */
[----:B------:R-:W-:Y:S01]  /*0230*/  BSSY.RECONVERGENT B0, `(.L_x_240) ;  /* 0x000007d000007945 */ /* 0x000fe20003800200 */
[----:B------:R-:W-:Y:S02]  /*0240*/  VIADD R13, R0, UR4 ;  /* 0x00000004000d7c36 */ /* 0x000fe40008000000 */
[----:B--2---:R-:W-:-:S08]  /*0250*/  IMAD.MOV.U32 R17, RZ, RZ, RZ ;  /* 0x000000ffff117224 */ /* 0x004fd000078e00ff */
[----:B01-34-:R-:W-:Y:S05]  /*0260*/  @!P0 BRA `(.L_x_241) ;  /* 0x0000000400e48947 */ /* 0x01bfea0003800000 */
[----:B------:R-:W-:Y:S01]  /*0270*/  IADD3 R14, PT, PT, -R9, RZ, RZ ;  /* 0x000000ff090e7210 */ /* 0x000fe20007ffe1ff */
[----:B------:R-:W-:Y:S01]  /*0280*/  IMAD.U32 R4, RZ, RZ, UR5 ;  /* 0x00000005ff047e24 */ /* 0x000fe2000f8e00ff */
[----:B------:R-:W-:Y:S01]  /*0290*/  BSSY.RELIABLE B1, `(.L_x_242) ;  /* 0x0000060000017945 */ /* 0x000fe20003800100 */
[----:B------:R-:W-:Y:S01]  /*02a0*/  IMAD.U32 R5, RZ, RZ, UR6 ;  /* 0x00000006ff057e24 */ /* 0x000fe2000f8e00ff */
[----:B------:R-:W-:Y:S01]  /*02b0*/  ISETP.GE.AND P0, PT, R14, RZ, PT ;  /* 0x000000ff0e00720c */ /* 0x000fe20003f06270 */
[----:B------:R-:W-:Y:S01]  /*02c0*/  IMAD.MOV.U32 R14, RZ, RZ, R8 ;  /* 0x000000ffff0e7224 */ /* 0x000fe200078e0008 */
[----:B------:R-:W-:Y:S01]  /*02d0*/  MOV R16, R12 ;  /* 0x0000000c00107202 */ /* 0x000fe20000000f00 */
[----:B------:R-:W-:-:S04]  /*02e0*/  IMAD.WIDE R4, R13, 0x2c, R4 ;  /* 0x0000002c0d047825 */ /* 0x000fc800078e0204 */
[----:B------:R-:W-:-:S06]  /*02f0*/  IMAD.MOV.U32 R15, RZ, RZ, R11 ;  /* 0x000000ffff0f7224 */ /* 0x000fcc00078e000b */
[----:B------:R-:W-:Y:S05]  /*0300*/  @P0 BRA `(.L_x_243) ;  /* 0x0000000400600947 */ /* 0x000fea0003800000 */
[----:B------:R-:W-:Y:S01]  /*0310*/  IADD3 R19, PT, PT, -R16, RZ, RZ ;  /* 0x000000ff10137210 */ /* 0x000fe20007ffe1ff */
[----:B------:R-:W-:Y:S01]  /*0320*/  BSSY.RECONVERGENT B2, `(.L_x_244) ;  /* 0x0000033000027945 */ /* 0x000fe20003800200 */
[----:B------:R-:W-:Y:S02]  /*0330*/  PLOP3.LUT P0, PT, PT, PT, PT, 0x80, 0x8 ;  /* 0x000000000008781c */ /* 0x000fe40003f0f070 */
[----:B------:R-:W-:-:S13]  /*0340*/  ISETP.GT.AND P1, PT, R19, 0xc, PT ;  /* 0x0000000c1300780c */ /* 0x000fda0003f24270 */
[----:B------:R-:W-:Y:S05]  /*0350*/  @!P1 BRA `(.L_x_245) ;  /* 0x0000000000bc9947 */ /* 0x000fea0003800000 */
[----:B------:R-:W-:Y:S01]  /*0360*/  BSSY.RECONVERGENT B3, `(.L_x_246) ;  /* 0x000002d000037945 */ /* 0x000fe20003800200 */
[----:B------:R-:W-:-:S13]  /*0370*/  PLOP3.LUT P0, PT, PT, PT, PT, 0x8, 0x80 ;  /* 0x000000000080781c */ /* 0x000fda0003f0e170 */
.L_x_247:
[----:B------:R-:W2:Y:S04]  /*0380*/  LDG.E R17, desc[UR8][R14.64+-0x8] ;  /* 0xfffff8080e117981 */ /* 0x000ea8000c1e1900 */
[----:B--2---:R0:W-:Y:S04]  /*0390*/  STG.E desc[UR8][R4.64+-0x8], R17 ;  /* 0xfffff81104007986 */ /* 0x0041e8000c101908 */
[----:B------:R-:W2:Y:S04]  /*03a0*/  LDG.E R19, desc[UR8][R14.64+-0x4] ;  /* 0xfffffc080e137981 */ /* 0x000ea8000c1e1900 */
[----:B--2---:R1:W-:Y:S04]  /*03b0*/  STG.E desc[UR8][R4.64+-0x4], R19 ;  /* 0xfffffc1304007986 */ /* 0x0043e8000c101908 */
[----:B------:R-:W2:Y:S04]  /*03c0*/  LDG.E R21, desc[UR8][R14.64] ;  /* 0x000000080e157981 */ /* 0x000ea8000c1e1900 */
[----:B--2---:R2:W-:Y:S04]  /*03d0*/  STG.E desc[UR8][R4.64], R21 ;  /* 0x0000001504007986 */ /* 0x0045e8000c101908 */
[----:B------:R-:W3:Y:S04]  /*03e0*/  LDG.E R23, desc[UR8][R14.64+0x4] ;  /* 0x000004080e177981 */ /* 0x000ee8000c1e1900 */
[----:B---3--:R3:W-:Y:S04]  /*03f0*/  STG.E desc[UR8][R4.64+0x4], R23 ;  /* 0x0000041704007986 */ /* 0x0087e8000c101908 */
[----:B------:R-:W4:Y:S04]  /*0400*/  LDG.E R25, desc[UR8][R14.64+0x8] ;  /* 0x000008080e197981 */ /* 0x000f28000c1e1900 */
[----:B----4-:R4:W-:Y:S04]  /*0410*/  STG.E desc[UR8][R4.64+0x8], R25 ;  /* 0x0000081904007986 */ /* 0x0109e8000c101908 */
[----:B------:R-:W5:Y:S04]  /*0420*/  LDG.E R27, desc[UR8][R14.64+0xc] ;  /* 0x00000c080e1b7981 */ /* 0x000f68000c1e1900 */
[----:B-----5:R5:W-:Y:S04]  /*0430*/  STG.E desc[UR8][R4.64+0xc], R27 ;  /* 0x00000c1b04007986 */ /* 0x020be8000c101908 */
[----:B0-----:R-:W2:Y:S04]  /*0440*/  LDG.E R17, desc[UR8][R14.64+0x10] ;  /* 0x000010080e117981 */ /* 0x001ea8000c1e1900 */
[----:B--2---:R0:W-:Y:S04]  /*0450*/  STG.E desc[UR8][R4.64+0x10], R17 ;  /* 0x0000101104007986 */ /* 0x0041e8000c101908 */
[----:B-1----:R-:W2:Y:S04]  /*0460*/  LDG.E R19, desc[UR8][R14.64+0x14] ;  /* 0x000014080e137981 */ /* 0x002ea8000c1e1900 */
[----:B--2---:R1:W-:Y:S04]  /*0470*/  STG.E desc[UR8][R4.64+0x14], R19 ;  /* 0x0000141304007986 */ /* 0x0043e8000c101908 */
[----:B------:R-:W2:Y:S04]  /*0480*/  LDG.E R21, desc[UR8][R14.64+0x18] ;  /* 0x000018080e157981 */ /* 0x000ea8000c1e1900 */
[----:B--2---:R2:W-:Y:S04]  /*0490*/  STG.E desc[UR8][R4.64+0x18], R21 ;  /* 0x0000181504007986 */ /* 0x0045e8000c101908 */
[----:B---3--:R-:W3:Y:S04]  /*04a0*/  LDG.E R23, desc[UR8][R14.64+0x1c] ;  /* 0x00001c080e177981 */ /* 0x008ee8000c1e1900 */
[----:B---3--:R3:W-:Y:S04]  /*04b0*/  STG.E desc[UR8][R4.64+0x1c], R23 ;  /* 0x00001c1704007986 */ /* 0x0087e8000c101908 */
[----:B----4-:R-:W4:Y:S04]  /*04c0*/  LDG.E R25, desc[UR8][R14.64+0x20] ;  /* 0x000020080e197981 */ /* 0x010f28000c1e1900 */
[----:B----4-:R4:W-:Y:S04]  /*04d0*/  STG.E desc[UR8][R4.64+0x20], R25 ;  /* 0x0000201904007986 */ /* 0x0109e8000c101908 */
[----:B-----5:R-:W5:Y:S04]  /*04e0*/  LDG.E R27, desc[UR8][R14.64+0x24] ;  /* 0x000024080e1b7981 */ /* 0x020f68000c1e1900 */
[----:B-----5:R-:W-:Y:S04]  /*04f0*/  STG.E desc[UR8][R4.64+0x24], R27 ;  /* 0x0000241b04007986 */ /* 0x020fe8000c101908 */
[----:B0-----:R-:W5:Y:S04]  /*0500*/  LDG.E R17, desc[UR8][R14.64+0x28] ;  /* 0x000028080e117981 */ /* 0x001f68000c1e1900 */
[----:B-----5:R0:W-:Y:S04]  /*0510*/  STG.E desc[UR8][R4.64+0x28], R17 ;  /* 0x0000281104007986 */ /* 0x0201e8000c101908 */
[----:B-1----:R-:W5:Y:S04]  /*0520*/  LDG.E R19, desc[UR8][R14.64+0x2c] ;  /* 0x00002c080e137981 */ /* 0x002f68000c1e1900 */
[----:B-----5:R-:W-:Y:S04]  /*0530*/  STG.E desc[UR8][R4.64+0x2c], R19 ;  /* 0x00002c1304007986 */ /* 0x020fe8000c101908 */
[----:B--2---:R-:W2:Y:S01]  /*0540*/  LDG.E R21, desc[UR8][R14.64+0x30] ;  /* 0x000030080e157981 */ /* 0x004ea2000c1e1900 */
[----:B------:R-:W-:-:S05]  /*0550*/  VIADD R16, R16, 0x10 ;  /* 0x0000001010107836 */ /* 0x000fca0000000000 */
[----:B------:R-:W-:Y:S01]  /*0560*/  ISETP.GE.AND P1, PT, R16, -0xc, PT ;  /* 0xfffffff41000780c */ /* 0x000fe20003f26270 */
[----:B--2---:R-:W-:Y:S04]  /*0570*/  STG.E desc[UR8][R4.64+0x30], R21 ;  /* 0x0000301504007986 */ /* 0x004fe8000c101908 */
[----:B---3--:R1:W2:Y:S01]  /*0580*/  LDG.E R23, desc[UR8][R14.64+0x34] ;  /* 0x000034080e177981 */ /* 0x0082a2000c1e1900 */
[----:B------:R-:W-:Y:S02]  /*0590*/  IADD3 R22, P2, PT, R14, 0x40, RZ ;  /* 0x000000400e167810 */ /* 0x000fe40007f5e0ff */
[----:B------:R-:W-:-:S03]  /*05a0*/  IADD3 R20, P3, PT, R4, 0x40, RZ ;  /* 0x0000004004147810 */ /* 0x000fc60007f7e0ff */
[----:B----4-:R-:W-:Y:S01]  /*05b0*/  IMAD.X R25, RZ, RZ, R15, P2 ;  /* 0x000000ffff197224 */ /* 0x010fe200010e060f */
[----:B0-----:R-:W-:Y:S01]  /*05c0*/  IADD3.X R17, PT, PT, RZ, R5, RZ, P3, !PT ;  /* 0x00000005ff117210 */ /* 0x001fe20001ffe4ff */
[----:B-1----:R-:W-:Y:S02]  /*05d0*/  IMAD.MOV.U32 R14, RZ, RZ, R22 ;  /* 0x000000ffff0e7224 */ /* 0x002fe400078e0016 */
[----:B------:R-:W-:Y:S01]  /*05e0*/  IMAD.MOV.U32 R15, RZ, RZ, R25 ;  /* 0x000000ffff0f7224 */ /* 0x000fe200078e0019 */
[----:B--2---:R0:W-:Y:S02]  /*05f0*/  STG.E desc[UR8][R4.64+0x34], R23 ;  /* 0x0000341704007986 */ /* 0x0041e4000c101908 */
[----:B0-----:R-:W-:Y:S01]  /*0600*/  MOV R4, R20 ;  /* 0x0000001400047202 */ /* 0x001fe20000000f00 */
[----:B------:R-:W-:Y:S01]  /*0610*/  IMAD.MOV.U32 R5, RZ, RZ, R17 ;  /* 0x000000ffff057224 */ /* 0x000fe200078e0011 */
[----:B------:R-:W-:Y:S06]  /*0620*/  @!P1 BRA `(.L_x_247) ;  /* 0xfffffffc00549947 */ /* 0x000fec000383ffff */
[----:B------:R-:W-:Y:S05]  /*0630*/  BSYNC.RECONVERGENT B3 ;  /* 0x0000000000037941 */ /* 0x000fea0003800200 */
.L_x_246:
[----:B------:R-:W-:-:S07]  /*0640*/  IMAD.MOV.U32 R17, RZ, RZ, R9 ;  /* 0x000000ffff117224 */ /* 0x000fce00078e0009 */
.L_x_245:
[----:B------:R-:W-:Y:S05]  /*0650*/  BSYNC.RECONVERGENT B2 ;  /* 0x0000000000027941 */ /* 0x000fea0003800200 */
.L_x_244:
[----:B------:R-:W-:Y:S01]  /*0660*/  IADD3 R19, PT, PT, -R16, RZ, RZ ;  /* 0x000000ff10137210 */ /* 0x000fe20007ffe1ff */
[----:B------:R-:W-:Y:S03]  /*0670*/  BSSY.RECONVERGENT B2, `(.L_x_248) ;  /* 0x000001e000027945 */ /* 0x000fe60003800200 */
[----:B------:R-:W-:-:S13]  /*0680*/  ISETP.GT.AND P1, PT, R19, 0x4, PT ;  /* 0x000000041300780c */ /* 0x000fda0003f24270 */
[----:B------:R-:W-:Y:S05]  /*0690*/  @!P1 BRA `(.L_x_249) ;  /* 0x00000000006c9947 */ /* 0x000fea0003800000 */
[----:B------:R-:W2:Y:S04]  /*06a0*/  LDG.E R17, desc[UR8][R14.64+-0x8] ;  /* 0xfffff8080e117981 */ /* 0x000ea8000c1e1900 */
[----:B--2---:R-:W-:Y:S04]  /*06b0*/  STG.E desc[UR8][R4.64+-0x8], R17 ;  /* 0xfffff81104007986 */ /* 0x004fe8000c101908 */
[----:B------:R-:W2:Y:S04]  /*06c0*/  LDG.E R19, desc[UR8][R14.64+-0x4] ;  /* 0xfffffc080e137981 */ /* 0x000ea8000c1e1900 */
[----:B--2---:R0:W-:Y:S04]  /*06d0*/  STG.E desc[UR8][R4.64+-0x4], R19 ;  /* 0xfffffc1304007986 */ /* 0x0041e8000c101908 */
[----:B------:R-:W2:Y:S04]  /*06e0*/  LDG.E R21, desc[UR8][R14.64] ;  /* 0x000000080e157981 */ /* 0x000ea8000c1e1900 */
[----:B--2---:R-:W-:Y:S04]  /*06f0*/  STG.E desc[UR8][R4.64], R21 ;  /* 0x0000001504007986 */ /* 0x004fe8000c101908 */
[----:B------:R-:W2:Y:S04]  /*0700*/  LDG.E R23, desc[UR8][R14.64+0x4] ;  /* 0x000004080e177981 */ /* 0x000ea8000c1e1900 */
[----:B--2---:R1:W-:Y:S04]  /*0710*/  STG.E desc[UR8][R4.64+0x4], R23 ;  /* 0x0000041704007986 */ /* 0x0043e8000c101908 */
[----:B------:R-:W2:Y:S04]  /*0720*/  LDG.E R25, desc[UR8][R14.64+0x8] ;  /* 0x000008080e197981 */ /* 0x000ea8000c1e1900 */
[----:B--2---:R-:W-:Y:S04]  /*0730*/  STG.E desc[UR8][R4.64+0x8], R25 ;  /* 0x0000081904007986 */ /* 0x004fe8000c101908 */
[----:B------:R-:W2:Y:S04]  /*0740*/  LDG.E R27, desc[UR8][R14.64+0xc] ;  /* 0x00000c080e1b7981 */ /* 0x000ea8000c1e1900 */
[----:B--2---:R-:W-:Y:S04]  /*0750*/  STG.E desc[UR8][R4.64+0xc], R27 ;  /* 0x00000c1b04007986 */ /* 0x004fe8000c101908 */
[----:B------:R-:W2:Y:S01]  /*0760*/  LDG.E R29, desc[UR8][R14.64+0x10] ;  /* 0x000010080e1d7981 */ /* 0x000ea2000c1e1900 */
[----:B------:R-:W-:-:S02]  /*0770*/  IADD3 R22, P1, PT, R14, 0x20, RZ ;  /* 0x000000200e167810 */ /* 0x000fc40007f3e0ff */
[----:B------:R-:W-:Y:S01]  /*0780*/  IADD3 R20, P2, PT, R4, 0x20, RZ ;  /* 0x0000002004147810 */ /* 0x000fe20007f5e0ff */
[----:B--2---:R-:W-:Y:S04]  /*0790*/  STG.E desc[UR8][R4.64+0x10], R29 ;  /* 0x0000101d04007986 */ /* 0x004fe8000c101908 */
[----:B0-----:R0:W2:Y:S01]  /*07a0*/  LDG.E R19, desc[UR8][R14.64+0x14] ;  /* 0x000014080e137981 */ /* 0x0010a2000c1e1900 */
[----:B-1----:R-:W-:Y:S01]  /*07b0*/  IMAD.X R23, RZ, RZ, R15, P1 ;  /* 0x000000ffff177224 */ /* 0x002fe200008e060f */
[----:B------:R-:W-:Y:S01]  /*07c0*/  PLOP3.LUT P0, PT, PT, PT, PT, 0x8, 0x80 ;  /* 0x000000000080781c */ /* 0x000fe20003f0e170 */
[----:B------:R-:W-:Y:S01]  /*07d0*/  IMAD.X R21, RZ, RZ, R5, P2 ;  /* 0x000000ffff157224 */ /* 0x000fe200010e0605 */
[----:B------:R-:W-:Y:S01]  /*07e0*/  IADD3 R16, PT, PT, R16, 0x8, RZ ;  /* 0x0000000810107810 */ /* 0x000fe20007ffe0ff */
[----:B------:R-:W-:-:S02]  /*07f0*/  IMAD.MOV.U32 R17, RZ, RZ, R9 ;  /* 0x000000ffff117224 */ /* 0x000fc400078e0009 */
[----:B0-----:R-:W-:Y:S01]  /*0800*/  IMAD.MOV.U32 R14, RZ, RZ, R22 ;  /* 0x000000ffff0e7224 */ /* 0x001fe200078e0016 */
[----:B------:R-:W-:Y:S01]  /*0810*/  MOV R15, R23 ;  /* 0x00000017000f7202 */ /* 0x000fe20000000f00 */
[----:B--2---:R0:W-:Y:S02]  /*0820*/  STG.E desc[UR8][R4.64+0x14], R19 ;  /* 0x0000141304007986 */ /* 0x0041e4000c101908 */
[----:B0-----:R-:W-:Y:S02]  /*0830*/  IMAD.MOV.U32 R4, RZ, RZ, R20 ;  /* 0x000000ffff047224 */ /* 0x001fe400078e0014 */
[----:B------:R-:W-:-:S07]  /*0840*/  IMAD.MOV.U32 R5, RZ, RZ, R21 ;  /* 0x000000ffff057224 */ /* 0x000fce00078e0015 */
.L_x_249:
[----:B------:R-:W-:Y:S05]  /*0850*/  BSYNC.RECONVERGENT B2 ;  /* 0x0000000000027941 */ /* 0x000fea0003800200 */
.L_x_248:
[----:B------:R-:W-:-:S13]  /*0860*/  ISETP.NE.OR P0, PT, R16, RZ, P0 ;  /* 0x000000ff1000720c */ /* 0x000fda0000705670 */
[----:B------:R-:W-:Y:S05]  /*0870*/  @!P0 BREAK.RELIABLE B1 ;  /* 0x0000000000018942 */ /* 0x000fea0003800100 */
[----:B------:R-:W-:Y:S05]  /*0880*/  @!P0 BRA `(.L_x_241) ;  /* 0x00000000005c8947 */ /* 0x000fea0003800000 */
.L_x_243:
[----:B------:R-:W-:Y:S05]  /*0890*/  BSYNC.RELIABLE B1 ;  /* 0x0000000000017941 */ /* 0x000fea0003800100 */
.L_x_242:
[----:B------:R-:W-:Y:S01]  /*08a0*/  BSSY.RECONVERGENT B1, `(.L_x_250) ;  /* 0x0000014000017945 */ /* 0x000fe20003800200 */
.L_x_251:
[----:B------:R-:W2:Y:S04]  /*08b0*/  LDG.E R17, desc[UR8][R14.64+-0x8] ;  /* 0xfffff8080e117981 */ /* 0x000ea8000c1e1900 */
[----:B--2---:R0:W-:Y:S04]  /*08c0*/  STG.E desc[UR8][R4.64+-0x8], R17 ;  /* 0xfffff81104007986 */ /* 0x0041e8000c101908 */
[----:B------:R-:W2:Y:S04]  /*08d0*/  LDG.E R19, desc[UR8][R14.64+-0x4] ;  /* 0xfffffc080e137981 */ /* 0x000ea8000c1e1900 */
[----:B--2---:R-:W-:Y:S04]  /*08e0*/  STG.E desc[UR8][R4.64+-0x4], R19 ;  /* 0xfffffc1304007986 */ /* 0x004fe8000c101908 */
[----:B------:R-:W2:Y:S01]  /*08f0*/  LDG.E R21, desc[UR8][R14.64] ;  /* 0x000000080e157981 */ /* 0x000ea2000c1e1900 */
[----:B------:R-:W-:-:S04]  /*0900*/  IADD3 R16, PT, PT, R16, 0x4, RZ ;  /* 0x0000000410107810 */ /* 0x000fc80007ffe0ff */
[----:B------:R-:W-:Y:S02]  /*0910*/  ISETP.NE.AND P0, PT, R16, RZ, PT ;  /* 0x000000ff1000720c */ /* 0x000fe40003f05270 */
[----:B------:R-:W-:Y:S01]  /*0920*/  IADD3 R20, P2, PT, R4, 0x10, RZ ;  /* 0x0000001004147810 */ /* 0x000fe20007f5e0ff */
[----:B--2---:R-:W-:Y:S04]  /*0930*/  STG.E desc[UR8][R4.64], R21 ;  /* 0x0000001504007986 */ /* 0x004fe8000c101908 */
[----:B------:R1:W2:Y:S01]  /*0940*/  LDG.E R23, desc[UR8][R14.64+0x4] ;  /* 0x000004080e177981 */ /* 0x0002a2000c1e1900 */
[----:B------:R-:W-:Y:S01]  /*0950*/  IADD3 R22, P1, PT, R14, 0x10, RZ ;  /* 0x000000100e167810 */ /* 0x000fe20007f3e0ff */
[----:B0-----:R-:W-:-:S04]  /*0960*/  IMAD.X R17, RZ, RZ, R5, P2 ;  /* 0x000000ffff117224 */ /* 0x001fc800010e0605 */
[----:B------:R-:W-:Y:S01]  /*0970*/  IMAD.X R25, RZ, RZ, R15, P1 ;  /* 0x000000ffff197224 */ /* 0x000fe200008e060f */
[----:B-1----:R-:W-:-:S03]  /*0980*/  MOV R14, R22 ;  /* 0x00000016000e7202 */ /* 0x002fc60000000f00 */
[----:B------:R-:W-:Y:S01]  /*0990*/  IMAD.MOV.U32 R15, RZ, RZ, R25 ;  /* 0x000000ffff0f7224 */ /* 0x000fe200078e0019 */
[----:B--2---:R0:W-:Y:S02]  /*09a0*/  STG.E desc[UR8][R4.64+0x4], R23 ;  /* 0x0000041704007986 */ /* 0x0041e4000c101908 */
[----:B0-----:R-:W-:Y:S01]  /*09b0*/  IMAD.MOV.U32 R4, RZ, RZ, R20 ;  /* 0x000000ffff047224 */ /* 0x001fe200078e0014 */
[----:B------:R-:W-:Y:S01]  /*09c0*/  MOV R5, R17 ;  /* 0x0000001100057202 */ /* 0x000fe20000000f00 */
[----:B------:R-:W-:Y:S06]  /*09d0*/  @P0 BRA `(.L_x_251) ;  /* 0xfffffffc00b40947 */ /* 0x000fec000383ffff */
[----:B------:R-:W-:Y:S05]  /*09e0*/  BSYNC.RECONVERGENT B1 ;  /* 0x0000000000017941 */ /* 0x000fea0003800200 */
.L_x_250:
[----:B------:R-:W-:-:S07]  /*09f0*/  IMAD.MOV.U32 R17, RZ, RZ, R9 ;  /* 0x000000ffff117224 */ /* 0x000fce00078e0009 */
.L_x_241:
[----:B------:R-:W-:Y:S05]  /*0a00*/  BSYNC.RECONVERGENT B0 ;  /* 0x0000000000007941 */ /* 0x000fea0003800200 */
.L_x_240:
[----:B------:R-:W-:Y:S05]  /*0a10*/  WARPSYNC.ALL ;  /* 0x0000000000007948 */ /* 0x000fea0003800000 */
[----:B------:R-:W0:Y:S01]  /*0a20*/  LDC.64 R4, c[0x0][0x388] ;  /* 0x0000e200ff047b82 */ /* 0x000e220000000a00 */
[----:B------:R-:W-:Y:S01]  /*0a30*/  ISETP.NE.AND P0, PT, R18, RZ, PT ;  /* 0x000000ff1200720c */ /* 0x000fe20003f05270 */
[----:B------:R-:W-:Y:S01]  /*0a40*/  BSSY.RECONVERGENT B0, `(.L_x_252) ;  /* 0x000000e000007945 */ /* 0x000fe20003800200 */
[----:B0-----:R-:W-:-:S11]  /*0a50*/  IMAD.WIDE R4, R13, 0x2c, R4 ;  /* 0x0000002c0d047825 */ /* 0x001fd600078e0204 */
[----:B------:R-:W-:Y:S05]  /*0a60*/  @!P0 BRA `(.L_x_253) ;  /* 0x00000000002c8947 */ /* 0x000fea0003800000 */
[----:B------:R-:W-:-:S05]  /*0a70*/  IMAD.WIDE.U32 R14, R17, 0x4, R2 ;  /* 0x00000004110e7825 */ /* 0x000fca00078e0002 */
[----:B------:R-:W2:Y:S01]  /*0a80*/  LDG.E R13, desc[UR8][R14.64] ;  /* 0x000000080e0d7981 */ /* 0x000ea2000c1e1900 */
[----:B------:R-:W-:Y:S01]  /*0a90*/  IMAD.WIDE.U32 R16, R17, 0x4, R4 ;  /* 0x0000000411107825 */ /* 0x000fe200078e0004 */
[----:B------:R-:W-:-:S04]  /*0aa0*/  ISETP.NE.AND P0, PT, R18, 0x1, PT ;  /* 0x000000011200780c */ /* 0x000fc80003f05270 */
[----:B--2---:R0:W-:Y:S09]  /*0ab0*/  STG.E desc[UR8][R16.64], R13 ;  /* 0x0000000d10007986 */ /* 0x0041f2000c101908 */
[----:B------:R-:W-:Y:S05]  /*0ac0*/  @!P0 BRA `(.L_x_253) ;  /* 0x0000000000148947 */ /* 0x000fea0003800000 */
[----:B0-----:R-:W2:Y:S01]  /*0ad0*/  LDG.E R13, desc[UR8][R14.64+0x4] ;  /* 0x000004080e0d7981 */ /* 0x001ea2000c1e1900 */
[----:B------:R-:W-:-:S03]  /*0ae0*/  ISETP.NE.AND P0, PT, R18, 0x2, PT ;  /* 0x000000021200780c */ /* 0x000fc60003f05270 */
[----:B--2---:R1:W-:Y:S10]  /*0af0*/  STG.E desc[UR8][R16.64+0x4], R13 ;  /* 0x0000040d10007986 */ /* 0x0043f4000c101908 */
[----:B------:R-:W2:Y:S04]  /*0b00*/  @P0 LDG.E R19, desc[UR8][R14.64+0x8] ;  /* 0x000008080e130981 */ /* 0x000ea8000c1e1900 */
[----:B--2---:R1:W-:Y:S02]  /*0b10*/  @P0 STG.E desc[UR8][R16.64+0x8], R19 ;  /* 0x0000081310000986 */ /* 0x0043e4000c101908 */
.L_x_253:
[----:B------:R-:W-:Y:S05]  /*0b20*/  BSYNC.RECONVERGENT B0 ;  /* 0x0000000000007941 */ /* 0x000fea0003800200 */
.L_x_252:
[----:B01----:R0:W5:Y:S01]  /*0b30*/  LDG.E R17, desc[UR8][R2.64+0x2c] ;  /* 0x00002c0802117981 */ /* 0x003162000c1e1900 */
[----:B------:R-:W-:Y:S04]  /*0b40*/  BSSY.RECONVERGENT B1, `(.L_x_254) ;  /* 0x0000010000017945 */ /* 0x000fe80003800200 */
[----:B------:R-:W-:Y:S01]  /*0b50*/  BSSY.RELIABLE B0, `(.L_x_255) ;  /* 0x000000b000007945 */ /* 0x000fe20003800100 */
[----:B------:R-:W-:-:S07]  /*0b60*/  IMAD.MOV.U32 R19, RZ, RZ, RZ ;  /* 0x000000ffff137224 */ /* 0x000fce00078e00ff */
.L_x_257:
[----:B------:R-:W-:-:S06]  /*0b70*/  IMAD.WIDE.U32 R14, R19, 0x4, R4 ;  /* 0x00000004130e7825 */ /* 0x000fcc00078e0004 */
[----:B------:R-:W2:Y:S01]  /*0b80*/  LDG.E R14, desc[UR8][R14.64] ;  /* 0x000000080e0e7981 */ /* 0x000ea2000c1e1900 */
[----:B------:R-:W-:Y:S02]  /*0b90*/  MOV R13, R6 ;  /* 0x00000006000d7202 */ /* 0x000fe40000000f00 */
[----:B--2--5:R-:W-:-:S13]  /*0ba0*/  ISETP.NE.AND P0, PT, R14, R17, PT ;  /* 0x000000110e00720c */ /* 0x024fda0003f05270 */
[----:B------:R-:W-:Y:S05]  /*0bb0*/  @!P0 BREAK.RELIABLE B0 ;  /* 0x0000000000008942 */ /* 0x000fea0003800100 */
[----:B------:R-:W-:Y:S05]  /*0bc0*/  @!P0 BRA `(.L_x_256) ;  /* 0x00000000001c8947 */ /* 0x000fea0003800000 */
[----:B------:R-:W-:-:S05]  /*0bd0*/  VIADD R19, R19, 0x1 ;  /* 0x0000000113137836 */ /* 0x000fca0000000000 */
[----:B------:R-:W-:-:S13]  /*0be0*/  ISETP.NE.AND P0, PT, R19, R6, PT ;  /* 0x000000061300720c */ /* 0x000fda0003f05270 */
[----:B------:R-:W-:Y:S05]  /*0bf0*/  @P0 BRA `(.L_x_257) ;  /* 0xfffffffc00dc0947 */ /* 0x000fea000383ffff */
[----:B------:R-:W-:Y:S05]  /*0c00*/  BSYNC.RELIABLE B0 ;  /* 0x0000000000007941 */ /* 0x000fea0003800100 */
.L_x_255:
[----:B------:R-:W-:-:S04]  /*0c10*/  IMAD.WIDE.U32 R14, R7, 0x4, R4 ;  /* 0x00000004070e7825 */ /* 0x000fc800078e0004 */
[----:B------:R-:W-:Y:S01]  /*0c20*/  IMAD.MOV.U32 R13, RZ, RZ, R10 ;  /* 0x000000ffff0d7224 */ /* 0x000fe200078e000a */
[----:B------:R1:W-:Y:S06]  /*0c30*/  STG.E desc[UR8][R14.64+0x4], R17 ;  /* 0x000004110e007986 */ /* 0x0003ec000c101908 */
.L_x_256:
[----:B------:R-:W-:Y:S05]  /*0c40*/  BSYNC.RECONVERGENT B1 ;  /* 0x0000000000017941 */ /* 0x000fea0003800200 */
.L_x_254:
[----:B------:R-:W-:Y:S05]  /*0c50*/  WARPSYNC.ALL ;  /* 0x0000000000007948 */ /* 0x000fea0003800000 */
[----:B-1----:R1:W5:Y:S01]  /*0c60*/  LDG.E R17, desc[UR8][R2.64+0x30] ;  /* 0x0000300802117981 */ /* 0x002362000c1e1900 */
[----:B------:R-:W-:Y:S01]  /*0c70*/  BSSY.RECONVERGENT B2, `(.L_x_258) ;  /* 0x000000f000027945 */ /* 0x000fe20003800200 */
[----:B------:R-:W-:-:S03]  /*0c80*/  HFMA2 R19, -RZ, RZ, 0, 0 ;  /* 0x00000000ff137431 */ /* 0x000fc600000001ff */
[----:B------:R-:W-:Y:S04]  /*0c90*/  BSSY.RELIABLE B1, `(.L_x_259) ;  /* 0x0000009000017945 */ /* 0x000fe80003800100 */
.L_x_261:
[----:B------:R-:W-:-:S06]  /*0ca0*/  IMAD.WIDE.U32 R14, R19, 0x4, R4 ;  /* 0x00000004130e7825 */ /* 0x000fcc00078e0004 */
[----:B------:R-:W2:Y:S02]  /*0cb0*/  LDG.E R14, desc[UR8][R14.64] ;  /* 0x000000080e0e7981 */ /* 0x000ea4000c1e1900 */
[----:B--2--5:R-:W-:-:S13]  /*0cc0*/  ISETP.NE.AND P0, PT, R14, R17, PT ;  /* 0x000000110e00720c */ /* 0x024fda0003f05270 */
[----:B------:R-:W-:Y:S05]  /*0cd0*/  @!P0 BREAK.RELIABLE B1 ;  /* 0x0000000000018942 */ /* 0x000fea0003800100 */
[----:B------:R-:W-:Y:S05]  /*0ce0*/  @!P0 BRA `(.L_x_260) ;  /* 0x00000000001c8947 */ /* 0x000fea0003800000 */
[----:B------:R-:W-:-:S05]  /*0cf0*/  VIADD R19, R19, 0x1 ;  /* 0x0000000113137836 */ /* 0x000fca0000000000 */
[----:B------:R-:W-:-:S13]  /*0d00*/  ISETP.NE.AND P0, PT, R19, R6, PT ;  /* 0x000000061300720c */ /* 0x000fda0003f05270 */
[----:B------:R-:W-:Y:S05]  /*0d10*/  @P0 BRA `(.L_x_261) ;  /* 0xfffffffc00e00947 */ /* 0x000fea000383ffff */
[----:B------:R-:W-:Y:S05]  /*0d20*/  BSYNC.RELIABLE B1 ;  /* 0x0000000000017941 */ /* 0x000fea0003800100 */
.L_x_259:
[----:B------:R-:W-:-:S04]  /*0d30*/  IMAD.WIDE.U32 R14, R13, 0x4, R4 ;  /* 0x000000040d0e7825 */ /* 0x000fc800078e0004 */
[----:B------:R-:W-:Y:S01]  /*0d40*/  VIADD R13, R13, 0x1 ;  /* 0x000000010d0d7836 */ /* 0x000fe20000000000 */
[----:B------:R2:W-:Y:S06]  /*0d50*/  STG.E desc[UR8][R14.64], R17 ;  /* 0x000000110e007986 */ /* 0x0005ec000c101908 */
.L_x_260:
[----:B------:R-:W-:Y:S05]  /*0d60*/  BSYNC.RECONVERGENT B2 ;  /* 0x0000000000027941 */ /* 0x000fea0003800200 */
.L_x_258:
[----:B------:R-:W-:Y:S05]  /*0d70*/  WARPSYNC.ALL ;  /* 0x0000000000007948 */ /* 0x000fea0003800000 */
[----:B--2---:R2:W5:Y:S01]  /*0d80*/  LDG.E R17, desc[UR8][R2.64+0x34] ;  /* 0x0000340802117981 */ /* 0x004562000c1e1900 */
[----:B------:R-:W-:Y:S04]  /*0d90*/  BSSY.RECONVERGENT B3, `(.L_x_262) ;  /* 0x000000f000037945 */ /* 0x000fe80003800200 */
[----:B------:R-:W-:Y:S01]  /*0da0*/  BSSY.RELIABLE B2, `(.L_x_263) ;  /* 0x000000a000027945 */ /* 0x000fe20003800100 */
[----:B------:R-:W-:-:S07]  /*0db0*/  MOV R19, RZ ;  /* 0x000000ff00137202 */ /* 0x000fce0000000f00 */
.L_x_265:
[----:B------:R-:W-:-:S06]  /*0dc0*/  IMAD.WIDE.U32 R14, R19, 0x4, R4 ;  /* 0x00000004130e7825 */ /* 0x000fcc00078e0004 */
[----:B------:R-:W3:Y:S02]  /*0dd0*/  LDG.E R14, desc[UR8][R14.64] ;  /* 0x000000080e0e7981 */ /* 0x000ee4000c1e1900 */
[----:B---3-5:R-:W-:-:S13]  /*0de0*/  ISETP.NE.AND P0, PT, R14, R17, PT ;  /* 0x000000110e00720c */ /* 0x028fda0003f05270 */
[----:B------:R-:W-:Y:S05]  /*0df0*/  @!P0 BREAK.RELIABLE B2 ;  /* 0x0000000000028942 */ /* 0x000fea0003800100 */
[----:B------:R-:W-:Y:S05]  /*0e00*/  @!P0 BRA `(.L_x_264) ;  /* 0x00000000001c8947 */ /* 0x000fea0003800000 */
[----:B------:R-:W-:-:S05]  /*0e10*/  VIADD R19, R19, 0x1 ;  /* 0x0000000113137836 */ /* 0x000fca0000000000 */
[----:B------:R-:W-:-:S13]  /*0e20*/  ISETP.NE.AND P0, PT, R19, R6, PT ;  /* 0x000000061300720c */ /* 0x000fda0003f05270 */
[----:B------:R-:W-:Y:S05]  /*0e30*/  @P0 BRA `(.L_x_265) ;  /* 0xfffffffc00e00947 */ /* 0x000fea000383ffff */
[----:B------:R-:W-:Y:S05]  /*0e40*/  BSYNC.RELIABLE B2 ;  /* 0x0000000000027941 */ /* 0x000fea0003800100 */
.L_x_263:
[----:B------:R-:W-:-:S04]  /*0e50*/  IMAD.WIDE.U32 R14, R13, 0x4, R4 ;  /* 0x000000040d0e7825 */ /* 0x000fc800078e0004 */
[----:B------:R-:W-:Y:S01]  /*0e60*/  VIADD R13, R13, 0x1 ;  /* 0x000000010d0d7836 */ /* 0x000fe20000000000 */
[----:B------:R3:W-:Y:S06]  /*0e70*/  STG.E desc[UR8][R14.64], R17 ;  /* 0x000000110e007986 */ /* 0x0007ec000c101908 */
.L_x_264:
[----:B------:R-:W-:Y:S05]  /*0e80*/  BSYNC.RECONVERGENT B3 ;  /* 0x0000000000037941 */ /* 0x000fea0003800200 */
.L_x_262:
[----:B------:R-:W-:Y:S05]  /*0e90*/  WARPSYNC.ALL ;  /* 0x0000000000007948 */ /* 0x000fea0003800000 */
[----:B---3--:R3:W5:Y:S01]  /*0ea0*/  LDG.E R17, desc[UR8][R2.64+0x38] ;  /* 0x0000380802117981 */ /* 0x008762000c1e1900 */
[----:B------:R-:W-:Y:S01]  /*0eb0*/  BSSY.RECONVERGENT B4, `(.L_x_266) ;  /* 0x000000f000047945 */ /* 0x000fe20003800200 */
[----:B------:R-:W-:-:S03]  /*0ec0*/  HFMA2 R19, -RZ, RZ, 0, 0 ;  /* 0x00000000ff137431 */ /* 0x000fc600000001ff */
[----:B------:R-:W-:Y:S04]  /*0ed0*/  BSSY.RELIABLE B3, `(.L_x_267) ;  /* 0x0000009000037945 */ /* 0x000fe80003800100 */
.L_x_269:
[----:B------:R-:W-:-:S06]  /*0ee0*/  IMAD.WIDE.U32 R14, R19, 0x4, R4 ;  /* 0x00000004130e7825 */ /* 0x000fcc00078e0004 */
[----:B------:R-:W4:Y:S02]  /*0ef0*/  LDG.E R14, desc[UR8][R14.64] ;  /* 0x000000080e0e7981 */ /* 0x000f24000c1e1900 */
[----:B----45:R-:W-:-:S13]  /*0f00*/  ISETP.NE.AND P0, PT, R14, R17, PT ;  /* 0x000000110e00720c */ /* 0x030fda0003f05270 */
[----:B------:R-:W-:Y:S05]  /*0f10*/  @!P0 BREAK.RELIABLE B3 ;  /* 0x0000000000038942 */ /* 0x000fea0003800100 */
[----:B------:R-:W-:Y:S05]  /*0f20*/  @!P0 BRA `(.L_x_268) ;  /* 0x00000000001c8947 */ /* 0x000fea0003800000 */
[----:B------:R-:W-:-:S05]  /*0f30*/  VIADD R19, R19, 0x1 ;  /* 0x0000000113137836 */ /* 0x000fca0000000000 */
[----:B------:R-:W-:-:S13]  /*0f40*/  ISETP.NE.AND P0, PT, R19, R6, PT ;  /* 0x000000061300720c */ /* 0x000fda0003f05270 */
[----:B------:R-:W-:Y:S05]  /*0f50*/  @P0 BRA `(.L_x_269) ;  /* 0xfffffffc00e00947 */ /* 0x000fea000383ffff */
[----:B------:R-:W-:Y:S05]  /*0f60*/  BSYNC.RELIABLE B3 ;  /* 0x0000000000037941 */ /* 0x000fea0003800100 */
.L_x_267:
[----:B------:R-:W-:-:S04]  /*0f70*/  IMAD.WIDE.U32 R14, R13, 0x4, R4 ;  /* 0x000000040d0e7825 */ /* 0x000fc800078e0004 */
[----:B------:R-:W-:Y:S01]  /*0f80*/  VIADD R13, R13, 0x1 ;  /* 0x000000010d0d7836 */ /* 0x000fe20000000000 */
[----:B------:R4:W-:Y:S06]  /*0f90*/  STG.E desc[UR8][R14.64], R17 ;  /* 0x000000110e007986 */ /* 0x0009ec000c101908 */
.L_x_268:
[----:B------:R-:W-:Y:S05]  /*0fa0*/  BSYNC.RECONVERGENT B4 ;  /* 0x0000000000047941 */ /* 0x000fea0003800200 */
.L_x_266:
[----:B------:R-:W-:Y:S05]  /*0fb0*/  WARPSYNC.ALL ;  /* 0x0000000000007948 */ /* 0x000fea0003800000 */
[----:B----4-:R4:W5:Y:S01]  /*0fc0*/  LDG.E R17, desc[UR8][R2.64+0x3c] ;  /* 0x00003c0802117981 */ /* 0x010962000c1e1900 */
[----:B------:R-:W-:Y:S04]  /*0fd0*/  BSSY.RECONVERGENT B5, `(.L_x_270) ;  /* 0x000000f000057945 */ /* 0x000fe80003800200 */
[----:B------:R-:W-:Y:S01]  /*0fe0*/  BSSY.RELIABLE B4, `(.L_x_271) ;  /* 0x000000a000047945 */ /* 0x000fe20003800100 */
[----:B------:R-:W-:-:S07]  /*0ff0*/  MOV R19, RZ ;  /* 0x000000ff00137202 */ /* 0x000fce0000000f00 */
.L_x_273:
        /* <DEDUP_REMOVED lines=9> */
.L_x_271:
[C---:B------:R-:W-:Y:S01]  /*1090*/  IMAD.WIDE.U32 R14, R13.reuse, 0x4, R4 ;  /* 0x000000040d0e7825 */ /* 0x040fe200078e0004 */
[----:B------:R-:W-:-:S04]  /*10a0*/  IADD3 R13, PT, PT, R13, 0x1, RZ ;  /* 0x000000010d0d7810 */ /* 0x000fc80007ffe0ff */
[----:B------:R2:W-:Y:S03]  /*10b0*/  STG.E desc[UR8][R14.64], R17 ;  /* 0x000000110e007986 */ /* 0x0005e6000c101908 */
.L_x_272:
[----:B------:R-:W-:Y:S05]  /*10c0*/  BSYNC.RECONVERGENT B5 ;  /* 0x0000000000057941 */ /* 0x000fea0003800200 */
.L_x_270:
[----:B------:R-:W-:Y:S05]  /*10d0*/  WARPSYNC.ALL ;  /* 0x0000000000007948 */ /* 0x000fea0003800000 */
[----:B--2---:R2:W5:Y:S01]  /*10e0*/  LDG.E R17, desc[UR8][R2.64+0x40] ;  /* 0x0000400802117981 */ /* 0x004562000c1e1900 */
[----:B------:R-:W-:Y:S04]  /*10f0*/  BSSY.RECONVERGENT B6, `(.L_x_274) ;  /* 0x000000f000067945 */ /* 0x000fe80003800200 */
[----:B------:R-:W-:Y:S01]  /*1100*/  BSSY.RELIABLE B5, `(.L_x_275) ;  /* 0x000000a000057945 */ /* 0x000fe20003800100 */
[----:B------:R-:W-:-:S07]  /*1110*/  IMAD.MOV.U32 R19, RZ, RZ, RZ ;  /* 0x000000ffff137224 */ /* 0x000fce00078e00ff */
.L_x_277:
[----:B------:R-:W-:-:S06]  /*1120*/  IMAD.WIDE.U32 R14, R19, 0x4, R4 ;  /* 0x00000004130e7825 */ /* 0x000fcc00078e0004 */
[----:B------:R-:W2:Y:S02]  /*1130*/  LDG.E R14, desc[UR8][R14.64] ;  /* 0x000000080e0e7981 */ /* 0x000ea4000c1e1900 */
[----:B--2--5:R-:W-:-:S13]  /*1140*/  ISETP.NE.AND P0, PT, R14, R17, PT ;  /* 0x000000110e00720c */ /* 0x024fda0003f05270 */
[----:B------:R-:W-:Y:S05]  /*1150*/  @!P0 BREAK.RELIABLE B5 ;  /* 0x0000000000058942 */ /* 0x000fea0003800100 */
[----:B------:R-:W-:Y:S05]  /*1160*/  @!P0 BRA `(.L_x_276) ;  /* 0x00000000001c8947 */ /* 0x000fea0003800000 */
[----:B------:R-:W-:-:S04]  /*1170*/  IADD3 R19, PT, PT, R19, 0x1, RZ ;  /* 0x0000000113137810 */ /* 0x000fc80007ffe0ff */
[----:B------:R-:W-:-:S13]  /*1180*/  ISETP.NE.AND P0, PT, R19, R6, PT ;  /* 0x000000061300720c */ /* 0x000fda0003f05270 */
[----:B------:R-:W-:Y:S05]  /*1190*/  @P0 BRA `(.L_x_277) ;  /* 0xfffffffc00e00947 */ /* 0x000fea000383ffff */
[----:B------:R-:W-:Y:S05]  /*11a0*/  BSYNC.RELIABLE B5 ;  /* 0x0000000000057941 */ /* 0x000fea0003800100 */
.L_x_275:
[----:B------:R-:W-:-:S04]  /*11b0*/  IMAD.WIDE.U32 R14, R13, 0x4, R4 ;  /* 0x000000040d0e7825 */ /* 0x000fc800078e0004 */
[----:B------:R-:W-:Y:S01]  /*11c0*/  VIADD R13, R13, 0x1 ;  /* 0x000000010d0d7836 */ /* 0x000fe20000000000 */
[----:B------:R2:W-:Y:S06]  /*11d0*/  STG.E desc[UR8][R14.64], R17 ;  /* 0x000000110e007986 */ /* 0x0005ec000c101908 */
.L_x_276:
[----:B------:R-:W-:Y:S05]  /*11e0*/  BSYNC.RECONVERGENT B6 ;  /* 0x0000000000067941 */ /* 0x000fea0003800200 */
.L_x_274:
[----:B------:R-:W-:Y:S05]  /*11f0*/  WARPSYNC.ALL ;  /* 0x0000000000007948 */ /* 0x000fea0003800000 */
[----:B--2---:R2:W5:Y:S01]  /*1200*/  LDG.E R17, desc[UR8][R2.64+0x44] ;  /* 0x0000440802117981 */ /* 0x004562000c1e1900 */
[----:B------:R-:W-:Y:S01]  /*1210*/  BSSY.RECONVERGENT B7, `(.L_x_278) ;  /* 0x000000f000077945 */ /* 0x000fe20003800200 */
[----:B------:R-:W-:-:S03]  /*1220*/  HFMA2 R19, -RZ, RZ, 0, 0 ;  /* 0x00000000ff137431 */ /* 0x000fc600000001ff */
[----:B------:R-:W-:Y:S04]  /*1230*/  BSSY.RELIABLE B6, `(.L_x_279) ;  /* 0x0000009000067945 */ /* 0x000fe80003800100 */
.L_x_281:
        /* <DEDUP_REMOVED lines=9> */
.L_x_279:
[C---:B------:R-:W-:Y:S01]  /*12d0*/  IMAD.WIDE.U32 R14, R13.reuse, 0x4, R4 ;  /* 0x000000040d0e7825 */ /* 0x040fe200078e0004 */
[----:B------:R-:W-:-:S04]  /*12e0*/  IADD3 R13, PT, PT, R13, 0x1, RZ ;  /* 0x000000010d0d7810 */ /* 0x000fc80007ffe0ff */
[----:B------:R3:W-:Y:S03]  /*12f0*/  STG.E desc[UR8][R14.64], R17 ;  /* 0x000000110e007986 */ /* 0x0007e6000c101908 */
.L_x_280:
[----:B------:R-:W-:Y:S05]  /*1300*/  BSYNC.RECONVERGENT B7 ;  /* 0x0000000000077941 */ /* 0x000fea0003800200 */
.L_x_278:
[----:B------:R-:W-:Y:S05]  /*1310*/  WARPSYNC.ALL ;  /* 0x0000000000007948 */ /* 0x000fea0003800000 */
[----:B---3--:R3:W5:Y:S01]  /*1320*/  LDG.E R17, desc[UR8][R2.64+0x48] ;  /* 0x0000480802117981 */ /* 0x008762000c1e1900 */
[----:B------:R-:W-:Y:S04]  /*1330*/  BSSY.RECONVERGENT B8, `(.L_x_282) ;  /* 0x000000f000087945 */ /* 0x000fe80003800200 */
[----:B------:R-:W-:Y:S01]  /*1340*/  BSSY.RELIABLE B7, `(.L_x_283) ;  /* 0x000000a000077945 */ /* 0x000fe20003800100 */
[----:B------:R-:W-:-:S07]  /*1350*/  IMAD.MOV.U32 R19, RZ, RZ, RZ ;  /* 0x000000ffff137224 */ /* 0x000fce00078e00ff */
.L_x_285:
        /* <DEDUP_REMOVED lines=9> */
.L_x_283:
[----:B------:R-:W-:-:S04]  /*13f0*/  IMAD.WIDE.U32 R14, R13, 0x4, R4 ;  /* 0x000000040d0e7825 */ /* 0x000fc800078e0004 */
[----:B------:R-:W-:Y:S01]  /*1400*/  VIADD R13, R13, 0x1 ;  /* 0x000000010d0d7836 */ /* 0x000fe20000000000 */
[----:B------:R2:W-:Y:S06]  /*1410*/  STG.E desc[UR8][R14.64], R17 ;  /* 0x000000110e007986 */ /* 0x0005ec000c101908 */
.L_x_284:
[----:B------:R-:W-:Y:S05]  /*1420*/  BSYNC.RECONVERGENT B8 ;  /* 0x0000000000087941 */ /* 0x000fea0003800200 */
.L_x_282:
[----:B------:R-:W-:Y:S05]  /*1430*/  WARPSYNC.ALL ;  /* 0x0000000000007948 */ /* 0x000fea0003800000 */
[----:B--2---:R2:W5:Y:S01]  /*1440*/  LDG.E R17, desc[UR8][R2.64+0x4c] ;  /* 0x00004c0802117981 */ /* 0x004562000c1e1900 */
[----:B------:R-:W-:Y:S04]  /*1450*/  BSSY.RECONVERGENT B9, `(.L_x_286) ;  /* 0x000000f000097945 */ /* 0x000fe80003800200 */
[----:B------:R-:W-:Y:S01]  /*1460*/  BSSY.RELIABLE B8, `(.L_x_287) ;  /* 0x000000a000087945 */ /* 0x000fe20003800100 */
[----:B------:R-:W-:-:S07]  /*1470*/  MOV R19, RZ ;  /* 0x000000ff00137202 */ /* 0x000fce0000000f00 */
.L_x_289:
        /* <DEDUP_REMOVED lines=9> */
.L_x_287:
[C---:B------:R-:W-:Y:S01]  /*1510*/  IMAD.WIDE.U32 R14, R13.reuse, 0x4, R4 ;  /* 0x000000040d0e7825 */ /* 0x040fe200078e0004 */
[----:B------:R-:W-:-:S04]  /*1520*/  IADD3 R13, PT, PT, R13, 0x1, RZ ;  /* 0x000000010d0d7810 */ /* 0x000fc80007ffe0ff */
[----:B------:R2:W-:Y:S03]  /*1530*/  STG.E desc[UR8][R14.64], R17 ;  /* 0x000000110e007986 */ /* 0x0005e6000c101908 */
.L_x_288:
[----:B------:R-:W-:Y:S05]  /*1540*/  BSYNC.RECONVERGENT B9 ;  /* 0x0000000000097941 */ /* 0x000fea0003800200 */
.L_x_286:
[----:B------:R-:W-:Y:S05]  /*1550*/  WARPSYNC.ALL ;  /* 0x0000000000007948 */ /* 0x000fea0003800000 */
[----:B--2---:R2:W5:Y:S01]  /*1560*/  LDG.E R17, desc[UR8][R2.64+0x50] ;  /* 0x0000500802117981 */ /* 0x004562000c1e1900 */
[----:B------:R-:W-:Y:S04]  /*1570*/  BSSY.RECONVERGENT B9, `(.L_x_290) ;  /* 0x000000e000097945 */ /* 0x000fe80003800200 */
[----:B------:R-:W-:Y:S01]  /*1580*/  BSSY.RELIABLE B10, `(.L_x_291) ;  /* 0x000000a0000a7945 */ /* 0x000fe20003800100 */
[----:B------:R-:W-:-:S07]  /*1590*/  IMAD.MOV.U32 R19, RZ, RZ, RZ ;  /* 0x000000ffff137224 */ /* 0x000fce00078e00ff */
.L_x_293:
        /* <DEDUP_REMOVED lines=9> */
.L_x_291:
[----:B------:R-:W-:-:S05]  /*1630*/  IMAD.WIDE.U32 R4, R13, 0x4, R4 ;  /* 0x000000040d047825 */ /* 0x000fca00078e0004 */
[----:B------:R2:W-:Y:S02]  /*1640*/  STG.E desc[UR8][R4.64], R17 ;  /* 0x0000001104007986 */ /* 0x0005e4000c101908 */
.L_x_292:
[----:B------:R-:W-:Y:S05]  /*1650*/  BSYNC.RECONVERGENT B9 ;  /* 0x0000000000097941 */ /* 0x000fea0003800200 */
.L_x_290:
[----:B------:R-:W-:Y:S05]  /*1660*/  WARPSYNC.ALL ;  /* 0x0000000000007948 */ /* 0x000fea0003800000 */
[----:B------:R-:W-:Y:S01]  /*1670*/  UPLOP3.LUT UP0, UPT, UPT, UPT, UPT, 0x40, 0x4 ;  /* 0x000000000004789c */ /* 0x000fe20003f0e870 */
[----:B------:R-:W-:Y:S01]  /*1680*/  UMOV UR4, 0x1 ;  /* 0x0000000100047882 */ /* 0x000fe20000000000 */
[----:B------:R-:W-:Y:S09]  /*1690*/  BRA.U UP1, `(.L_x_294) ;  /* 0xffffffe901dc7547 */ /* 0x000ff2000b83ffff */
[----:B------:R-:W-:Y:S05]  /*16a0*/  EXIT ;  /* 0x000000000000794d */ /* 0x000fea0003800000 */
.L_x_295:
        /* <DEDUP_REMOVED lines=13> */
.L_x_360:


//--------------------- .text._Z9selectionP10IndividualS0_fP17curandStateXORWOW --------------------------
	.section	.text._Z9selectionP10IndividualS0_fP17curandStateXORWOW,"ax",@progbits
	.align	128
        .global         _Z9selectionP10IndividualS0_fP17curandStateXORWOW
        .type           _Z9selectionP10IndividualS0_fP17curandStateXORWOW,@function
        .size           _Z9selectionP10IndividualS0_fP17curandStateXORWOW,(.L_x_361 - _Z9selectionP10IndividualS0_fP17curandStateXORWOW)
        .other          _Z9selectionP10IndividualS0_fP17curandStateXORWOW,@"STO_CUDA_ENTRY STV_DEFAULT"
_Z9selectionP10IndividualS0_fP17curandStateXORWOW:
.text._Z9selectionP10IndividualS0_fP17curandStateXORWOW:
        /* <DEDUP_REMOVED lines=9> */
[----:B------:R-:W2:Y:S06]  /*0090*/  LDCU UR8, c[0x0][0x390] ;  /* 0x00007200ff0877ac */ /* 0x000eac0008000800 */
[----:B------:R-:W3:Y:S01]  /*00a0*/  LDC.64 R4, c[0x0][0x380] ;  /* 0x0000e000ff047b82 */ /* 0x000ee20000000a00 */
[----:B------:R-:W4:Y:S01]  /*00b0*/  LDCU.64 UR4, c[0x0][0x380] ;  /* 0x00007000ff0477ac */ /* 0x000f220008000a00 */
[----:B0-----:R-:W-:-:S05]  /*00c0*/  IMAD.WIDE R2, R0, 0x30, R2 ;  /* 0x0000003000027825 */ /* 0x001fca00078e0202 */
[----:B-1----:R-:W5:Y:S04]  /*00d0*/  LDG.E.64 R6, desc[UR6][R2.64] ;  /* 0x0000000602067981 */ /* 0x002f68000c1e1b00 */
[----:B------:R0:W2:Y:S04]  /*00e0*/  LDG.E R8, desc[UR6][R2.64+0x14] ;  /* 0x0000140602087981 */ /* 0x0000a8000c1e1900 */
[----:B---3--:R-:W3:Y:S01]  /*00f0*/  LDG.E R4, desc[UR6][R4.64+0x28] ;  /* 0x0000280604047981 */ /* 0x008ee2000c1e1900 */
[----:B----4-:R-:W-:Y:S01]  /*0100*/  UIADD3 UR4, UP0, UPT, UR4, 0x28, URZ ;  /* 0x0000002804047890 */ /* 0x010fe2000ff1e0ff */
[----:B------:R-:W-:Y:S03]  /*0110*/  BSSY.RECONVERGENT B0, `(.L_x_296) ;  /* 0x000007b000007945 */ /* 0x000fe60003800200 */
[----:B------:R-:W-:Y:S01]  /*0120*/  UIADD3.X UR5, UPT, UPT, URZ, UR5, URZ, UP0, !UPT ;  /* 0x00000005ff057290 */ /* 0x000fe200087fe4ff */
[----:B0-----:R-:W-:Y:S01]  /*0130*/  IMAD.MOV.U32 R3, RZ, RZ, 0x2f800000 ;  /* 0x2f800000ff037424 */ /* 0x001fe200078e00ff */
[----:B-----5:R-:W-:-:S04]  /*0140*/  SHF.R.U32.HI R10, RZ, 0x2, R7 ;  /* 0x00000002ff0a7819 */ /* 0x020fc80000011607 */
[----:B------:R-:W-:Y:S01]  /*0150*/  LOP3.LUT R10, R10, R7, RZ, 0x3c, !PT ;  /* 0x000000070a0a7212 */ /* 0x000fe200078e3cff */
[----:B--2---:R-:W-:-:S03]  /*0160*/  IMAD.SHL.U32 R7, R8, 0x10, RZ ;  /* 0x0000001008077824 */ /* 0x004fc600078e00ff */
[----:B------:R-:W-:-:S04]  /*0170*/  SHF.L.U32 R9, R10, 0x1, RZ ;  /* 0x000000010a097819 */ /* 0x000fc800000006ff */
[----:B------:R-:W-:Y:S01]  /*0180*/  LOP3.LUT R7, R8, R7, R9, 0x96, !PT ;  /* 0x0000000708077212 */ /* 0x000fe200078e9609 */
[----:B---3--:R-:W-:-:S03]  /*0190*/  FADD R8, RZ, R4 ;  /* 0x00000004ff087221 */ /* 0x008fc60000000000 */
[----:B------:R-:W-:Y:S02]  /*01a0*/  LOP3.LUT R7, R7, R10, RZ, 0x3c, !PT ;  /* 0x0000000a07077212 */ /* 0x000fe400078e3cff */
[----:B------:R-:W-:Y:S02]  /*01b0*/  CS2R R10, SRZ ;  /* 0x00000000000a7805 */ /* 0x000fe4000001ff00 */
[----:B------:R-:W-:-:S04]  /*01c0*/  IADD3 R6, PT, PT, R6, 0x587c5, R7 ;  /* 0x000587c506067810 */ /* 0x000fc80007ffe007 */
[----:B------:R-:W-:-:S05]  /*01d0*/  I2FP.F32.U32 R6, R6 ;  /* 0x0000000600067245 */ /* 0x000fca0000201000 */
[----:B------:R-:W-:-:S04]  /*01e0*/  FFMA R6, R6, R3, 1.1641532182693481445e-10 ;  /* 0x2f00000006067423 */ /* 0x000fc80000000003 */
[----:B------:R-:W-:-:S05]  /*01f0*/  FMUL R6, R6, UR8 ;  /* 0x0000000806067c20 */ /* 0x000fca0008400000 */
[----:B------:R-:W-:-:S13]  /*0200*/  FSETP.GE.AND P0, PT, R8, R6, PT ;  /* 0x000000060800720b */ /* 0x000fda0003f06000 */
[----:B------:R-:W-:Y:S05]  /*0210*/  @P0 BRA `(.L_x_297) ;  /* 0x0000000400a80947 */ /* 0x000fea0003800000 */
[----:B------:R-:W0:Y:S01]  /*0220*/  LDC.64 R2, c[0x0][0x380] ;  /* 0x0000e000ff027b82 */ /* 0x000e220000000a00 */
[----:B------:R-:W-:Y:S01]  /*0230*/  MOV R4, UR4 ;  /* 0x0000000400047c02 */ /* 0x000fe20008000f00 */
[----:B------:R-:W-:-:S07]  /*0240*/  IMAD.U32 R5, RZ, RZ, UR5 ;  /* 0x00000005ff057e24 */ /* 0x000fce000f8e00ff */
.L_x_298:
[----:B------:R-:W2:Y:S01]  /*0250*/  LDG.E R7, desc[UR6][R4.64+0x2c] ;  /* 0x00002c0604077981 */ /* 0x000ea2000c1e1900 */
[----:B------:R-:W-:Y:S02]  /*0260*/  IMAD.MOV.U32 R11, RZ, RZ, RZ ;  /* 0x000000ffff0b7224 */ /* 0x000fe400078e00ff */
[----:B--2---:R-:W-:Y:S01]  /*0270*/  FADD R9, R7, R8 ;  /* 0x0000000807097221 */ /* 0x004fe20000000000 */
[----:B------:R-:W-:Y:S01]  /*0280*/  IADD3 R7, PT, PT, R10, 0x1, RZ ;  /* 0x000000010a077810 */ /* 0x000fe20007ffe0ff */
[----:B------:R-:W-:-:S03]  /*0290*/  IMAD.MOV.U32 R8, RZ, RZ, R10 ;  /* 0x000000ffff087224 */ /* 0x000fc600078e000a */
[----:B------:R-:W-:Y:S02]  /*02a0*/  FSETP.GE.AND P0, PT, R9, R6, PT ;  /* 0x000000060900720b */ /* 0x000fe40003f06000 */
[----:B------:R-:W-:-:S11]  /*02b0*/  MOV R10, R7 ;  /* 0x00000007000a7202 */ /* 0x000fd60000000f00 */
[----:B------:R-:W-:Y:S05]  /*02c0*/  @P0 BRA `(.L_x_297) ;  /* 0x00000004007c0947 */ /* 0x000fea0003800000 */
[----:B------:R-:W2:Y:S01]  /*02d0*/  LDG.E R7, desc[UR6][R4.64+0x58] ;  /* 0x0000580604077981 */ /* 0x000ea2000c1e1900 */
[----:B------:R-:W-:Y:S01]  /*02e0*/  IADD3 R10, PT, PT, R8, 0x2, RZ ;  /* 0x00000002080a7810 */ /* 0x000fe20007ffe0ff */
[----:B------:R-:W-:Y:S02]  /*02f0*/  IMAD.MOV.U32 R11, RZ, RZ, RZ ;  /* 0x000000ffff0b7224 */ /* 0x000fe400078e00ff */
[----:B--2---:R-:W-:-:S05]  /*0300*/  FADD R9, R9, R7 ;  /* 0x0000000709097221 */ /* 0x004fca0000000000 */
[----:B------:R-:W-:-:S13]  /*0310*/  FSETP.GE.AND P0, PT, R9, R6, PT ;  /* 0x000000060900720b */ /* 0x000fda0003f06000 */
        /* <DEDUP_REMOVED lines=79> */
[----:B------:R-:W-:-:S04]  /*0810*/  IADD3 R10, PT, PT, R8, 0x10, RZ ;  /* 0x00000010080a7810 */ /* 0x000fc80007ffe0ff */
[----:B------:R-:W-:-:S13]  /*0820*/  ISETP.NE.AND P0, PT, R10, 0x7d0, PT ;  /* 0x000007d00a00780c */ /* 0x000fda0003f05270 */
[----:B------:R-:W-:Y:S05]  /*0830*/  @!P0 EXIT ;  /* 0x000000000000894d */ /* 0x000fea0003800000 */
[----:B0-----:R-:W-:-:S05]  /*0840*/  IMAD.WIDE.U32 R4, R10, 0x2c, R2 ;  /* 0x0000002c0a047825 */ /* 0x001fca00078e0002 */
[----:B------:R0:W2:Y:S01]  /*0850*/  LDG.E R8, desc[UR6][R4.64+0x28] ;  /* 0x0000280604087981 */ /* 0x0000a2000c1e1900 */
[----:B------:R-:W-:Y:S01]  /*0860*/  HFMA2 R11, -RZ, RZ, 0, 0 ;  /* 0x00000000ff0b7431 */ /* 0x000fe200000001ff */
[----:B0-----:R-:W-:-:S05]  /*0870*/  IADD3 R4, P1, PT, R4, 0x28, RZ ;  /* 0x0000002804047810 */ /* 0x001fca0007f3e0ff */
[----:B------:R-:W-:Y:S02]  /*0880*/  IMAD.X R5, RZ, RZ, R5, P1 ;  /* 0x000000ffff057224 */ /* 0x000fe400008e0605 */
[----:B--2---:R-:W-:-:S05]  /*0890*/  FADD R8, R7, R8 ;  /* 0x0000000807087221 */ /* 0x004fca0000000000 */
[----:B------:R-:W-:-:S13]  /*08a0*/  FSETP.GE.AND P0, PT, R8, R6, PT ;  /* 0x000000060800720b */ /* 0x000fda0003f06000 */
[----:B------:R-:W-:Y:S05]  /*08b0*/  @!P0 BRA `(.L_x_298) ;  /* 0xfffffff800648947 */ /* 0x000fea000383ffff */
.L_x_297:
[----:B------:R-:W-:Y:S05]  /*08c0*/  BSYNC.RECONVERGENT B0 ;  /* 0x0000000000007941 */ /* 0x000fea0003800200 */
.L_x_296:
[----:B------:R-:W1:Y:S01]  /*08d0*/  LDC.64 R4, c[0x0][0x380] ;  /* 0x0000e000ff047b82 */ /* 0x000e620000000a00 */
[----:B0-----:R-:W-:Y:S02]  /*08e0*/  IMAD R3, R11, 0x2c, RZ ;  /* 0x0000002c0b037824 */ /* 0x001fe400078e02ff */
[----:B-1----:R-:W-:-:S04]  /*08f0*/  IMAD.WIDE.U32 R4, R10, 0x2c, R4 ;  /* 0x0000002c0a047825 */ /* 0x002fc800078e0004 */
[----:B------:R-:W-:Y:S02]  /*0900*/  IMAD.IADD R5, R5, 0x1, R3 ;  /* 0x0000000105057824 */ /* 0x000fe400078e0203 */
[----:B------:R-:W0:Y:S03]  /*0910*/  LDC.64 R2, c[0x0][0x388] ;  /* 0x0000e200ff027b82 */ /* 0x000e260000000a00 */
        /* <DEDUP_REMOVED lines=11> */
[----:B0-----:R-:W-:-:S05]  /*09d0*/  IMAD.WIDE R2, R0, 0x2c, R2 ;  /* 0x0000002c00027825 */ /* 0x001fca00078e0202 */
[----:B--2---:R-:W-:Y:S04]  /*09e0*/  STG.E desc[UR6][R2.64], R7 ;  /* 0x0000000702007986 */ /* 0x004fe8000c101906 */
        /* <DEDUP_REMOVED lines=11> */
.L_x_299:
        /* <DEDUP_REMOVED lines=14> */
.L_x_361:


//--------------------- .text._Z16calculateFitnessP10Individual --------------------------
	.section	.text._Z16calculateFitnessP10Individual,"ax",@progbits
	.align	128
        .global         _Z16calculateFitnessP10Individual
        .type           _Z16calculateFitnessP10Individual,@function
        .size           _Z16calculateFitnessP10Individual,(.L_x_350 - _Z16calculateFitnessP10Individual)
        .other          _Z16calculateFitnessP10Individual,@"STO_CUDA_ENTRY STV_DEFAULT"
_Z16calculateFitnessP10Individual:
.text._Z16calculateFitnessP10Individual:
        /* <DEDUP_REMOVED lines=10> */
[----:B-1----:R-:W2:Y:S04]  /*00a0*/  LDG.E R2, desc[UR4][R4.64+0x4] ;  /* 0x0000040404027981 */ /* 0x002ea8000c1e1900 */
[----:B------:R-:W3:Y:S01]  /*00b0*/  LDG.E R0, desc[UR4][R4.64] ;  /* 0x0000000404007981 */ /* 0x000ee2000c1e1900 */
[----:B------:R-:W-:Y:S01]  /*00c0*/  UMOV UR6, 0x48 ;  /* 0x0000004800067882 */ /* 0x000fe20000000000 */
[----:B------:R-:W-:Y:S01]  /*00d0*/  BSSY.RECONVERGENT B0, `(.L_x_300) ;  /* 0x0000015000007945 */ /* 0x000fe20003800200 */
[----:B--2---:R-:W-:Y:S02]  /*00e0*/  LEA R12, R2, UR6, 0x3 ;  /* 0x00000006020c7c11 */ /* 0x004fe4000f8e18ff */
[----:B---3--:R-:W-:-:S04]  /*00f0*/  LEA R0, R0, UR6, 0x3 ;  /* 0x0000000600007c11 */ /* 0x008fc8000f8e18ff */
[----:B------:R-:W0:Y:S08]  /*0100*/  LDC.64 R12, c[0x3][R12] ;  /* 0x00c000000c0c7b82 */ /* 0x000e300000000a00 */
[----:B------:R-:W0:Y:S02]  /*0110*/  LDC.64 R2, c[0x3][R0] ;  /* 0x00c0000000027b82 */ /* 0x000e240000000a00 */
[----:B0-----:R-:W-:Y:S01]  /*0120*/  FADD R7, R3, -R13 ;  /* 0x8000000d03077221 */ /* 0x001fe20000000000 */
[----:B------:R-:W-:-:S03]  /*0130*/  FADD R6, R2, -R12 ;  /* 0x8000000c02067221 */ /* 0x000fc60000000000 */
[----:B------:R-:W-:-:S04]  /*0140*/  FMUL R7, R7, R7 ;  /* 0x0000000707077220 */ /* 0x000fc80000400000 */
[----:B------:R-:W-:-:S05]  /*0150*/  FFMA R7, R6, R6, R7 ;  /* 0x0000000606077223 */ /* 0x000fca0000000007 */
[----:B------:R-:W-:Y:S01]  /*0160*/  IADD3 R8, PT, PT, R7, -0xd000000, RZ ;  /* 0xf300000007087810 */ /* 0x000fe20007ffe0ff */
[----:B------:R0:W1:Y:S03]  /*0170*/  MUFU.RSQ R6, R7 ;  /* 0x0000000700067308 */ /* 0x0000660000001400 */
[----:B------:R-:W-:-:S13]  /*0180*/  ISETP.GT.U32.AND P0, PT, R8, 0x727fffff, PT ;  /* 0x727fffff0800780c */ /* 0x000fda0003f04070 */
[----:B0-----:R-:W-:Y:S05]  /*0190*/  @!P0 BRA `(.L_x_301) ;  /* 0x0000000000108947 */ /* 0x001fea0003800000 */
[----:B------:R-:W-:Y:S02]  /*01a0*/  MOV R0, R7 ;  /* 0x0000000700007202 */ /* 0x000fe40000000f00 */
[----:B-1----:R-:W-:-:S07]  /*01b0*/  MOV R6, 0x1d0 ;  /* 0x000001d000067802 */ /* 0x002fce0000000f00 */
[----:B------:R-:W-:Y:S05]  /*01c0*/  CALL.REL.NOINC `($__internal_1_$__cuda_sm20_sqrt_rn_f32_slowpath) ;  /* 0x0000001000547944 */ /* 0x000fea0003c00000 */
[----:B------:R-:W-:Y:S05]  /*01d0*/  BRA `(.L_x_302) ;  /* 0x0000000000107947 */ /* 0x000fea0003800000 */
.L_x_301:
[----:B-1----:R-:W-:Y:S01]  /*01e0*/  FMUL.FTZ R0, R7, R6 ;  /* 0x0000000607007220 */ /* 0x002fe20000410000 */
[----:B------:R-:W-:-:S03]  /*01f0*/  FMUL.FTZ R6, R6, 0.5 ;  /* 0x3f00000006067820 */ /* 0x000fc60000410000 */
[----:B------:R-:W-:-:S04]  /*0200*/  FFMA R7, -R0, R0, R7 ;  /* 0x0000000000077223 */ /* 0x000fc80000000107 */
[----:B------:R-:W-:-:S07]  /*0210*/  FFMA R9, R7, R6, R0 ;  /* 0x0000000607097223 */ /* 0x000fce0000000000 */
.L_x_302:
[----:B------:R-:W-:Y:S05]  /*0220*/  BSYNC.RECONVERGENT B0 ;  /* 0x0000000000007941 */ /* 0x000fea0003800200 */
.L_x_300:
[----:B------:R-:W2:Y:S01]  /*0230*/  LDG.E R0, desc[UR4][R4.64+0x8] ;  /* 0x0000080404007981 */ /* 0x000ea2000c1e1900 */
[----:B------:R-:W-:Y:S01]  /*0240*/  UMOV UR6, 0x48 ;  /* 0x0000004800067882 */ /* 0x000fe20000000000 */
[----:B------:R-:W-:Y:S01]  /*0250*/  BSSY.RECONVERGENT B0, `(.L_x_303) ;  /* 0x0000014000007945 */ /* 0x000fe20003800200 */
[----:B------:R-:W-:Y:S01]  /*0260*/  FADD R17, RZ, R9 ;  /* 0x00000009ff117221 */ /* 0x000fe20000000000 */
[----:B--2---:R-:W-:-:S04]  /*0270*/  LEA R0, R0, UR6, 0x3 ;  /* 0x0000000600007c11 */ /* 0x004fc8000f8e18ff */
[----:B------:R-:W0:Y:S02]  /*0280*/  LDC.64 R10, c[0x3][R0] ;  /* 0x00c00000000a7b82 */ /* 0x000e240000000a00 */
[----:B0-----:R-:W-:Y:S01]  /*0290*/  FADD R13, R13, -R11 ;  /* 0x8000000b0d0d7221 */ /* 0x001fe20000000000 */
[----:B------:R-:W-:-:S03]  /*02a0*/  FADD R12, R12, -R10 ;  /* 0x8000000a0c0c7221 */ /* 0x000fc60000000000 */
[----:B------:R-:W-:-:S04]  /*02b0*/  FMUL R13, R13, R13 ;  /* 0x0000000d0d0d7220 */ /* 0x000fc80000400000 */
[----:B------:R-:W-:-:S04]  /*02c0*/  FFMA R13, R12, R12, R13 ;  /* 0x0000000c0c0d7223 */ /* 0x000fc8000000000d */
[----:B------:R0:W1:Y:S01]  /*02d0*/  MUFU.RSQ R6, R13 ;  /* 0x0000000d00067308 */ /* 0x0000620000001400 */
[----:B------:R-:W-:-:S04]  /*02e0*/  IADD3 R7, PT, PT, R13, -0xd000000, RZ ;  /* 0xf30000000d077810 */ /* 0x000fc80007ffe0ff */
[----:B------:R-:W-:-:S13]  /*02f0*/  ISETP.GT.U32.AND P0, PT, R7, 0x727fffff, PT ;  /* 0x727fffff0700780c */ /* 0x000fda0003f04070 */
[----:B01----:R-:W-:Y:S05]  /*0300*/  @!P0 BRA `(.L_x_304) ;  /* 0x0000000000108947 */ /* 0x003fea0003800000 */
[----:B------:R-:W-:Y:S02]  /*0310*/  MOV R0, R13 ;  /* 0x0000000d00007202 */ /* 0x000fe40000000f00 */
[----:B------:R-:W-:-:S07]  /*0320*/  MOV R6, 0x340 ;  /* 0x0000034000067802 */ /* 0x000fce0000000f00 */
[----:B------:R-:W-:Y:S05]  /*0330*/  CALL.REL.NOINC `($__internal_1_$__cuda_sm20_sqrt_rn_f32_slowpath) ;  /* 0x0000000c00f87944 */ /* 0x000fea0003c00000 */
[----:B------:R-:W-:Y:S05]  /*0340*/  BRA `(.L_x_305) ;  /* 0x0000000000107947 */ /* 0x000fea0003800000 */
.L_x_304:
[----:B------:R-:W-:Y:S01]  /*0350*/  FMUL.FTZ R0, R13, R6 ;  /* 0x000000060d007220 */ /* 0x000fe20000410000 */
[----:B------:R-:W-:-:S03]  /*0360*/  FMUL.FTZ R6, R6, 0.5 ;  /* 0x3f00000006067820 */ /* 0x000fc60000410000 */
[----:B------:R-:W-:-:S04]  /*0370*/  FFMA R9, -R0, R0, R13 ;  /* 0x0000000000097223 */ /* 0x000fc8000000010d */
[----:B------:R-:W-:-:S07]  /*0380*/  FFMA R9, R9, R6, R0 ;  /* 0x0000000609097223 */ /* 0x000fce0000000000 */
.L_x_305:
[----:B------:R-:W-:Y:S05]  /*0390*/  BSYNC.RECONVERGENT B0 ;  /* 0x0000000000007941 */ /* 0x000fea0003800200 */
.L_x_303:
[----:B------:R-:W2:Y:S01]  /*03a0*/  LDG.E R0, desc[UR4][R4.64+0xc] ;  /* 0x00000c0404007981 */ /* 0x000ea2000c1e1900 */
[----:B------:R-:W-:Y:S01]  /*03b0*/  UMOV UR6, 0x48 ;  /* 0x0000004800067882 */ /* 0x000fe20000000000 */
[----:B------:R-:W-:Y:S01]  /*03c0*/  BSSY.RECONVERGENT B0, `(.L_x_306) ;  /* 0x0000014000007945 */ /* 0x000fe20003800200 */
[----:B------:R-:W-:Y:S01]  /*03d0*/  FADD R17, R17, R9 ;  /* 0x0000000911117221 */ /* 0x000fe20000000000 */
        /* <DEDUP_REMOVED lines=14> */
.L_x_307:
[----:B------:R-:W-:Y:S01]  /*04c0*/  FMUL.FTZ R0, R11, R6 ;  /* 0x000000060b007220 */ /* 0x000fe20000410000 */
[----:B------:R-:W-:-:S03]  /*04d0*/  FMUL.FTZ R6, R6, 0.5 ;  /* 0x3f00000006067820 */ /* 0x000fc60000410000 */
[----:B------:R-:W-:-:S04]  /*04e0*/  FFMA R9, -R0, R0, R11 ;  /* 0x0000000000097223 */ /* 0x000fc8000000010b */
[----:B------:R-:W-:-:S07]  /*04f0*/  FFMA R9, R9, R6, R0 ;  /* 0x0000000609097223 */ /* 0x000fce0000000000 */
.L_x_308:
[----:B------:R-:W-:Y:S05]  /*0500*/  BSYNC.RECONVERGENT B0 ;  /* 0x0000000000007941 */ /* 0x000fea0003800200 */
.L_x_306:
        /* <DEDUP_REMOVED lines=18> */
.L_x_310:
[----:B------:R-:W-:Y:S01]  /*0630*/  FMUL.FTZ R0, R13, R6 ;  /* 0x000000060d007220 */ /* 0x000fe20000410000 */
[----:B------:R-:W-:-:S03]  /*0640*/  FMUL.FTZ R6, R6, 0.5 ;  /* 0x3f00000006067820 */ /* 0x000fc60000410000 */
[----:B------:R-:W-:-:S04]  /*0650*/  FFMA R9, -R0, R0, R13 ;  /* 0x0000000000097223 */ /* 0x000fc8000000010d */
[----:B------:R-:W-:-:S07]  /*0660*/  FFMA R9, R9, R6, R0 ;  /* 0x0000000609097223 */ /* 0x000fce0000000000 */
.L_x_311:
[----:B------:R-:W-:Y:S05]  /*0670*/  BSYNC.RECONVERGENT B0 ;  /* 0x0000000000007941 */ /* 0x000fea0003800200 */
.L_x_309:
        /* <DEDUP_REMOVED lines=18> */
.L_x_313:
[----:B------:R-:W-:Y:S01]  /*07a0*/  FMUL.FTZ R0, R11, R6 ;  /* 0x000000060b007220 */ /* 0x000fe20000410000 */
[----:B------:R-:W-:-:S03]  /*07b0*/  FMUL.FTZ R6, R6, 0.5 ;  /* 0x3f00000006067820 */ /* 0x000fc60000410000 */
[----:B------:R-:W-:-:S04]  /*07c0*/  FFMA R9, -R0, R0, R11 ;  /* 0x0000000000097223 */ /* 0x000fc8000000010b */
[----:B------:R-:W-:-:S07]  /*07d0*/  FFMA R9, R9, R6, R0 ;  /* 0x0000000609097223 */ /* 0x000fce0000000000 */
.L_x_314:
[----:B------:R-:W-:Y:S05]  /*07e0*/  BSYNC.RECONVERGENT B0 ;  /* 0x0000000000007941 */ /* 0x000fea0003800200 */
.L_x_312:
        /* <DEDUP_REMOVED lines=18> */
.L_x_316:
[----:B------:R-:W-:Y:S01]  /*0910*/  FMUL.FTZ R0, R13, R6 ;  /* 0x000000060d007220 */ /* 0x000fe20000410000 */
[----:B------:R-:W-:-:S03]  /*0920*/  FMUL.FTZ R6, R6, 0.5 ;  /* 0x3f00000006067820 */ /* 0x000fc60000410000 */
[----:B------:R-:W-:-:S04]  /*0930*/  FFMA R9, -R0, R0, R13 ;  /* 0x0000000000097223 */ /* 0x000fc8000000010d */
[----:B------:R-:W-:-:S07]  /*0940*/  FFMA R9, R9, R6, R0 ;  /* 0x0000000609097223 */ /* 0x000fce0000000000 */
.L_x_317:
[----:B------:R-:W-:Y:S05]  /*0950*/  BSYNC.RECONVERGENT B0 ;  /* 0x0000000000007941 */ /* 0x000fea0003800200 */
.L_x_315:
        /* <DEDUP_REMOVED lines=18> */
.L_x_319:
[----:B------:R-:W-:Y:S01]  /*0a80*/  FMUL.FTZ R0, R11, R6 ;  /* 0x000000060b007220 */ /* 0x000fe20000410000 */
[----:B------:R-:W-:-:S03]  /*0a90*/  FMUL.FTZ R6, R6, 0.5 ;  /* 0x3f00000006067820 */ /* 0x000fc60000410000 */
[----:B------:R-:W-:-:S04]  /*0aa0*/  FFMA R9, -R0, R0, R11 ;  /* 0x0000000000097223 */ /* 0x000fc8000000010b */
[----:B------:R-:W-:-:S07]  /*0ab0*/  FFMA R9, R9, R6, R0 ;  /* 0x0000000609097223 */ /* 0x000fce0000000000 */
.L_x_320:
[----:B------:R-:W-:Y:S05]  /*0ac0*/  BSYNC.RECONVERGENT B0 ;  /* 0x0000000000007941 */ /* 0x000fea0003800200 */
.L_x_318:
        /* <DEDUP_REMOVED lines=18> */
.L_x_322:
[----:B------:R-:W-:Y:S01]  /*0bf0*/  FMUL.FTZ R0, R13, R6 ;  /* 0x000000060d007220 */ /* 0x000fe20000410000 */
[----:B------:R-:W-:-:S03]  /*0c00*/  FMUL.FTZ R6, R6, 0.5 ;  /* 0x3f00000006067820 */ /* 0x000fc60000410000 */
[----:B------:R-:W-:-:S04]  /*0c10*/  FFMA R9, -R0, R0, R13 ;  /* 0x0000000000097223 */ /* 0x000fc8000000010d */
[----:B------:R-:W-:-:S07]  /*0c20*/  FFMA R9, R9, R6, R0 ;  /* 0x0000000609097223 */ /* 0x000fce0000000000 */
.L_x_323:
[----:B------:R-:W-:Y:S05]  /*0c30*/  BSYNC.RECONVERGENT B0 ;  /* 0x0000000000007941 */ /* 0x000fea0003800200 */
.L_x_321:
        /* <DEDUP_REMOVED lines=18> */
.L_x_325:
[----:B------:R-:W-:Y:S01]  /*0d60*/  FMUL.FTZ R0, R11, R6 ;  /* 0x000000060b007220 */ /* 0x000fe20000410000 */
[----:B------:R-:W-:-:S03]  /*0d70*/  FMUL.FTZ R6, R6, 0.5 ;  /* 0x3f00000006067820 */ /* 0x000fc60000410000 */
[----:B------:R-:W-:-:S04]  /*0d80*/  FFMA R9, -R0, R0, R11 ;  /* 0x0000000000097223 */ /* 0x000fc8000000010b */
[----:B------:R-:W-:-:S07]  /*0d90*/  FFMA R9, R9, R6, R0 ;  /* 0x0000000609097223 */ /* 0x000fce0000000000 */
.L_x_326:
[----:B------:R-:W-:Y:S05]  /*0da0*/  BSYNC.RECONVERGENT B0 ;  /* 0x0000000000007941 */ /* 0x000fea0003800200 */
.L_x_324:
[----:B------:R-:W-:Y:S01]  /*0db0*/  FADD R3, -R3, R13 ;  /* 0x0000000d03037221 */ /* 0x000fe20000000100 */
[----:B------:R-:W-:Y:S01]  /*0dc0*/  FADD R2, -R2, R12 ;  /* 0x0000000c02027221 */ /* 0x000fe20000000100 */
[----:B------:R-:W-:Y:S02]  /*0dd0*/  BSSY.RECONVERGENT B0, `(.L_x_327) ;  /* 0x000000f000007945 */ /* 0x000fe40003800200 */
[----:B------:R-:W-:-:S04]  /*0de0*/  FMUL R3, R3, R3 ;  /* 0x0000000303037220 */ /* 0x000fc80000400000 */
[----:B------:R-:W-:-:S04]  /*0df0*/  FFMA R0, R2, R2, R3 ;  /* 0x0000000202007223 */ /* 0x000fc80000000003 */
[----:B------:R0:W1:Y:S01]  /*0e00*/  MUFU.RSQ R3, R0 ;  /* 0x0000000000037308 */ /* 0x0000620000001400 */
[----:B------:R-:W-:-:S04]  /*0e10*/  IADD3 R2, PT, PT, R0, -0xd000000, RZ ;  /* 0xf300000000027810 */ /* 0x000fc80007ffe0ff */
[----:B------:R-:W-:Y:S01]  /*0e20*/  ISETP.GT.U32.AND P0, PT, R2, 0x727fffff, PT ;  /* 0x727fffff0200780c */ /* 0x000fe20003f04070 */
[----:B------:R-:W-:-:S12]  /*0e30*/  FADD R2, R17, R9 ;  /* 0x0000000911027221 */ /* 0x000fd80000000000 */
[----:B01----:R-:W-:Y:S05]  /*0e40*/  @!P0 BRA `(.L_x_328) ;  /* 0x00000000000c8947 */ /* 0x003fea0003800000 */
[----:B------:R-:W-:-:S07]  /*0e50*/  MOV R6, 0xe70 ;  /* 0x00000e7000067802 */ /* 0x000fce0000000f00 */
[----:B------:R-:W-:Y:S05]  /*0e60*/  CALL.REL.NOINC `($__internal_1_$__cuda_sm20_sqrt_rn_f32_slowpath) ;  /* 0x00000004002c7944 */ /* 0x000fea0003c00000 */
[----:B------:R-:W-:Y:S05]  /*0e70*/  BRA `(.L_x_329) ;  /* 0x0000000000107947 */ /* 0x000fea0003800000 */
.L_x_328:
[----:B------:R-:W-:Y:S01]  /*0e80*/  FMUL.FTZ R9, R0, R3 ;  /* 0x0000000300097220 */ /* 0x000fe20000410000 */
[----:B------:R-:W-:-:S03]  /*0e90*/  FMUL.FTZ R3, R3, 0.5 ;  /* 0x3f00000003037820 */ /* 0x000fc60000410000 */
[----:B------:R-:W-:-:S04]  /*0ea0*/  FFMA R0, -R9, R9, R0 ;  /* 0x0000000909007223 */ /* 0x000fc80000000100 */
[----:B------:R-:W-:-:S07]  /*0eb0*/  FFMA R9, R0, R3, R9 ;  /* 0x0000000300097223 */ /* 0x000fce0000000009 */
.L_x_329:
[----:B------:R-:W-:Y:S05]  /*0ec0*/  BSYNC.RECONVERGENT B0 ;  /* 0x0000000000007941 */ /* 0x000fea0003800200 */
.L_x_327:
[----:B------:R-:W-:Y:S01]  /*0ed0*/  FADD R2, R2, R9 ;  /* 0x0000000902027221 */ /* 0x000fe20000000000 */
[----:B------:R-:W-:Y:S04]  /*0ee0*/  BSSY.RECONVERGENT B0, `(.L_x_330) ;  /* 0x000000c000007945 */ /* 0x000fe80003800200 */
[----:B------:R-:W-:-:S04]  /*0ef0*/  IADD3 R0, PT, PT, R2, 0x1800000, RZ ;  /* 0x0180000002007810 */ /* 0x000fc80007ffe0ff */
[----:B------:R-:W-:-:S04]  /*0f00*/  LOP3.LUT R0, R0, 0x7f800000, RZ, 0xc0, !PT ;  /* 0x7f80000000007812 */ /* 0x000fc800078ec0ff */
[----:B------:R-:W-:-:S13]  /*0f10*/  ISETP.GT.U32.AND P0, PT, R0, 0x1ffffff, PT ;  /* 0x01ffffff0000780c */ /* 0x000fda0003f04070 */
[----:B------:R-:W-:Y:S05]  /*0f20*/  @P0 BRA `(.L_x_331) ;  /* 0x00000000000c0947 */ /* 0x000fea0003800000 */
[----:B------:R-:W-:-:S07]  /*0f30*/  MOV R6, 0xf50 ;  /* 0x00000f5000067802 */ /* 0x000fce0000000f00 */
[----:B------:R-:W-:Y:S05]  /*0f40*/  CALL.REL.NOINC `($__internal_0_$__cuda_sm20_rcp_rn_f32_slowpath) ;  /* 0x0000000000207944 */ /* 0x000fea0003c00000 */
[----:B------:R-:W-:Y:S05]  /*0f50*/  BRA `(.L_x_332) ;  /* 0x0000000000107947 */ /* 0x000fea0003800000 */
.L_x_331:
[----:B------:R-:W0:Y:S02]  /*0f60*/  MUFU.RCP R3, R2 ;  /* 0x0000000200037308 */ /* 0x000e240000001000 */
[----:B0-----:R-:W-:-:S04]  /*0f70*/  FFMA R0, R2, R3, -1 ;  /* 0xbf80000002007423 */ /* 0x001fc80000000003 */
[----:B------:R-:W-:-:S04]  /*0f80*/  FADD.FTZ R0, -R0, -RZ ;  /* 0x800000ff00007221 */ /* 0x000fc80000010100 */
[----:B------:R-:W-:-:S07]  /*0f90*/  FFMA R3, R3, R0, R3 ;  /* 0x0000000003037223 */ /* 0x000fce0000000003 */
.L_x_332:
[----:B------:R-:W-:Y:S05]  /*0fa0*/  BSYNC.RECONVERGENT B0 ;  /* 0x0000000000007941 */ /* 0x000fea0003800200 */
.L_x_330:
[----:B------:R-:W-:Y:S01]  /*0fb0*/  STG.E desc[UR4][R4.64+0x28], R3 ;  /* 0x0000280304007986 */ /* 0x000fe2000c101904 */
[----:B------:R-:W-:Y:S05]  /*0fc0*/  EXIT ;  /* 0x000000000000794d */ /* 0x000fea0003800000 */
        .weak           $__internal_0_$__cuda_sm20_rcp_rn_f32_slowpath
        .type           $__internal_0_$__cuda_sm20_rcp_rn_f32_slowpath,@function
        .size           $__internal_0_$__cuda_sm20_rcp_rn_f32_slowpath,($__internal_1_$__cuda_sm20_sqrt_rn_f32_slowpath - $__internal_0_$__cuda_sm20_rcp_rn_f32_slowpath)
$__internal_0_$__cuda_sm20_rcp_rn_f32_slowpath:
[----:B------:R-:W-:Y:S01]  /*0fd0*/  SHF.L.U32 R0, R2, 0x1, RZ ;  /* 0x0000000102007819 */ /* 0x000fe200000006ff */
[----:B------:R-:W-:Y:S03]  /*0fe0*/  BSSY.RECONVERGENT B1, `(.L_x_333) ;  /* 0x0000031000017945 */ /* 0x000fe60003800200 */
[----:B------:R-:W-:Y:S02]  /*0ff0*/  SHF.R.U32.HI R9, RZ, 0x18, R0 ;  /* 0x00000018ff097819 */ /* 0x000fe40000011600 */
[----:B------:R-:W-:Y:S02]  /*1000*/  MOV R0, R2 ;  /* 0x0000000200007202 */ /* 0x000fe40000000f00 */
[----:B------:R-:W-:-:S13]  /*1010*/  ISETP.NE.U32.AND P0, PT, R9, RZ, PT ;  /* 0x000000ff0900720c */ /* 0x000fda0003f05070 */
[----:B------:R-:W-:Y:S05]  /*1020*/  @P0 BRA `(.L_x_334) ;  /* 0x0000000000280947 */ /* 0x000fea0003800000 */
[----:B------:R-:W-:-:S04]  /*1030*/  SHF.L.U32 R2, R0, 0x1, RZ ;  /* 0x0000000100027819 */ /* 0x000fc800000006ff */
[----:B------:R-:W-:-:S13]  /*1040*/  ISETP.NE.AND P0, PT, R2, RZ, PT ;  /* 0x000000ff0200720c */ /* 0x000fda0003f05270 */
[----:B------:R-:W-:Y:S01]  /*1050*/  @P0 FFMA R7, R0, 1.84467440737095516160e+19, RZ ;  /* 0x5f80000000070823 */ /* 0x000fe200000000ff */
[----:B------:R-:W-:Y:S08]  /*1060*/  @!P0 MUFU.RCP R3, R0 ;  /* 0x0000000000038308 */ /* 0x000ff00000001000 */
[----:B------:R-:W0:Y:S02]  /*1070*/  @P0 MUFU.RCP R2, R7 ;  /* 0x0000000700020308 */ /* 0x000e240000001000 */
[----:B0-----:R-:W-:-:S04]  /*1080*/  @P0 FFMA R8, R7, R2, -1 ;  /* 0xbf80000007080423 */ /* 0x001fc80000000002 */
[----:B------:R-:W-:-:S04]  /*1090*/  @P0 FADD.FTZ R9, -R8, -RZ ;  /* 0x800000ff08090221 */ /* 0x000fc80000010100 */
[----:B------:R-:W-:-:S04]  /*10a0*/  @P0 FFMA R2, R2, R9, R2 ;  /* 0x0000000902020223 */ /* 0x000fc80000000002 */
[----:B------:R-:W-:Y:S01]  /*10b0*/  @P0 FFMA R3, R2, 1.84467440737095516160e+19, RZ ;  /* 0x5f80000002030823 */ /* 0x000fe200000000ff */
[----:B------:R-:W-:Y:S06]  /*10c0*/  BRA `(.L_x_335) ;  /* 0x0000000000887947 */ /* 0x000fec0003800000 */
.L_x_334:
[----:B------:R-:W-:-:S04]  /*10d0*/  IADD3 R11, PT, PT, R9, -0xfd, RZ ;  /* 0xffffff03090b7810 */ /* 0x000fc80007ffe0ff */
[----:B------:R-:W-:-:S13]  /*10e0*/  ISETP.GT.U32.AND P0, PT, R11, 0x1, PT ;  /* 0x000000010b00780c */ /* 0x000fda0003f04070 */
[----:B------:R-:W-:Y:S05]  /*10f0*/  @P0 BRA `(.L_x_336) ;  /* 0x0000000000780947 */ /* 0x000fea0003800000 */
[----:B------:R-:W-:Y:S01]  /*1100*/  LOP3.LUT R2, R0, 0x7fffff, RZ, 0xc0, !PT ;  /* 0x007fffff00027812 */ /* 0x000fe200078ec0ff */
[----:B------:R-:W-:-:S03]  /*1110*/  HFMA2 R10, -RZ, RZ, 0, 1.78813934326171875e-07 ;  /* 0x00000003ff0a7431 */ /* 0x000fc600000001ff */
[----:B------:R-:W-:-:S04]  /*1120*/  LOP3.LUT R2, R2, 0x3f800000, RZ, 0xfc, !PT ;  /* 0x3f80000002027812 */ /* 0x000fc800078efcff */
[----:B------:R-:W0:Y:S01]  /*1130*/  MUFU.RCP R3, R2 ;  /* 0x0000000200037308 */ /* 0x000e220000001000 */
[----:B------:R-:W-:Y:S01]  /*1140*/  SHF.L.U32 R10, R10, R11, RZ ;  /* 0x0000000b0a0a7219 */ /* 0x000fe200000006ff */
[----:B0-----:R-:W-:-:S04]  /*1150*/  FFMA R7, R2, R3, -1 ;  /* 0xbf80000002077423 */ /* 0x001fc80000000003 */
[----:B------:R-:W-:-:S04]  /*1160*/  FADD.FTZ R8, -R7, -RZ ;  /* 0x800000ff07087221 */ /* 0x000fc80000010100 */
[CCC-:B------:R-:W-:Y:S01]  /*1170*/  FFMA.RM R7, R3.reuse, R8.reuse, R3.reuse ;  /* 0x0000000803077223 */ /* 0x1c0fe20000004003 */
[----:B------:R-:W-:-:S04]  /*1180*/  FFMA.RP R8, R3, R8, R3 ;  /* 0x0000000803087223 */ /* 0x000fc80000008003 */
[C---:B------:R-:W-:Y:S02]  /*1190*/  LOP3.LUT R3, R7.reuse, 0x7fffff, RZ, 0xc0, !PT ;  /* 0x007fffff07037812 */ /* 0x040fe400078ec0ff */
[----:B------:R-:W-:Y:S02]  /*11a0*/  FSETP.NEU.FTZ.AND P0, PT, R7, R8, PT ;  /* 0x000000080700720b */ /* 0x000fe40003f1d000 */
[----:B------:R-:W-:Y:S02]  /*11b0*/  LOP3.LUT R3, R3, 0x800000, RZ, 0xfc, !PT ;  /* 0x0080000003037812 */ /* 0x000fe400078efcff */
[----:B------:R-:W-:Y:S02]  /*11c0*/  SEL R7, RZ, 0xffffffff, !P0 ;  /* 0xffffffffff077807 */ /* 0x000fe40004000000 */
[----:B------:R-:W-:Y:S02]  /*11d0*/  LOP3.LUT R10, R10, R3, RZ, 0xc0, !PT ;  /* 0x000000030a0a7212 */ /* 0x000fe400078ec0ff */
[----:B------:R-:W-:-:S02]  /*11e0*/  IADD3 R2, PT, PT, -R7, RZ, RZ ;  /* 0x000000ff07027210 */ /* 0x000fc40007ffe1ff */
[-C--:B------:R-:W-:Y:S02]  /*11f0*/  SHF.R.U32.HI R10, RZ, R11.reuse, R10 ;  /* 0x0000000bff0a7219 */ /* 0x080fe4000001160a */
[----:B------:R-:W-:Y:S02]  /*1200*/  LOP3.LUT P1, RZ, R2, R11, R3, 0xf8, !PT ;  /* 0x0000000b02ff7212 */ /* 0x000fe4000782f803 */
[C---:B------:R-:W-:Y:S02]  /*1210*/  LOP3.LUT P0, RZ, R10.reuse, 0x1, RZ, 0xc0, !PT ;  /* 0x000000010aff7812 */ /* 0x040fe4000780c0ff */
[----:B------:R-:W-:-:S04]  /*1220*/  LOP3.LUT P2, RZ, R10, 0x2, RZ, 0xc0, !PT ;  /* 0x000000020aff7812 */ /* 0x000fc8000784c0ff */
[----:B------:R-:W-:Y:S02]  /*1230*/  PLOP3.LUT P0, PT, P0, P1, P2, 0xe0, 0x0 ;  /* 0x000000000000781c */ /* 0x000fe40000703c20 */
[----:B------:R-:W-:Y:S02]  /*1240*/  LOP3.LUT P1, RZ, R0, 0x7fffff, RZ, 0xc0, !PT ;  /* 0x007fffff00ff7812 */ /* 0x000fe4000782c0ff */
[----:B------:R-:W-:-:S04]  /*1250*/  SEL R2, RZ, 0x1, !P0 ;  /* 0x00000001ff027807 */ /* 0x000fc80004000000 */
[----:B------:R-:W-:-:S04]  /*1260*/  IADD3 R2, PT, PT, -R2, RZ, RZ ;  /* 0x000000ff02027210 */ /* 0x000fc80007ffe1ff */
[----:B------:R-:W-:Y:S02]  /*1270*/  ISETP.GE.AND P0, PT, R2, RZ, PT ;  /* 0x000000ff0200720c */ /* 0x000fe40003f06270 */
[----:B------:R-:W-:-:S04]  /*1280*/  IADD3 R2, PT, PT, R9, -0xfc, RZ ;  /* 0xffffff0409027810 */ /* 0x000fc80007ffe0ff */
[----:B------:R-:W-:-:S07]  /*1290*/  SHF.R.U32.HI R3, RZ, R2, R3 ;  /* 0x00000002ff037219 */ /* 0x000fce0000011603 */
[----:B------:R-:W-:-:S04]  /*12a0*/  @!P0 IADD3 R3, PT, PT, R3, 0x1, RZ ;  /* 0x0000000103038810 */ /* 0x000fc80007ffe0ff */
[----:B------:R-:W-:-:S04]  /*12b0*/  @!P1 SHF.L.U32 R3, R3, 0x1, RZ ;  /* 0x0000000103039819 */ /* 0x000fc800000006ff */
[----:B------:R-:W-:Y:S01]  /*12c0*/  LOP3.LUT R3, R3, 0x80000000, R0, 0xf8, !PT ;  /* 0x8000000003037812 */ /* 0x000fe200078ef800 */
[----:B------:R-:W-:Y:S06]  /*12d0*/  BRA `(.L_x_335) ;  /* 0x0000000000047947 */ /* 0x000fec0003800000 */
.L_x_336:
[----:B------:R0:W1:Y:S02]  /*12e0*/  MUFU.RCP R3, R0 ;  /* 0x0000000000037308 */ /* 0x0000640000001000 */
.L_x_335:
[----:B------:R-:W-:Y:S05]  /*12f0*/  BSYNC.RECONVERGENT B1 ;  /* 0x0000000000017941 */ /* 0x000fea0003800200 */
.L_x_333:
[----:B------:R-:W-:-:S04]  /*1300*/  MOV R7, 0x0 ;  /* 0x0000000000077802 */ /* 0x000fc80000000f00 */
[----:B01----:R-:W-:Y:S05]  /*1310*/  RET.REL.NODEC R6 `(_Z16calculateFitnessP10Individual) ;  /* 0xffffffec06387950 */ /* 0x003fea0003c3ffff */
        .weak           $__internal_1_$__cuda_sm20_sqrt_rn_f32_slowpath
        .type           $__internal_1_$__cuda_sm20_sqrt_rn_f32_slowpath,@function
        .size           $__internal_1_$__cuda_sm20_sqrt_rn_f32_slowpath,(.L_x_350 - $__internal_1_$__cuda_sm20_sqrt_rn_f32_slowpath)
$__internal_1_$__cuda_sm20_sqrt_rn_f32_slowpath:
[----:B------:R-:W-:-:S13]  /*1320*/  LOP3.LUT P0, RZ, R0, 0x7fffffff, RZ, 0xc0, !PT ;  /* 0x7fffffff00ff7812 */ /* 0x000fda000780c0ff */
[----:B------:R-:W-:Y:S01]  /*1330*/  @!P0 MOV R9, R0 ;  /* 0x0000000000098202 */ /* 0x000fe20000000f00 */
[----:B------:R-:W-:Y:S06]  /*1340*/  @!P0 BRA `(.L_x_337) ;  /* 0x0000000000408947 */ /* 0x000fec0003800000 */
[----:B------:R-:W-:-:S13]  /*1350*/  FSETP.GEU.FTZ.AND P0, PT, R0, RZ, PT ;  /* 0x000000ff0000720b */ /* 0x000fda0003f1e000 */
[----:B------:R-:W-:Y:S01]  /*1360*/  @!P0 MOV R9, 0x7fffffff ;  /* 0x7fffffff00098802 */ /* 0x000fe20000000f00 */
[----:B------:R-:W-:Y:S06]  /*1370*/  @!P0 BRA `(.L_x_337) ;  /* 0x0000000000348947 */ /* 0x000fec0003800000 */
[----:B------:R-:W-:-:S13]  /*1380*/  FSETP.GTU.FTZ.AND P0, PT, |R0|, +INF , PT ;  /* 0x7f8000000000780b */ /* 0x000fda0003f1c200 */
[----:B------:R-:W-:Y:S01]  /*1390*/  @P0 FADD.FTZ R9, R0, 1 ;  /* 0x3f80000000090421 */ /* 0x000fe20000010000 */
[----:B------:R-:W-:Y:S06]  /*13a0*/  @P0 BRA `(.L_x_337) ;  /* 0x0000000000280947 */ /* 0x000fec0003800000 */
[----:B------:R-:W-:-:S13]  /*13b0*/  FSETP.NEU.FTZ.AND P0, PT, |R0|, +INF , PT ;  /* 0x7f8000000000780b */ /* 0x000fda0003f1d200 */
[----:B------:R-:W-:-:S04]  /*13c0*/  @P0 FFMA R14, R0, 1.84467440737095516160e+19, RZ ;  /* 0x5f800000000e0823 */ /* 0x000fc800000000ff */
[----:B------:R-:W0:Y:S02]  /*13d0*/  @P0 MUFU.RSQ R15, R14 ;  /* 0x0000000e000f0308 */ /* 0x000e240000001400 */
[----:B0-----:R-:W-:Y:S01]  /*13e0*/  @P0 FMUL.FTZ R7, R14, R15 ;  /* 0x0000000f0e070220 */ /* 0x001fe20000410000 */
[----:B------:R-:W-:-:S03]  /*13f0*/  @P0 FMUL.FTZ R8, R15, 0.5 ;  /* 0x3f0000000f080820 */ /* 0x000fc60000410000 */
[----:B------:R-:W-:-:S04]  /*1400*/  @P0 FADD.FTZ R9, -R7, -RZ ;  /* 0x800000ff07090221 */ /* 0x000fc80000010100 */
[----:B------:R-:W-:Y:S01]  /*1410*/  @P0 FFMA R16, R7, R9, R14 ;  /* 0x0000000907100223 */ /* 0x000fe2000000000e */
[----:B------:R-:W-:-:S03]  /*1420*/  @!P0 MOV R9, R0 ;  /* 0x0000000000098202 */ /* 0x000fc60000000f00 */
[----:B------:R-:W-:-:S04]  /*1430*/  @P0 FFMA R8, R16, R8, R7 ;  /* 0x0000000810080223 */ /* 0x000fc80000000007 */
[----:B------:R-:W-:-:S07]  /*1440*/  @P0 FMUL.FTZ R9, R8, 2.3283064365386962891e-10 ;  /* 0x2f80000008090820 */ /* 0x000fce0000410000 */
.L_x_337:
[----:B------:R-:W-:-:S04]  /*1450*/  HFMA2 R7, -RZ, RZ, 0, 0 ;  /* 0x00000000ff077431 */ /* 0x000fc800000001ff */
[----:B------:R-:W-:Y:S05]  /*1460*/  RET.REL.NODEC R6 `(_Z16calculateFitnessP10Individual) ;  /* 0xffffffe806e47950 */ /* 0x000fea0003c3ffff */
.L_x_338:
        /* <DEDUP_REMOVED lines=9> */
.L_x_350:


//--------------------- .text._Z14initPopulationP10IndividualP17curandStateXORWOW --------------------------
	.section	.text._Z14initPopulationP10IndividualP17curandStateXORWOW,"ax",@progbits
	.align	128
        .global         _Z14initPopulationP10IndividualP17curandStateXORWOW
        .type           _Z14initPopulationP10IndividualP17curandStateXORWOW,@function
        .size           _Z14initPopulationP10IndividualP17curandStateXORWOW,(.L_x_363 - _Z14initPopulationP10IndividualP17curandStateXORWOW)
        .other          _Z14initPopulationP10IndividualP17curandStateXORWOW,@"STO_CUDA_ENTRY STV_DEFAULT"
_Z14initPopulationP10IndividualP17curandStateXORWOW:
.text._Z14initPopulationP10IndividualP17curandStateXORWOW:
        /* <DEDUP_REMOVED lines=11> */
[----:B-1----:R-:W3:Y:S04]  /*00b0*/  LDG.E.64 R4, desc[UR4][R10.64] ;  /* 0x000000040a047981 */ /* 0x002ee8000c1e1b00 */
[----:B------:R-:W4:Y:S04]  /*00c0*/  LDG.E.64 R6, desc[UR4][R10.64+0x10] ;  /* 0x000010040a067981 */ /* 0x000f28000c1e1b00 */
[----:B------:R0:W5:Y:S01]  /*00d0*/  LDG.E.64 R8, desc[UR4][R10.64+0x8] ;  /* 0x000008040a087981 */ /* 0x000162000c1e1b00 */
[----:B--2---:R-:W-:-:S04]  /*00e0*/  IMAD.WIDE R2, R13, 0x2c, R2 ;  /* 0x0000002c0d027825 */ /* 0x004fc800078e0202 */
[----:B------:R-:W-:Y:S02]  /*00f0*/  IMAD.MOV.U32 R13, RZ, RZ, 0x1 ;  /* 0x00000001ff0d7424 */ /* 0x000fe400078e00ff */
[----:B------:R-:W-:Y:S02]  /*0100*/  IMAD.MOV.U32 R17, RZ, RZ, 0x2 ;  /* 0x00000002ff117424 */ /* 0x000fe400078e00ff */
[----:B------:R-:W-:Y:S02]  /*0110*/  IMAD.MOV.U32 R19, RZ, RZ, 0x3 ;  /* 0x00000003ff137424 */ /* 0x000fe400078e00ff */
[----:B------:R-:W-:Y:S02]  /*0120*/  IMAD.MOV.U32 R21, RZ, RZ, 0x4 ;  /* 0x00000004ff157424 */ /* 0x000fe400078e00ff */
[----:B------:R-:W-:Y:S02]  /*0130*/  IMAD.MOV.U32 R23, RZ, RZ, 0x5 ;  /* 0x00000005ff177424 */ /* 0x000fe400078e00ff */
[----:B------:R-:W-:-:S02]  /*0140*/  IMAD.MOV.U32 R25, RZ, RZ, 0x6 ;  /* 0x00000006ff197424 */ /* 0x000fc400078e00ff */
[----:B------:R-:W-:Y:S02]  /*0150*/  IMAD.MOV.U32 R27, RZ, RZ, 0x7 ;  /* 0x00000007ff1b7424 */ /* 0x000fe400078e00ff */
[----:B------:R-:W-:Y:S01]  /*0160*/  IMAD.MOV.U32 R29, RZ, RZ, 0x8 ;  /* 0x00000008ff1d7424 */ /* 0x000fe200078e00ff */
[----:B------:R-:W-:Y:S04]  /*0170*/  STG.E desc[UR4][R2.64+0x4], R13 ;  /* 0x0000040d02007986 */ /* 0x000fe8000c101904 */
[----:B------:R-:W-:Y:S04]  /*0180*/  STG.E desc[UR4][R2.64+0x8], R17 ;  /* 0x0000081102007986 */ /* 0x000fe8000c101904 */
[----:B------:R1:W-:Y:S04]  /*0190*/  STG.E desc[UR4][R2.64+0xc], R19 ;  /* 0x00000c1302007986 */ /* 0x0003e8000c101904 */
[----:B------:R-:W-:Y:S04]  /*01a0*/  STG.E desc[UR4][R2.64+0x10], R21 ;  /* 0x0000101502007986 */ /* 0x000fe8000c101904 */
[----:B------:R2:W-:Y:S04]  /*01b0*/  STG.E desc[UR4][R2.64+0x14], R23 ;  /* 0x0000141702007986 */ /* 0x0005e8000c101904 */
[----:B------:R-:W-:Y:S04]  /*01c0*/  STG.E desc[UR4][R2.64+0x18], R25 ;  /* 0x0000181902007986 */ /* 0x000fe8000c101904 */
[----:B------:R-:W-:Y:S04]  /*01d0*/  STG.E desc[UR4][R2.64+0x1c], R27 ;  /* 0x00001c1b02007986 */ /* 0x000fe8000c101904 */
[----:B------:R-:W-:Y:S04]  /*01e0*/  STG.E desc[UR4][R2.64+0x20], R29 ;  /* 0x0000201d02007986 */ /* 0x000fe8000c101904 */
[----:B------:R-:W-:Y:S01]  /*01f0*/  STG.E desc[UR4][R2.64], RZ ;  /* 0x000000ff02007986 */ /* 0x000fe2000c101904 */
[----:B---3--:R-:W-:-:S04]  /*0200*/  SHF.R.U32.HI R0, RZ, 0x2, R5 ;  /* 0x00000002ff007819 */ /* 0x008fc80000011605 */
[----:B------:R-:W-:Y:S01]  /*0210*/  LOP3.LUT R0, R0, R5, RZ, 0x3c, !PT ;  /* 0x0000000500007212 */ /* 0x000fe200078e3cff */
[----:B----4-:R-:W-:-:S04]  /*0220*/  IMAD.SHL.U32 R12, R7, 0x10, RZ ;  /* 0x00000010070c7824 */ /* 0x010fc800078e00ff */
[----:B------:R-:W-:-:S05]  /*0230*/  IMAD.SHL.U32 R5, R0, 0x2, RZ ;  /* 0x0000000200057824 */ /* 0x000fca00078e00ff */
[----:B------:R-:W-:-:S04]  /*0240*/  LOP3.LUT R5, R7, R12, R5, 0x96, !PT ;  /* 0x0000000c07057212 */ /* 0x000fc800078e9605 */
[----:B------:R-:W-:-:S04]  /*0250*/  LOP3.LUT R5, R5, R0, RZ, 0x3c, !PT ;  /* 0x0000000005057212 */ /* 0x000fc800078e3cff */
[----:B------:R-:W-:-:S05]  /*0260*/  IADD3 R0, PT, PT, R4, 0x587c5, R5 ;  /* 0x000587c504007810 */ /* 0x000fca0007ffe005 */
[----:B------:R-:W-:-:S05]  /*0270*/  IMAD.HI.U32 R12, R0, -0x33333333, RZ ;  /* 0xcccccccd000c7827 */ /* 0x000fca00078e00ff */
[----:B------:R-:W-:Y:S01]  /*0280*/  SHF.R.U32.HI R15, RZ, 0x3, R12 ;  /* 0x00000003ff0f7819 */ /* 0x000fe2000001160c */
[----:B------:R-:W-:-:S04]  /*0290*/  IMAD.MOV.U32 R12, RZ, RZ, 0x9 ;  /* 0x00000009ff0c7424 */ /* 0x000fc800078e00ff */
[----:B------:R-:W-:-:S04]  /*02a0*/  IMAD R15, R15, -0xa, R0 ;  /* 0xfffffff60f0f7824 */ /* 0x000fc800078e0200 */
[----:B0-----:R-:W-:Y:S01]  /*02b0*/  IMAD.WIDE.U32 R10, R15, 0x4, R2 ;  /* 0x000000040f0a7825 */ /* 0x001fe200078e0002 */
[----:B------:R-:W-:Y:S04]  /*02c0*/  STG.E desc[UR4][R2.64+0x24], R12 ;  /* 0x0000240c02007986 */ /* 0x000fe8000c101904 */
[----:B-1----:R-:W3:Y:S01]  /*02d0*/  LDG.E R19, desc[UR4][R10.64] ;  /* 0x000000040a137981 */ /* 0x002ee2000c1e1900 */
[----:B-----5:R-:W-:-:S04]  /*02e0*/  SHF.R.U32.HI R13, RZ, 0x2, R8 ;  /* 0x00000002ff0d7819 */ /* 0x020fc80000011608 */
[----:B------:R-:W-:Y:S01]  /*02f0*/  LOP3.LUT R13, R13, R8, RZ, 0x3c, !PT ;  /* 0x000000080d0d7212 */ /* 0x000fe200078e3cff */
[----:B------:R-:W-:-:S04]  /*0300*/  IMAD.SHL.U32 R0, R5, 0x10, RZ ;  /* 0x0000001005007824 */ /* 0x000fc800078e00ff */
[----:B------:R-:W-:-:S05]  /*0310*/  IMAD.SHL.U32 R8, R13, 0x2, RZ ;  /* 0x000000020d087824 */ /* 0x000fca00078e00ff */
[----:B------:R-:W-:-:S04]  /*0320*/  LOP3.LUT R0, R5, R0, R8, 0x96, !PT ;  /* 0x0000000005007212 */ /* 0x000fc800078e9608 */
[----:B------:R-:W-:-:S04]  /*0330*/  LOP3.LUT R13, R0, R13, RZ, 0x3c, !PT ;  /* 0x0000000d000d7212 */ /* 0x000fc800078e3cff */
[----:B------:R-:W-:-:S05]  /*0340*/  IADD3 R0, PT, PT, R4, 0xb0f8a, R13 ;  /* 0x000b0f8a04007810 */ /* 0x000fca0007ffe00d */
[----:B------:R-:W-:-:S05]  /*0350*/  IMAD.HI.U32 R8, R0, 0x38e38e39, RZ ;  /* 0x38e38e3900087827 */ /* 0x000fca00078e00ff */
[----:B------:R-:W-:-:S05]  /*0360*/  SHF.R.U32.HI R15, RZ, 0x1, R8 ;  /* 0x00000001ff0f7819 */ /* 0x000fca0000011608 */
[----:B------:R-:W-:-:S04]  /*0370*/  IMAD R15, R15, -0x9, R0 ;  /* 0xfffffff70f0f7824 */ /* 0x000fc800078e0200 */
[----:B------:R-:W-:Y:S01]  /*0380*/  IMAD.WIDE.U32 R14, R15, 0x4, R2 ;  /* 0x000000040f0e7825 */ /* 0x000fe200078e0002 */
[----:B---3--:R-:W-:Y:S04]  /*0390*/  STG.E desc[UR4][R2.64+0x24], R19 ;  /* 0x0000241302007986 */ /* 0x008fe8000c101904 */
[----:B------:R0:W-:Y:S04]  /*03a0*/  STG.E desc[UR4][R10.64], R12 ;  /* 0x0000000c0a007986 */ /* 0x0001e8000c101904 */
[----:B--2---:R-:W2:Y:S04]  /*03b0*/  LDG.E R23, desc[UR4][R14.64] ;  /* 0x000000040e177981 */ /* 0x004ea8000c1e1900 */
[----:B------:R-:W3:Y:S01]  /*03c0*/  LDG.E R21, desc[UR4][R2.64+0x20] ;  /* 0x0000200402157981 */ /* 0x000ee2000c1e1900 */
[----:B------:R-:W-:-:S04]  /*03d0*/  SHF.R.U32.HI R0, RZ, 0x2, R9 ;  /* 0x00000002ff007819 */ /* 0x000fc80000011609 */
[----:B------:R-:W-:Y:S01]  /*03e0*/  LOP3.LUT R0, R0, R9, RZ, 0x3c, !PT ;  /* 0x0000000900007212 */ /* 0x000fe200078e3cff */
[----:B------:R-:W-:-:S04]  /*03f0*/  IMAD.SHL.U32 R8, R13, 0x10, RZ ;  /* 0x000000100d087824 */ /* 0x000fc800078e00ff */
[----:B------:R-:W-:-:S05]  /*0400*/  IMAD.SHL.U32 R9, R0, 0x2, RZ ;  /* 0x0000000200097824 */ /* 0x000fca00078e00ff */
[----:B------:R-:W-:-:S04]  /*0410*/  LOP3.LUT R9, R13, R8, R9, 0x96, !PT ;  /* 0x000000080d097212 */ /* 0x000fc800078e9609 */
[----:B------:R-:W-:-:S05]  /*0420*/  LOP3.LUT R17, R9, R0, RZ, 0x3c, !PT ;  /* 0x0000000009117212 */ /* 0x000fca00078e3cff */
[----:B------:R-:W-:-:S05]  /*0430*/  IMAD.IADD R0, R4, 0x1, R17 ;  /* 0x0000000104007824 */ /* 0x000fca00078e0211 */
[----:B------:R-:W-:-:S04]  /*0440*/  LEA R0, R0, 0xfffffffc, 0x2 ;  /* 0xfffffffc00007811 */ /* 0x000fc800078e10ff */
[----:B------:R-:W-:-:S04]  /*0450*/  LOP3.LUT R9, R0, 0x1c, RZ, 0xc0, !PT ;  /* 0x0000001c00097812 */ /* 0x000fc800078ec0ff */
[----:B------:R-:W-:-:S05]  /*0460*/  IADD3 R8, P0, PT, R2, R9, RZ ;  /* 0x0000000902087210 */ /* 0x000fca0007f1e0ff */
[----:B------:R-:W-:Y:S01]  /*0470*/  IMAD.X R9, RZ, RZ, R3, P0 ;  /* 0x000000ffff097224 */ /* 0x000fe200000e0603 */
[----:B0-----:R-:W-:Y:S01]  /*0480*/  SHF.R.U32.HI R11, RZ, 0x2, R6 ;  /* 0x00000002ff0b7819 */ /* 0x001fe20000011606 */
[----:B--2---:R0:W-:Y:S04]  /*0490*/  STG.E desc[UR4][R2.64+0x20], R23 ;  /* 0x0000201702007986 */ /* 0x0041e8000c101904 */
[----:B---3--:R1:W-:Y:S04]  /*04a0*/  STG.E desc[UR4][R14.64], R21 ;  /* 0x000000150e007986 */ /* 0x0083e8000c101904 */
[----:B------:R-:W2:Y:S04]  /*04b0*/  LDG.E R25, desc[UR4][R8.64] ;  /* 0x0000000408197981 */ /* 0x000ea8000c1e1900 */
[----:B------:R-:W3:Y:S01]  /*04c0*/  LDG.E R19, desc[UR4][R2.64+0x1c] ;  /* 0x00001c0402137981 */ /* 0x000ee2000c1e1900 */
[----:B------:R-:W-:Y:S01]  /*04d0*/  LOP3.LUT R11, R11, R6, RZ, 0x3c, !PT ;  /* 0x000000060b0b7212 */ /* 0x000fe200078e3cff */
[----:B------:R-:W-:-:S04]  /*04e0*/  IMAD.SHL.U32 R0, R17, 0x10, RZ ;  /* 0x0000001011007824 */ /* 0x000fc800078e00ff */
[----:B------:R-:W-:-:S05]  /*04f0*/  IMAD.SHL.U32 R6, R11, 0x2, RZ ;  /* 0x000000020b067824 */ /* 0x000fca00078e00ff */
[----:B------:R-:W-:-:S04]  /*0500*/  LOP3.LUT R0, R17, R0, R6, 0x96, !PT ;  /* 0x0000000011007212 */ /* 0x000fc800078e9606 */
[----:B------:R-:W-:-:S04]  /*0510*/  LOP3.LUT R11, R0, R11, RZ, 0x3c, !PT ;  /* 0x0000000b000b7212 */ /* 0x000fc800078e3cff */
[----:B------:R-:W-:-:S05]  /*0520*/  IADD3 R0, PT, PT, R4, 0x161f14, R11 ;  /* 0x00161f1404007810 */ /* 0x000fca0007ffe00b */
[----:B0-----:R-:W-:-:S04]  /*0530*/  IMAD.HI.U32 R23, R0, 0x24924925, RZ ;  /* 0x2492492500177827 */ /* 0x001fc800078e00ff */
[----:B------:R-:W-:-:S05]  /*0540*/  IMAD.IADD R6, R0, 0x1, -R23 ;  /* 0x0000000100067824 */ /* 0x000fca00078e0a17 */
[----:B------:R-:W-:-:S04]  /*0550*/  LEA.HI R6, R6, R23, RZ, 0x1f ;  /* 0x0000001706067211 */ /* 0x000fc800078ff8ff */
[----:B-1----:R-:W-:-:S05]  /*0560*/  SHF.R.U32.HI R15, RZ, 0x2, R6 ;  /* 0x00000002ff0f7819 */ /* 0x002fca0000011606 */
[----:B------:R-:W-:-:S04]  /*0570*/  IMAD R15, R15, -0x7, R0 ;  /* 0xfffffff90f0f7824 */ /* 0x000fc800078e0200 */
[----:B------:R-:W-:Y:S01]  /*0580*/  IMAD.WIDE.U32 R14, R15, 0x4, R2 ;  /* 0x000000040f0e7825 */ /* 0x000fe200078e0002 */
[----:B--2---:R0:W-:Y:S04]  /*0590*/  STG.E desc[UR4][R2.64+0x1c], R25 ;  /* 0x00001c1902007986 */ /* 0x0041e8000c101904 */
[----:B---3--:R1:W-:Y:S04]  /*05a0*/  STG.E desc[UR4][R8.64], R19 ;  /* 0x0000001308007986 */ /* 0x0083e8000c101904 */
[----:B------:R-:W2:Y:S04]  /*05b0*/  LDG.E R23, desc[UR4][R14.64] ;  /* 0x000000040e177981 */ /* 0x000ea8000c1e1900 */
[----:B------:R-:W3:Y:S01]  /*05c0*/  LDG.E R21, desc[UR4][R2.64+0x18] ;  /* 0x0000180402157981 */ /* 0x000ee2000c1e1900 */
[----:B------:R-:W-:-:S04]  /*05d0*/  SHF.R.U32.HI R0, RZ, 0x2, R7 ;  /* 0x00000002ff007819 */ /* 0x000fc80000011607 */
[----:B------:R-:W-:Y:S01]  /*05e0*/  LOP3.LUT R0, R0, R7, RZ, 0x3c, !PT ;  /* 0x0000000700007212 */ /* 0x000fe200078e3cff */
[----:B------:R-:W-:-:S04]  /*05f0*/  IMAD.SHL.U32 R6, R11, 0x10, RZ ;  /* 0x000000100b067824 */ /* 0x000fc800078e00ff */
[----:B------:R-:W-:-:S05]  /*0600*/  IMAD.SHL.U32 R7, R0, 0x2, RZ ;  /* 0x0000000200077824 */ /* 0x000fca00078e00ff */
[----:B------:R-:W-:-:S04]  /*0610*/  LOP3.LUT R7, R11, R6, R7, 0x96, !PT ;  /* 0x000000060b077212 */ /* 0x000fc800078e9607 */
[----:B------:R-:W-:-:S04]  /*0620*/  LOP3.LUT R27, R7, R0, RZ, 0x3c, !PT ;  /* 0x00000000071b7212 */ /* 0x000fc800078e3cff */
[----:B------:R-:W-:-:S05]  /*0630*/  IADD3 R0, PT, PT, R4, 0x1ba6d9, R27 ;  /* 0x001ba6d904007810 */ /* 0x000fca0007ffe01b */
[----:B------:R-:W-:-:S05]  /*0640*/  IMAD.HI.U32 R6, R0, -0x55555555, RZ ;  /* 0xaaaaaaab00067827 */ /* 0x000fca00078e00ff */
[----:B------:R-:W-:-:S05]  /*0650*/  SHF.R.U32.HI R7, RZ, 0x2, R6 ;  /* 0x00000002ff077819 */ /* 0x000fca0000011606 */
[----:B------:R-:W-:-:S04]  /*0660*/  IMAD R7, R7, -0x6, R0 ;  /* 0xfffffffa07077824 */ /* 0x000fc800078e0200 */
[----:B------:R-:W-:Y:S01]  /*0670*/  IMAD.WIDE.U32 R6, R7, 0x4, R2 ;  /* 0x0000000407067825 */ /* 0x000fe200078e0002 */
[----:B--2---:R-:W-:Y:S04]  /*0680*/  STG.E desc[UR4][R2.64+0x18], R23 ;  /* 0x0000181702007986 */ /* 0x004fe8000c101904 */
[----:B---3--:R2:W-:Y:S04]  /*0690*/  STG.E desc[UR4][R14.64], R21 ;  /* 0x000000150e007986 */ /* 0x0085e8000c101904 */
[----:B0-----:R-:W3:Y:S04]  /*06a0*/  LDG.E R25, desc[UR4][R6.64] ;  /* 0x0000000406197981 */ /* 0x001ee8000c1e1900 */
[----:B-1----:R-:W4:Y:S01]  /*06b0*/  LDG.E R19, desc[UR4][R2.64+0x14] ;  /* 0x0000140402137981 */ /* 0x002f22000c1e1900 */
        /* <DEDUP_REMOVED lines=11> */
[----:B---3--:R-:W-:Y:S04]  /*0770*/  STG.E desc[UR4][R2.64+0x14], R25 ;  /* 0x0000141902007986 */ /* 0x008fe8000c101904 */
[----:B----4-:R0:W-:Y:S04]  /*0780*/  STG.E desc[UR4][R6.64], R19 ;  /* 0x0000001306007986 */ /* 0x0101e8000c101904 */
        /* <DEDUP_REMOVED lines=10> */
[----:B0-----:R-:W-:-:S04]  /*0830*/  LOP3.LUT R7, R0, 0xc, RZ, 0xc0, !PT ;  /* 0x0000000c00077812 */ /* 0x001fc800078ec0ff */
[----:B------:R-:W-:-:S05]  /*0840*/  IADD3 R6, P0, PT, R2, R7, RZ ;  /* 0x0000000702067210 */ /* 0x000fca0007f1e0ff */
[----:B------:R-:W-:Y:S01]  /*0850*/  IMAD.X R7, RZ, RZ, R3, P0 ;  /* 0x000000ffff077224 */ /* 0x000fe200000e0603 */
[----:B--2---:R-:W-:Y:S04]  /*0860*/  STG.E desc[UR4][R2.64+0x10], R21 ;  /* 0x0000101502007986 */ /* 0x004fe8000c101904 */
        /* <DEDUP_REMOVED lines=11> */
[----:B0-----:R-:W-:-:S05]  /*0920*/  SHF.R.U32.HI R9, RZ, 0x1, R10 ;  /* 0x00000001ff097819 */ /* 0x001fca000001160a */
[----:B------:R-:W-:-:S04]  /*0930*/  IMAD R9, R9, -0x3, R0 ;  /* 0xfffffffd09097824 */ /* 0x000fc800078e0200 */
[----:B------:R-:W-:Y:S01]  /*0940*/  IMAD.WIDE.U32 R8, R9, 0x4, R2 ;  /* 0x0000000409087825 */ /* 0x000fe200078e0002 */
[----:B--2---:R-:W-:Y:S04]  /*0950*/  STG.E desc[UR4][R2.64+0xc], R19 ;  /* 0x00000c1302007986 */ /* 0x004fe8000c101904 */
[----:B---3--:R0:W-:Y:S04]  /*0960*/  STG.E desc[UR4][R6.64], R13 ;  /* 0x0000000d06007986 */ /* 0x0081e8000c101904 */
[----:B------:R-:W2:Y:S04]  /*0970*/  LDG.E R17, desc[UR4][R8.64] ;  /* 0x0000000408117981 */ /* 0x000ea8000c1e1900 */
[----:B------:R-:W3:Y:S01]  /*0980*/  LDG.E R15, desc[UR4][R2.64+0x8] ;  /* 0x00000804020f7981 */ /* 0x000ee2000c1e1900 */
[----:B------:R-:W-:-:S04]  /*0990*/  SHF.R.U32.HI R0, RZ, 0x2, R11 ;  /* 0x00000002ff007819 */ /* 0x000fc8000001160b */
[----:B------:R-:W-:Y:S02]  /*09a0*/  LOP3.LUT R0, R5, R0, R11, 0x96, !PT ;  /* 0x0000000005007212 */ /* 0x000fe400078e960b */
[----:B------:R-:W-:-:S05]  /*09b0*/  LOP3.LUT R5, RZ, R4, RZ, 0x33, !PT ;  /* 0x00000004ff057212 */ /* 0x000fca00078e33ff */
[----:B------:R-:W-:-:S04]  /*09c0*/  IMAD.IADD R0, R0, 0x1, R5 ;  /* 0x0000000100007824 */ /* 0x000fc800078e0205 */
[----:B------:R-:W-:-:S05]  /*09d0*/  IMAD.SHL.U32 R0, R0, 0x4, RZ ;  /* 0x0000000400007824 */ /* 0x000fca00078e00ff */
[----:B------:R-:W-:-:S04]  /*09e0*/  LOP3.LUT R5, R0, 0x4, RZ, 0xc0, !PT ;  /* 0x0000000400057812 */ /* 0x000fc800078ec0ff */
[----:B------:R-:W-:-:S05]  /*09f0*/  IADD3 R4, P0, PT, R2, R5, RZ ;  /* 0x0000000502047210 */ /* 0x000fca0007f1e0ff */
[----:B------:R-:W-:Y:S01]  /*0a00*/  IMAD.X R5, RZ, RZ, R3, P0 ;  /* 0x000000ffff057224 */ /* 0x000fe200000e0603 */
[----:B--2---:R-:W-:Y:S04]  /*0a10*/  STG.E desc[UR4][R2.64+0x8], R17 ;  /* 0x0000081102007986 */ /* 0x004fe8000c101904 */
[----:B---3--:R-:W-:Y:S04]  /*0a20*/  STG.E desc[UR4][R8.64], R15 ;  /* 0x0000000f08007986 */ /* 0x008fe8000c101904 */
[----:B------:R-:W2:Y:S04]  /*0a30*/  LDG.E R11, desc[UR4][R4.64] ;  /* 0x00000004040b7981 */ /* 0x000ea8000c1e1900 */
[----:B0-----:R-:W3:Y:S04]  /*0a40*/  LDG.E R7, desc[UR4][R2.64+0x4] ;  /* 0x0000040402077981 */ /* 0x001ee8000c1e1900 */
[----:B--2---:R-:W-:Y:S04]  /*0a50*/  STG.E desc[UR4][R2.64+0x4], R11 ;  /* 0x0000040b02007986 */ /* 0x004fe8000c101904 */
[----:B---3--:R-:W-:Y:S01]  /*0a60*/  STG.E desc[UR4][R4.64], R7 ;  /* 0x0000000704007986 */ /* 0x008fe2000c101904 */
[----:B------:R-:W-:Y:S05]  /*0a70*/  EXIT ;  /* 0x000000000000794d */ /* 0x000fea0003800000 */
.L_x_339:
        /* <DEDUP_REMOVED lines=16> */
.L_x_363:


//--------------------- .text._Z10initCurandP17curandStateXORWOWm --------------------------
	.section	.text._Z10initCurandP17curandStateXORWOWm,"ax",@progbits
	.align	128
        .global         _Z10initCurandP17curandStateXORWOWm
        .type           _Z10initCurandP17curandStateXORWOWm,@function
        .size           _Z10initCurandP17curandStateXORWOWm,(.L_x_364 - _Z10initCurandP17curandStateXORWOWm)
        .other          _Z10initCurandP17curandStateXORWOWm,@"STO_CUDA_ENTRY STV_DEFAULT"
_Z10initCurandP17curandStateXORWOWm:
.text._Z10initCurandP17curandStateXORWOWm:
        /* <DEDUP_REMOVED lines=9> */
[----:B------:R-:W-:Y:S01]  /*0090*/  ISETP.NE.AND P0, PT, R13, RZ, PT ;  /* 0x000000ff0d00720c */ /* 0x000fe20003f05270 */
[----:B------:R-:W-:Y:S05]  /*00a0*/  BSSY.RECONVERGENT B0, `(.L_x_340) ;  /* 0x00000e1000007945 */ /* 0x000fea0003800200 */
[----:B------:R-:W2:Y:S01]  /*00b0*/  LDC.64 R6, c[0x0][0x380] ;  /* 0x0000e000ff067b82 */ /* 0x000ea20000000a00 */
[----:B0-----:R-:W-:Y:S02]  /*00c0*/  LOP3.LUT R0, R2, 0xaad26b49, RZ, 0x3c, !PT ;  /* 0xaad26b4902007812 */ /* 0x001fe400078e3cff */
[----:B------:R-:W-:-:S03]  /*00d0*/  LOP3.LUT R2, R3, 0xf7dcefdd, RZ, 0x3c, !PT ;  /* 0xf7dcefdd03027812 */ /* 0x000fc600078e3cff */
[----:B------:R-:W-:Y:S02]  /*00e0*/  IMAD R0, R0, 0x4182bed5, RZ ;  /* 0x4182bed500007824 */ /* 0x000fe400078e02ff */
[----:B------:R-:W-:Y:S02]  /*00f0*/  IMAD R3, R2, -0x658354e5, RZ ;  /* 0x9a7cab1b02037824 */ /* 0x000fe400078e02ff */
[----:B--2---:R-:W-:Y:S01]  /*0100*/  IMAD.WIDE R6, R13, 0x30, R6 ;  /* 0x000000300d067825 */ /* 0x004fe200078e0206 */
[C---:B------:R-:W-:Y:S02]  /*0110*/  LOP3.LUT R8, R0.reuse, 0x159a55e5, RZ, 0x3c, !PT ;  /* 0x159a55e500087812 */ /* 0x040fe400078e3cff */
[C---:B------:R-:W-:Y:S01]  /*0120*/  IADD3 R4, PT, PT, R0.reuse, 0x64f0c9, R3 ;  /* 0x0064f0c900047810 */ /* 0x040fe20007ffe003 */
[C---:B------:R-:W-:Y:S01]  /*0130*/  VIADD R5, R0.reuse, 0x75bcd15 ;  /* 0x075bcd1500057836 */ /* 0x040fe20000000000 */
[----:B------:R-:W-:Y:S01]  /*0140*/  LOP3.LUT R10, R3, 0x5491333, RZ, 0x3c, !PT ;  /* 0x05491333030a7812 */ /* 0x000fe200078e3cff */
[----:B------:R-:W-:-:S02]  /*0150*/  VIADD R11, R0, 0x583f19 ;  /* 0x00583f19000b7836 */ /* 0x000fc40000000000 */
[----:B------:R-:W-:Y:S01]  /*0160*/  VIADD R9, R3, 0x1f123bb5 ;  /* 0x1f123bb503097836 */ /* 0x000fe20000000000 */
[----:B-1----:R0:W-:Y:S04]  /*0170*/  STG.E.64 desc[UR4][R6.64], R4 ;  /* 0x0000000406007986 */ /* 0x0021e8000c101b04 */
[----:B------:R0:W-:Y:S04]  /*0180*/  STG.E.64 desc[UR4][R6.64+0x8], R8 ;  /* 0x0000080806007986 */ /* 0x0001e8000c101b04 */
[----:B------:R0:W-:Y:S01]  /*0190*/  STG.E.64 desc[UR4][R6.64+0x10], R10 ;  /* 0x0000100a06007986 */ /* 0x0001e2000c101b04 */
[----:B------:R-:W-:Y:S05]  /*01a0*/  @!P0 BRA `(.L_x_341) ;  /* 0x0000000c00408947 */ /* 0x000fea0003800000 */
[----:B------:R-:W-:Y:S01]  /*01b0*/  SHF.R.S32.HI R0, RZ, 0x1f, R13 ;  /* 0x0000001fff007819 */ /* 0x000fe2000001140d */
[----:B------:R-:W-:-:S07]  /*01c0*/  IMAD.MOV.U32 R12, RZ, RZ, RZ ;  /* 0x000000ffff0c7224 */ /* 0x000fce00078e00ff */
.L_x_347:
[----:B-1----:R-:W-:Y:S01]  /*01d0*/  LOP3.LUT R2, R13, 0x3, RZ, 0xc0, !PT ;  /* 0x000000030d027812 */ /* 0x002fe200078ec0ff */
[----:B------:R-:W-:Y:S03]  /*01e0*/  BSSY.RECONVERGENT B1, `(.L_x_342) ;  /* 0x00000c6000017945 */ /* 0x000fe60003800200 */
[----:B------:R-:W-:-:S04]  /*01f0*/  ISETP.NE.U32.AND P0, PT, R2, RZ, PT ;  /* 0x000000ff0200720c */ /* 0x000fc80003f05070 */
[----:B------:R-:W-:-:S13]  /*0200*/  ISETP.NE.AND.EX P0, PT, RZ, RZ, PT, P0 ;  /* 0x000000ffff00720c */ /* 0x000fda0003f05300 */
[----:B------:R-:W-:Y:S05]  /*0210*/  @!P0 BRA `(.L_x_343) ;  /* 0x0000000c00088947 */ /* 0x000fea0003800000 */
[----:B0-----:R-:W0:Y:S01]  /*0220*/  LDC.64 R8, c[0x4][RZ] ;  /* 0x01000000ff087b82 */ /* 0x001e220000000a00 */
[----:B------:R-:W-:Y:S02]  /*0230*/  IMAD.MOV.U32 R14, RZ, RZ, RZ ;  /* 0x000000ffff0e7224 */ /* 0x000fe400078e00ff */
[----:B0-----:R-:W-:-:S07]  /*0240*/  IMAD.WIDE.U32 R8, R12, 0xc80, R8 ;  /* 0x00000c800c087825 */ /* 0x001fce00078e0008 */
.L_x_346:
[----:B-1----:R-:W-:Y:S01]  /*0250*/  IMAD.MOV.U32 R15, RZ, RZ, RZ ;  /* 0x000000ffff0f7224 */ /* 0x002fe200078e00ff */
[----:B------:R-:W-:Y:S01]  /*0260*/  CS2R R2, SRZ ;  /* 0x0000000000027805 */ /* 0x000fe2000001ff00 */
[----:B------:R-:W-:Y:S01]  /*0270*/  IMAD.MOV.U32 R17, RZ, RZ, RZ ;  /* 0x000000ffff117224 */ /* 0x000fe200078e00ff */
[----:B------:R-:W-:-:S07]  /*0280*/  CS2R R4, SRZ ;  /* 0x0000000000047805 */ /* 0x000fce000001ff00 */
.L_x_345:
[----:B------:R-:W-:-:S05]  /*0290*/  IMAD.WIDE.U32 R10, R17, 0x4, R6 ;  /* 0x00000004110a7825 */ /* 0x000fca00078e0006 */
[----:B------:R0:W5:Y:S01]  /*02a0*/  LDG.E R16, desc[UR4][R10.64+0x4] ;  /* 0x000004040a107981 */ /* 0x000162000c1e1900 */
[----:B------:R-:W-:-:S07]  /*02b0*/  IMAD.MOV.U32 R19, RZ, RZ, RZ ;  /* 0x000000ffff137224 */ /* 0x000fce00078e00ff */
.L_x_344:
[----:B-----5:R-:W-:Y:S01]  /*02c0*/  SHF.R.U32.HI R24, RZ, R19, R16 ;  /* 0x00000013ff187219 */ /* 0x020fe20000011610 */
[----:B0-----:R-:W-:-:S03]  /*02d0*/  IMAD.SHL.U32 R10, R17, 0x20, RZ ;  /* 0x00000020110a7824 */ /* 0x001fc600078e00ff */
[----:B------:R-:W-:Y:S01]  /*02e0*/  LOP3.LUT R11, R24, 0x1, RZ, 0xc0, !PT ;  /* 0x00000001180b7812 */ /* 0x000fe200078ec0ff */
[----:B------:R-:W-:-:S03]  /*02f0*/  IMAD.IADD R10, R10, 0x1, R19 ;  /* 0x000000010a0a7824 */ /* 0x000fc600078e0213 */
[----:B------:R-:W-:Y:S01]  /*0300*/  ISETP.NE.U32.AND P0, PT, R11, 0x1, PT ;  /* 0x000000010b00780c */ /* 0x000fe20003f05070 */
[----:B------:R-:W-:-:S03]  /*0310*/  IMAD R11, R10, 0x5, RZ ;  /* 0x000000050a0b7824 */ /* 0x000fc600078e02ff */
[----:B------:R-:W-:Y:S01]  /*0320*/  R2P PR, R24, 0x7e ;  /* 0x0000007e18007804 */ /* 0x000fe20000000000 */
[----:B------:R-:W-:-:S08]  /*0330*/  IMAD.WIDE.U32 R10, R11, 0x4, R8 ;  /* 0x000000040b0a7825 */ /* 0x000fd000078e0008 */
[----:B------:R-:W2:Y:S04]  /*0340*/  @!P0 LDG.E R18, desc[UR4][R10.64] ;  /* 0x000000040a128981 */ /* 0x000ea8000c1e1900 */
[----:B------:R-:W3:Y:S04]  /*0350*/  @!P0 LDG.E R20, desc[UR4][R10.64+0x10] ;  /* 0x000010040a148981 */ /* 0x000ee8000c1e1900 */
[----:B------:R-:W4:Y:S04]  /*0360*/  @P1 LDG.E R22, desc[UR4][R10.64+0x14] ;  /* 0x000014040a161981 */ /* 0x000f28000c1e1900 */
[----:B------:R-:W4:Y:S04]  /*0370*/  @P2 LDG.E R26, desc[UR4][R10.64+0x28] ;  /* 0x000028040a1a2981 */ /* 0x000f28000c1e1900 */
[----:B------:R-:W4:Y:S04]  /*0380*/  @!P0 LDG.E R21, desc[UR4][R10.64+0x4] ;  /* 0x000004040a158981 */ /* 0x000f28000c1e1900 */
[----:B------:R-:W4:Y:S04]  /*0390*/  @!P0 LDG.E R23, desc[UR4][R10.64+0xc] ;  /* 0x00000c040a178981 */ /* 0x000f28000c1e1900 */
[----:B------:R-:W4:Y:S04]  /*03a0*/  @P1 LDG.E R25, desc[UR4][R10.64+0x18] ;  /* 0x000018040a191981 */ /* 0x000f28000c1e1900 */
[----:B------:R-:W4:Y:S04]  /*03b0*/  @P3 LDG.E R28, desc[UR4][R10.64+0x3c] ;  /* 0x00003c040a1c3981 */ /* 0x000f28000c1e1900 */
[----:B------:R-:W4:Y:S01]  /*03c0*/  @P6 LDG.E R27, desc[UR4][R10.64+0x7c] ;  /* 0x00007c040a1b6981 */ /* 0x000f22000c1e1900 */
[----:B--2---:R-:W-:-:S03]  /*03d0*/  @!P0 LOP3.LUT R15, R15, R18, RZ, 0x3c, !PT ;  /* 0x000000120f0f8212 */ /* 0x004fc600078e3cff */
[----:B------:R-:W2:Y:S01]  /*03e0*/  @!P0 LDG.E R18, desc[UR4][R10.64+0x8] ;  /* 0x000008040a128981 */ /* 0x000ea2000c1e1900 */
[----:B---3--:R-:W-:-:S03]  /*03f0*/  @!P0 LOP3.LUT R3, R3, R20, RZ, 0x3c, !PT ;  /* 0x0000001403038212 */ /* 0x008fc600078e3cff */
[----:B------:R-:W3:Y:S01]  /*0400*/  @P1 LDG.E R20, desc[UR4][R10.64+0x24] ;  /* 0x000024040a141981 */ /* 0x000ee2000c1e1900 */
[----:B----4-:R-:W-:-:S03]  /*0410*/  @P1 LOP3.LUT R15, R15, R22, RZ, 0x3c, !PT ;  /* 0x000000160f0f1212 */ /* 0x010fc600078e3cff */
[----:B------:R-:W4:Y:S01]  /*0420*/  @P2 LDG.E R22, desc[UR4][R10.64+0x38] ;  /* 0x000038040a162981 */ /* 0x000f22000c1e1900 */
[----:B------:R-:W-:-:S03]  /*0430*/  @P2 LOP3.LUT R15, R15, R26, RZ, 0x3c, !PT ;  /* 0x0000001a0f0f2212 */ /* 0x000fc600078e3cff */
[----:B------:R-:W4:Y:S01]  /*0440*/  @P4 LDG.E R26, desc[UR4][R10.64+0x50] ;  /* 0x000050040a1a4981 */ /* 0x000f22000c1e1900 */
[----:B------:R-:W-:-:S03]  /*0450*/  @!P0 LOP3.LUT R4, R4, R21, RZ, 0x3c, !PT ;  /* 0x0000001504048212 */ /* 0x000fc600078e3cff */
[----:B------:R-:W4:Y:S01]  /*0460*/  @P1 LDG.E R21, desc[UR4][R10.64+0x20] ;  /* 0x000020040a151981 */ /* 0x000f22000c1e1900 */
[----:B------:R-:W-:-:S03]  /*0470*/  @!P0 LOP3.LUT R2, R2, R23, RZ, 0x3c, !PT ;  /* 0x0000001702028212 */ /* 0x000fc600078e3cff */
[----:B------:R-:W4:Y:S01]  /*0480*/  @P2 LDG.E R23, desc[UR4][R10.64+0x2c] ;  /* 0x00002c040a172981 */ /* 0x000f22000c1e1900 */
[----:B------:R-:W-:-:S03]  /*0490*/  @P1 LOP3.LUT R4, R4, R25, RZ, 0x3c, !PT ;  /* 0x0000001904041212 */ /* 0x000fc600078e3cff */
[----:B------:R-:W4:Y:S01]  /*04a0*/  @P2 LDG.E R25, desc[UR4][R10.64+0x34] ;  /* 0x000034040a192981 */ /* 0x000f22000c1e1900 */
[----:B--2---:R-:W-:-:S03]  /*04b0*/  @!P0 LOP3.LUT R5, R5, R18, RZ, 0x3c, !PT ;  /* 0x0000001205058212 */ /* 0x004fc600078e3cff */
[----:B------:R-:W2:Y:S01]  /*04c0*/  @P1 LDG.E R18, desc[UR4][R10.64+0x1c] ;  /* 0x00001c040a121981 */ /* 0x000ea2000c1e1900 */
[----:B---3--:R-:W-:-:S03]  /*04d0*/  @P1 LOP3.LUT R3, R3, R20, RZ, 0x3c, !PT ;  /* 0x0000001403031212 */ /* 0x008fc600078e3cff */
[----:B------:R-:W3:Y:S01]  /*04e0*/  @P2 LDG.E R20, desc[UR4][R10.64+0x30] ;  /* 0x000030040a142981 */ /* 0x000ee2000c1e1900 */
[----:B----4-:R-:W-:-:S03]  /*04f0*/  @P2 LOP3.LUT R3, R3, R22, RZ, 0x3c, !PT ;  /* 0x0000001603032212 */ /* 0x010fc600078e3cff */
[----:B------:R-:W4:Y:S01]  /*0500*/  @P3 LDG.E R22, desc[UR4][R10.64+0x4c] ;  /* 0x00004c040a163981 */ /* 0x000f22000c1e1900 */
[----:B------:R-:W-:-:S04]  /*0510*/  @P3 LOP3.LUT R15, R15, R28, RZ, 0x3c, !PT ;  /* 0x0000001c0f0f3212 */ /* 0x000fc800078e3cff */
[----:B------:R-:W-:Y:S02]  /*0520*/  @P4 LOP3.LUT R15, R15, R26, RZ, 0x3c, !PT ;  /* 0x0000001a0f0f4212 */ /* 0x000fe400078e3cff */
[----:B------:R-:W-:Y:S01]  /*0530*/  @P1 LOP3.LUT R2, R2, R21, RZ, 0x3c, !PT ;  /* 0x0000001502021212 */ /* 0x000fe200078e3cff */
[----:B------:R-:W4:Y:S04]  /*0540*/  @P5 LDG.E R26, desc[UR4][R10.64+0x64] ;  /* 0x000064040a1a5981 */ /* 0x000f28000c1e1900 */
[----:B------:R-:W4:Y:S01]  /*0550*/  @P3 LDG.E R21, desc[UR4][R10.64+0x40] ;  /* 0x000040040a153981 */ /* 0x000f22000c1e1900 */
[----:B------:R-:W-:Y:S02]  /*0560*/  @P2 LOP3.LUT R4, R4, R23, RZ, 0x3c, !PT ;  /* 0x0000001704042212 */ /* 0x000fe400078e3cff */
[----:B------:R-:W-:Y:S01]  /*0570*/  @P2 LOP3.LUT R2, R2, R25, RZ, 0x3c, !PT ;  /* 0x0000001902022212 */ /* 0x000fe200078e3cff */
[----:B------:R-:W4:Y:S04]  /*0580*/  @P3 LDG.E R23, desc[UR4][R10.64+0x48] ;  /* 0x000048040a173981 */ /* 0x000f28000c1e1900 */
[----:B------:R-:W4:Y:S01]  /*0590*/  @P4 LDG.E R25, desc[UR4][R10.64+0x54] ;  /* 0x000054040a194981 */ /* 0x000f22000c1e1900 */
[----:B--2---:R-:W-:-:S03]  /*05a0*/  @P1 LOP3.LUT R5, R5, R18, RZ, 0x3c, !PT ;  /* 0x0000001205051212 */ /* 0x004fc600078e3cff */
[----:B------:R-:W2:Y:S01]  /*05b0*/  @P3 LDG.E R18, desc[UR4][R10.64+0x44] ;  /* 0x000044040a123981 */ /* 0x000ea2000c1e1900 */
[----:B---3--:R-:W-:-:S03]  /*05c0*/  @P2 LOP3.LUT R5, R5, R20, RZ, 0x3c, !PT ;  /* 0x0000001405052212 */ /* 0x008fc600078e3cff */
[----:B------:R-:W3:Y:S01]  /*05d0*/  @P4 LDG.E R20, desc[UR4][R10.64+0x58] ;  /* 0x000058040a144981 */ /* 0x000ee2000c1e1900 */
[----:B----4-:R-:W-:-:S03]  /*05e0*/  @P3 LOP3.LUT R3, R3, R22, RZ, 0x3c, !PT ;  /* 0x0000001603033212 */ /* 0x010fc600078e3cff */
[----:B------:R-:W4:Y:S01]  /*05f0*/  @P4 LDG.E R22, desc[UR4][R10.64+0x60] ;  /* 0x000060040a164981 */ /* 0x000f22000c1e1900 */
[----:B------:R-:W-:Y:S02]  /*0600*/  LOP3.LUT P0, RZ, R24, 0x80, RZ, 0xc0, !PT ;  /* 0x0000008018ff7812 */ /* 0x000fe4000780c0ff */
[----:B------:R-:W-:Y:S02]  /*0610*/  @P5 LOP3.LUT R15, R15, R26, RZ, 0x3c, !PT ;  /* 0x0000001a0f0f5212 */ /* 0x000fe400078e3cff */
[----:B------:R-:W4:Y:S01]  /*0620*/  @P6 LDG.E R26, desc[UR4][R10.64+0x78] ;  /* 0x000078040a1a6981 */ /* 0x000f22000c1e1900 */
[----:B------:R-:W-:-:S03]  /*0630*/  @P3 LOP3.LUT R4, R4, R21, RZ, 0x3c, !PT ;  /* 0x0000001504043212 */ /* 0x000fc600078e3cff */
[----:B------:R-:W4:Y:S01]  /*0640*/  @P4 LDG.E R21, desc[UR4][R10.64+0x5c] ;  /* 0x00005c040a154981 */ /* 0x000f22000c1e1900 */
[----:B------:R-:W-:-:S03]  /*0650*/  @P3 LOP3.LUT R2, R2, R23, RZ, 0x3c, !PT ;  /* 0x0000001702023212 */ /* 0x000fc600078e3cff */
[----:B------:R-:W4:Y:S01]  /*0660*/  @P5 LDG.E R23, desc[UR4][R10.64+0x68] ;  /* 0x000068040a175981 */ /* 0x000f22000c1e1900 */
[----:B------:R-:W-:-:S03]  /*0670*/  @P4 LOP3.LUT R4, R4, R25, RZ, 0x3c, !PT ;  /* 0x0000001904044212 */ /* 0x000fc600078e3cff */
[----:B------:R-:W4:Y:S01]  /*0680*/  @P5 LDG.E R25, desc[UR4][R10.64+0x70] ;  /* 0x000070040a195981 */ /* 0x000f22000c1e1900 */
[----:B--2---:R-:W-:-:S03]  /*0690*/  @P3 LOP3.LUT R5, R5, R18, RZ, 0x3c, !PT ;  /* 0x0000001205053212 */ /* 0x004fc600078e3cff */
[----:B------:R-:W2:Y:S01]  /*06a0*/  @P5 LDG.E R18, desc[UR4][R10.64+0x6c] ;  /* 0x00006c040a125981 */ /* 0x000ea2000c1e1900 */
[----:B---3--:R-:W-:-:S03]  /*06b0*/  @P4 LOP3.LUT R5, R5, R20, RZ, 0x3c, !PT ;  /* 0x0000001405054212 */ /* 0x008fc600078e3cff */
[----:B------:R-:W3:Y:S01]  /*06c0*/  @P5 LDG.E R20, desc[UR4][R10.64+0x74] ;  /* 0x000074040a145981 */ /* 0x000ee2000c1e1900 */
[----:B----4-:R-:W-:-:S03]  /*06d0*/  @P4 LOP3.LUT R3, R3, R22, RZ, 0x3c, !PT ;  /* 0x0000001603034212 */ /* 0x010fc600078e3cff */
[----:B------:R-:W4:Y:S01]  /*06e0*/  @P0 LDG.E R22, desc[UR4][R10.64+0x8c] ;  /* 0x00008c040a160981 */ /* 0x000f22000c1e1900 */
[----:B------:R-:W-:-:S03]  /*06f0*/  @P6 LOP3.LUT R15, R15, R26, RZ, 0x3c, !PT ;  /* 0x0000001a0f0f6212 */ /* 0x000fc600078e3cff */
        /* <DEDUP_REMOVED lines=13> */
[----:B------:R-:W-:Y:S02]  /*07d0*/  @P6 LOP3.LUT R4, R4, R27, RZ, 0x3c, !PT ;  /* 0x0000001b04046212 */ /* 0x000fe400078e3cff */
[----:B------:R-:W-:Y:S02]  /*07e0*/  @P6 LOP3.LUT R2, R2, R21, RZ, 0x3c, !PT ;  /* 0x0000001502026212 */ /* 0x000fe400078e3cff */
[----:B------:R-:W-:Y:S02]  /*07f0*/  @P0 LOP3.LUT R4, R4, R23, RZ, 0x3c, !PT ;  /* 0x0000001704040212 */ /* 0x000fe400078e3cff */
[----:B------:R-:W-:Y:S02]  /*0800*/  @P0 LOP3.LUT R2, R2, R25, RZ, 0x3c, !PT ;  /* 0x0000001902020212 */ /* 0x000fe400078e3cff */
[----:B--2---:R-:W-:Y:S02]  /*0810*/  @P6 LOP3.LUT R5, R5, R18, RZ, 0x3c, !PT ;  /* 0x0000001205056212 */ /* 0x004fe400078e3cff */
[----:B---3--:R-:W-:-:S02]  /*0820*/  @P6 LOP3.LUT R3, R3, R20, RZ, 0x3c, !PT ;  /* 0x0000001403036212 */ /* 0x008fc400078e3cff */
[----:B----4-:R-:W-:Y:S02]  /*0830*/  @P0 LOP3.LUT R5, R5, R22, RZ, 0x3c, !PT ;  /* 0x0000001605050212 */ /* 0x010fe400078e3cff */
[----:B------:R-:W-:Y:S02]  /*0840*/  @P0 LOP3.LUT R3, R3, R26, RZ, 0x3c, !PT ;  /* 0x0000001a03030212 */ /* 0x000fe400078e3cff */
[----:B------:R-:W-:-:S13]  /*0850*/  R2P PR, R24.B1, 0x7f ;  /* 0x0000007f18007804 */ /* 0x000fda0000001000 */
[----:B------:R-:W2:Y:S04]  /*0860*/  @P0 LDG.E R18, desc[UR4][R10.64+0xa0] ;  /* 0x0000a0040a120981 */ /* 0x000ea8000c1e1900 */
[----:B------:R-:W3:Y:S04]  /*0870*/  @P1 LDG.E R22, desc[UR4][R10.64+0xb4] ;  /* 0x0000b4040a161981 */ /* 0x000ee8000c1e1900 */
[----:B------:R-:W4:Y:S04]  /*0880*/  @P2 LDG.E R26, desc[UR4][R10.64+0xc8] ;  /* 0x0000c8040a1a2981 */ /* 0x000f28000c1e1900 */
[----:B------:R-:W4:Y:S04]  /*0890*/  @P3 LDG.E R28, desc[UR4][R10.64+0xdc] ;  /* 0x0000dc040a1c3981 */ /* 0x000f28000c1e1900 */
[----:B------:R-:W4:Y:S04]  /*08a0*/  @P0 LDG.E R23, desc[UR4][R10.64+0xa4] ;  /* 0x0000a4040a170981 */ /* 0x000f28000c1e1900 */
[----:B------:R-:W4:Y:S04]  /*08b0*/  @P0 LDG.E R20, desc[UR4][R10.64+0xa8] ;  /* 0x0000a8040a140981 */ /* 0x000f28000c1e1900 */
[----:B------:R-:W4:Y:S04]  /*08c0*/  @P4 LDG.E R25, desc[UR4][R10.64+0xf0] ;  /* 0x0000f0040a194981 */ /* 0x000f28000c1e1900 */
        /* <DEDUP_REMOVED lines=21> */
[----:B------:R-:W-:Y:S02]  /*0a20*/  LOP3.LUT P0, RZ, R24, 0x8000, RZ, 0xc0, !PT ;  /* 0x0000800018ff7812 */ /* 0x000fe4000780c0ff */
[----:B----4-:R-:W-:Y:S01]  /*0a30*/  @P5 LOP3.LUT R15, R15, R26, RZ, 0x3c, !PT ;  /* 0x0000001a0f0f5212 */ /* 0x010fe200078e3cff */
[----:B------:R-:W4:Y:S04]  /*0a40*/  @P3 LDG.E R24, desc[UR4][R10.64+0xe4] ;  /* 0x0000e4040a183981 */ /* 0x000f28000c1e1900 */
[----:B------:R-:W2:Y:S01]  /*0a50*/  @P6 LDG.E R26, desc[UR4][R10.64+0x118] ;  /* 0x000118040a1a6981 */ /* 0x000ea2000c1e1900 */
        /* <DEDUP_REMOVED lines=8> */
[----:B---3--:R-:W-:-:S03]  /*0ae0*/  @P2 LOP3.LUT R3, R3, R22, RZ, 0x3c, !PT ;  /* 0x0000001603032212 */ /* 0x008fc600078e3cff */
[----:B------:R-:W3:Y:S01]  /*0af0*/  @P4 LDG.E R22, desc[UR4][R10.64+0x100] ;  /* 0x000100040a164981 */ /* 0x000ee2000c1e1900 */
[----:B--2---:R-:W-:-:S03]  /*0b00*/  @P6 LOP3.LUT R15, R15, R26, RZ, 0x3c, !PT ;  /* 0x0000001a0f0f6212 */ /* 0x004fc600078e3cff */
[----:B------:R-:W2:Y:S01]  /*0b10*/  @P0 LDG.E R26, desc[UR4][R10.64+0x12c] ;  /* 0x00012c040a1a0981 */ /* 0x000ea2000c1e1900 */
[----:B----4-:R-:W-:-:S03]  /*0b20*/  @P2 LOP3.LUT R2, R2, R23, RZ, 0x3c, !PT ;  /* 0x0000001702022212 */ /* 0x010fc600078e3cff */
[----:B------:R-:W4:Y:S01]  /*0b30*/  @P4 LDG.E R23, desc[UR4][R10.64+0xfc] ;  /* 0x0000fc040a174981 */ /* 0x000f22000c1e1900 */
[----:B------:R-:W-:-:S03]  /*0b40*/  @P2 LOP3.LUT R5, R5, R20, RZ, 0x3c, !PT ;  /* 0x0000001405052212 */ /* 0x000fc600078e3cff */
[----:B------:R-:W4:Y:S01]  /*0b50*/  @P4 LDG.E R20, desc[UR4][R10.64+0xf8] ;  /* 0x0000f8040a144981 */ /* 0x000f22000c1e1900 */
[----:B------:R-:W-:Y:S02]  /*0b60*/  @P3 LOP3.LUT R2, R2, R27, RZ, 0x3c, !PT ;  /* 0x0000001b02023212 */ /* 0x000fe400078e3cff */
[----:B------:R-:W-:Y:S01]  /*0b70*/  @P3 LOP3.LUT R4, R4, R25, RZ, 0x3c, !PT ;  /* 0x0000001904043212 */ /* 0x000fe200078e3cff */
[----:B------:R-:W4:Y:S01]  /*0b80*/  @P5 LDG.E R27, desc[UR4][R10.64+0x110] ;  /* 0x000110040a1b5981 */ /* 0x000f22000c1e1900 */
[----:B------:R-:W-:-:S03]  /*0b90*/  @P3 LOP3.LUT R5, R5, R24, RZ, 0x3c, !PT ;  /* 0x0000001805053212 */ /* 0x000fc600078e3cff */
[----:B------:R-:W4:Y:S04]  /*0ba0*/  @P5 LDG.E R25, desc[UR4][R10.64+0x108] ;  /* 0x000108040a195981 */ /* 0x000f28000c1e1900 */
        /* <DEDUP_REMOVED lines=19> */
[----:B------:R-:W-:-:S05]  /*0ce0*/  VIADD R19, R19, 0x10 ;  /* 0x0000001013137836 */ /* 0x000fca0000000000 */
[----:B------:R-:W-:Y:S02]  /*0cf0*/  ISETP.NE.AND P1, PT, R19, 0x20, PT ;  /* 0x000000201300780c */ /* 0x000fe40003f25270 */
[----:B------:R-:W-:Y:S02]  /*0d00*/  @P5 LOP3.LUT R3, R3, R18, RZ, 0x3c, !PT ;  /* 0x0000001203035212 */ /* 0x000fe400078e3cff */
[----:B------:R-:W-:Y:S02]  /*0d10*/  @P6 LOP3.LUT R4, R4, R21, RZ, 0x3c, !PT ;  /* 0x0000001504046212 */ /* 0x000fe400078e3cff */
[----:B---3--:R-:W-:-:S04]  /*0d20*/  @P6 LOP3.LUT R3, R3, R22, RZ, 0x3c, !PT ;  /* 0x0000001603036212 */ /* 0x008fc800078e3cff */
[----:B--2---:R-:W-:Y:S02]  /*0d30*/  @P0 LOP3.LUT R3, R3, R26, RZ, 0x3c, !PT ;  /* 0x0000001a03030212 */ /* 0x004fe400078e3cff */
[----:B----4-:R-:W-:Y:S02]  /*0d40*/  @P6 LOP3.LUT R2, R2, R23, RZ, 0x3c, !PT ;  /* 0x0000001702026212 */ /* 0x010fe400078e3cff */
[----:B------:R-:W-:Y:S02]  /*0d50*/  @P6 LOP3.LUT R5, R5, R20, RZ, 0x3c, !PT ;  /* 0x0000001405056212 */ /* 0x000fe400078e3cff */
[----:B------:R-:W-:Y:S02]  /*0d60*/  @P0 LOP3.LUT R2, R2, R27, RZ, 0x3c, !PT ;  /* 0x0000001b02020212 */ /* 0x000fe400078e3cff */
[----:B------:R-:W-:Y:S02]  /*0d70*/  @P0 LOP3.LUT R4, R4, R25, RZ, 0x3c, !PT ;  /* 0x0000001904040212 */ /* 0x000fe400078e3cff */
[----:B------:R-:W-:Y:S01]  /*0d80*/  @P0 LOP3.LUT R5, R5, R24, RZ, 0x3c, !PT ;  /* 0x0000001805050212 */ /* 0x000fe200078e3cff */
[----:B------:R-:W-:Y:S06]  /*0d90*/  @P1 BRA `(.L_x_344) ;  /* 0xfffffff400481947 */ /* 0x000fec000383ffff */
[----:B------:R-:W-:-:S05]  /*0da0*/  VIADD R17, R17, 0x1 ;  /* 0x0000000111117836 */ /* 0x000fca0000000000 */
[----:B------:R-:W-:-:S13]  /*0db0*/  ISETP.NE.AND P0, PT, R17, 0x5, PT ;  /* 0x000000051100780c */ /* 0x000fda0003f05270 */
[----:B------:R-:W-:Y:S05]  /*0dc0*/  @P0 BRA `(.L_x_345) ;  /* 0xfffffff400300947 */ /* 0x000fea000383ffff */
[----:B------:R1:W-:Y:S01]  /*0dd0*/  STG.E.64 desc[UR4][R6.64+0x8], R4 ;  /* 0x0000080406007986 */ /* 0x0003e2000c101b04 */
[----:B------:R-:W-:Y:S01]  /*0de0*/  VIADD R14, R14, 0x1 ;  /* 0x000000010e0e7836 */ /* 0x000fe20000000000 */
[----:B------:R-:W-:Y:S02]  /*0df0*/  LOP3.LUT R11, R13, 0x3, RZ, 0xc0, !PT ;  /* 0x000000030d0b7812 */ /* 0x000fe400078ec0ff */
[----:B------:R1:W-:Y:S02]  /*0e00*/  STG.E.64 desc[UR4][R6.64+0x10], R2 ;  /* 0x0000100206007986 */ /* 0x0003e4000c101b04 */
[----:B------:R-:W-:Y:S02]  /*0e10*/  ISETP.GE.U32.AND P0, PT, R14, R11, PT ;  /* 0x0000000b0e00720c */ /* 0x000fe40003f06070 */
[----:B------:R1:W-:Y:S11]  /*0e20*/  STG.E desc[UR4][R6.64+0x4], R15 ;  /* 0x0000040f06007986 */ /* 0x0003f6000c101904 */
[----:B------:R-:W-:Y:S05]  /*0e30*/  @!P0 BRA `(.L_x_346) ;  /* 0xfffffff400048947 */ /* 0x000fea000383ffff */
.L_x_343:
[----:B------:R-:W-:Y:S05]  /*0e40*/  BSYNC.RECONVERGENT B1 ;  /* 0x0000000000017941 */ /* 0x000fea0003800200 */
.L_x_342:
[C---:B------:R-:W-:Y:S01]  /*0e50*/  ISETP.GT.U32.AND P0, PT, R13.reuse, 0x3, PT ;  /* 0x000000030d00780c */ /* 0x040fe20003f04070 */
[----:B------:R-:W-:Y:S01]  /*0e60*/  VIADD R12, R12, 0x1 ;  /* 0x000000010c0c7836 */ /* 0x000fe20000000000 */
[--C-:B------:R-:W-:Y:S02]  /*0e70*/  SHF.R.U64 R13, R13, 0x2, R0.reuse ;  /* 0x000000020d0d7819 */ /* 0x100fe40000001200 */
[----:B------:R-:W-:Y:S02]  /*0e80*/  ISETP.GT.U32.AND.EX P0, PT, R0, RZ, PT, P0 ;  /* 0x000000ff0000720c */ /* 0x000fe40003f04100 */
[----:B------:R-:W-:-:S11]  /*0e90*/  SHF.R.U32.HI R0, RZ, 0x2, R0 ;  /* 0x00000002ff007819 */ /* 0x000fd60000011600 */
[----:B------:R-:W-:Y:S05]  /*0ea0*/  @P0 BRA `(.L_x_347) ;  /* 0xfffffff000c80947 */ /* 0x000fea000383ffff */
.L_x_341:
[----:B------:R-:W-:Y:S05]  /*0eb0*/  BSYNC.RECONVERGENT B0 ;  /* 0x0000000000007941 */ /* 0x000fea0003800200 */
.L_x_340:
[----:B------:R-:W-:Y:S04]  /*0ec0*/  STG.E.64 desc[UR4][R6.64+0x18], RZ ;  /* 0x000018ff06007986 */ /* 0x000fe8000c101b04 */
[----:B------:R-:W-:Y:S04]  /*0ed0*/  STG.E desc[UR4][R6.64+0x20], RZ ;  /* 0x000020ff06007986 */ /* 0x000fe8000c101904 */
[----:B------:R-:W-:Y:S01]  /*0ee0*/  STG.E.64 desc[UR4][R6.64+0x28], RZ ;  /* 0x000028ff06007986 */ /* 0x000fe2000c101b04 */
[----:B------:R-:W-:Y:S05]  /*0ef0*/  EXIT ;  /* 0x000000000000794d */ /* 0x000fea0003800000 */
.L_x_348:
        /* <DEDUP_REMOVED lines=16> */
.L_x_364:


//--------------------- .nv.global.init           --------------------------
	.section	.nv.global.init,"aw",@progbits
	.align	4
.nv.global.init:
	.type		mrg32k3aM1SubSeq,@object
	.size		mrg32k3aM1SubSeq,(mrg32k3aM2SubSeq - mrg32k3aM1SubSeq)
mrg32k3aM1SubSeq:
        /*0000*/ 	.byte	0x0b, 0xcc, 0xee, 0x04, 0x73, 0x29, 0x8b, 0x6f, 0xf6, 0x53, 0x03, 0xf6, 0x23, 0xf6, 0xea, 0xda
        /* <DEDUP_REMOVED lines=125> */
	.type		mrg32k3aM2SubSeq,@object
	.size		mrg32k3aM2SubSeq,(mrg32k3aM1 - mrg32k3aM2SubSeq)
mrg32k3aM2SubSeq:
        /* <DEDUP_REMOVED lines=126> */
	.type		mrg32k3aM1,@object
	.size		mrg32k3aM1,(mrg32k3aM1Seq - mrg32k3aM1)
mrg32k3aM1:
        /* <DEDUP_REMOVED lines=144> */
	.type		mrg32k3aM1Seq,@object
	.size		mrg32k3aM1Seq,(mrg32k3aM2 - mrg32k3aM1Seq)
mrg32k3aM1Seq:
        /* <DEDUP_REMOVED lines=144> */
	.type		mrg32k3aM2,@object
	.size		mrg32k3aM2,(mrg32k3aM2Seq - mrg32k3aM2)
mrg32k3aM2:
        /* <DEDUP_REMOVED lines=144> */
	.type		mrg32k3aM2Seq,@object
	.size		mrg32k3aM2Seq,(precalc_xorwow_matrix - mrg32k3aM2Seq)
mrg32k3aM2Seq:
        /* <DEDUP_REMOVED lines=144> */
	.type		precalc_xorwow_matrix,@object
	.size		precalc_xorwow_matrix,(precalc_xorwow_offset_matrix - precalc_xorwow_matrix)
precalc_xorwow_matrix:
        /* <DEDUP_REMOVED lines=6400> */
	.type		precalc_xorwow_offset_matrix,@object
	.size		precalc_xorwow_offset_matrix,(.L_1 - precalc_xorwow_offset_matrix)
precalc_xorwow_offset_matrix:
        /* <DEDUP_REMOVED lines=6400> */
.L_1:


//--------------------- .nv.shared._ZN3cub18CUB_300001_SM_10006detail6reduce28DeviceReduceSingleTileKernelINS2_10policy_hubIfyN4cuda3std3__44plusIfEEE10Policy1000EPfSC_iS9_ffNS7_10__identityEEEvT0_T1_T2_T3_T4_T6_ --------------------------
	.section	.nv.shared._ZN3cub18CUB_300001_SM_10006detail6reduce28DeviceReduceSingleTileKernelINS2_10policy_hubIfyN4cuda3std3__44plusIfEEE10Policy1000EPfSC_iS9_ffNS7_10__identityEEEvT0_T1_T2_T3_T4_T6_,"aw",@nobits
	.sectionflags	@""
	.align	4
.nv.shared._ZN3cub18CUB_300001_SM_10006detail6reduce28DeviceReduceSingleTileKernelINS2_10policy_hubIfyN4cuda3std3__44plusIfEEE10Policy1000EPfSC_iS9_ffNS7_10__identityEEEvT0_T1_T2_T3_T4_T6_:
	.zero		1068


//--------------------- .nv.shared.reserved.0     --------------------------
	.section	.nv.shared.reserved.0,"aw",@nobits
	.weak		__nv_reservedSMEM_offset_0_alias
	.size		__nv_reservedSMEM_offset_0_alias, 0, 64
	.other		__nv_reservedSMEM_offset_0_alias,@"STO_CUDA_RESERVED_SHARED STV_DEFAULT"
__nv_reservedSMEM_offset_0_alias:
	.zero		0
	.zero		64


//--------------------- .nv.global                --------------------------
	.section	.nv.global,"aw",@nobits
.nv.global:
	.type		_ZN34_INTERNAL_3824fb5a_4_k_cu_2d21a7756thrust24THRUST_300001_SM_1000_NS3seqE,@object
	.size		_ZN34_INTERNAL_3824fb5a_4_k_cu_2d21a7756thrust24THRUST_300001_SM_1000_NS3seqE,(_ZN34_INTERNAL_3824fb5a_4_k_cu_2d21a7754cuda3std3__48in_placeE - _ZN34_INTERNAL_3824fb5a_4_k_cu_2d21a7756thrust24THRUST_300001_SM_1000_NS3seqE)
_ZN34_INTERNAL_3824fb5a_4_k_cu_2d21a7756thrust24THRUST_300001_SM_1000_NS3seqE:
	.zero		1
	.type		_ZN34_INTERNAL_3824fb5a_4_k_cu_2d21a7754cuda3std3__48in_placeE,@object
	.size		_ZN34_INTERNAL_3824fb5a_4_k_cu_2d21a7754cuda3std3__48in_placeE,(_ZN34_INTERNAL_3824fb5a_4_k_cu_2d21a7754cuda3std6ranges3__45__cpo4sizeE - _ZN34_INTERNAL_3824fb5a_4_k_cu_2d21a7754cuda3std3__48in_placeE)
_ZN34_INTERNAL_3824fb5a_4_k_cu_2d21a7754cuda3std3__48in_placeE:
	.zero		1
	.type		_ZN34_INTERNAL_3824fb5a_4_k_cu_2d21a7754cuda3std6ranges3__45__cpo4sizeE,@object
	.size		_ZN34_INTERNAL_3824fb5a_4_k_cu_2d21a7754cuda3std6ranges3__45__cpo4sizeE,(_ZN34_INTERNAL_3824fb5a_4_k_cu_2d21a7756thrust24THRUST_300001_SM_1000_NS12placeholders2_3E - _ZN34_INTERNAL_3824fb5a_4_k_cu_2d21a7754cuda3std6ranges3__45__cpo4sizeE)
_ZN34_INTERNAL_3824fb5a_4_k_cu_2d21a7754cuda3std6ranges3__45__cpo4sizeE:
	.zero		1
	.type		_ZN34_INTERNAL_3824fb5a_4_k_cu_2d21a7756thrust24THRUST_300001_SM_1000_NS12placeholders2_3E,@object
	.size		_ZN34_INTERNAL_3824fb5a_4_k_cu_2d21a7756thrust24THRUST_300001_SM_1000_NS12placeholders2_3E,(_ZN34_INTERNAL_3824fb5a_4_k_cu_2d21a7754cuda3std3__45__cpo6cbeginE - _ZN34_INTERNAL_3824fb5a_4_k_cu_2d21a7756thrust24THRUST_300001_SM_1000_NS12placeholders2_3E)
_ZN34_INTERNAL_3824fb5a_4_k_cu_2d21a7756thrust24THRUST_300001_SM_1000_NS12placeholders2_3E:
	.zero		1
	.type		_ZN34_INTERNAL_3824fb5a_4_k_cu_2d21a7754cuda3std3__45__cpo6cbeginE,@object
	.size		_ZN34_INTERNAL_3824fb5a_4_k_cu_2d21a7754cuda3std3__45__cpo6cbeginE,(_ZN34_INTERNAL_3824fb5a_4_k_cu_2d21a7754cuda3std6ranges3__45__cpo6cbeginE - _ZN34_INTERNAL_3824fb5a_4_k_cu_2d21a7754cuda3std3__45__cpo6cbeginE)
_ZN34_INTERNAL_3824fb5a_4_k_cu_2d21a7754cuda3std3__45__cpo6cbeginE:
	.zero		1
	.type		_ZN34_INTERNAL_3824fb5a_4_k_cu_2d21a7754cuda3std6ranges3__45__cpo6cbeginE,@object
	.size		_ZN34_INTERNAL_3824fb5a_4_k_cu_2d21a7754cuda3std6ranges3__45__cpo6cbeginE,(_ZN34_INTERNAL_3824fb5a_4_k_cu_2d21a7756thrust24THRUST_300001_SM_1000_NS12placeholders2_7E - _ZN34_INTERNAL_3824fb5a_4_k_cu_2d21a7754cuda3std6ranges3__45__cpo6cbeginE)
_ZN34_INTERNAL_3824fb5a_4_k_cu_2d21a7754cuda3std6ranges3__45__cpo6cbeginE:
	.zero		1
	.type		_ZN34_INTERNAL_3824fb5a_4_k_cu_2d21a7756thrust24THRUST_300001_SM_1000_NS12placeholders2_7E,@object
	.size		_ZN34_INTERNAL_3824fb5a_4_k_cu_2d21a7756thrust24THRUST_300001_SM_1000_NS12placeholders2_7E,(_ZN34_INTERNAL_3824fb5a_4_k_cu_2d21a7754cuda3std3__45__cpo7crbeginE - _ZN34_INTERNAL_3824fb5a_4_k_cu_2d21a7756thrust24THRUST_300001_SM_1000_NS12placeholders2_7E)
_ZN34_INTERNAL_3824fb5a_4_k_cu_2d21a7756thrust24THRUST_300001_SM_1000_NS12placeholders2_7E:
	.zero		1
	.type		_ZN34_INTERNAL_3824fb5a_4_k_cu_2d21a7754cuda3std3__45__cpo7crbeginE,@object
	.size		_ZN34_INTERNAL_3824fb5a_4_k_cu_2d21a7754cuda3std3__45__cpo7crbeginE,(_ZN34_INTERNAL_3824fb5a_4_k_cu_2d21a7754cuda3std6ranges3__45__cpo4nextE - _ZN34_INTERNAL_3824fb5a_4_k_cu_2d21a7754cuda3std3__45__cpo7crbeginE)
_ZN34_INTERNAL_3824fb5a_4_k_cu_2d21a7754cuda3std3__45__cpo7crbeginE:
	.zero		1
	.type		_ZN34_INTERNAL_3824fb5a_4_k_cu_2d21a7754cuda3std6ranges3__45__cpo4nextE,@object
	.size		_ZN34_INTERNAL_3824fb5a_4_k_cu_2d21a7754cuda3std6ranges3__45__cpo4nextE,(_ZN34_INTERNAL_3824fb5a_4_k_cu_2d21a7754cuda3std6ranges3__45__cpo4swapE - _ZN34_INTERNAL_3824fb5a_4_k_cu_2d21a7754cuda3std6ranges3__45__cpo4nextE)
_ZN34_INTERNAL_3824fb5a_4_k_cu_2d21a7754cuda3std6ranges3__45__cpo4nextE:
	.zero		1
	.type		_ZN34_INTERNAL_3824fb5a_4_k_cu_2d21a7754cuda3std6ranges3__45__cpo4swapE,@object
	.size		_ZN34_INTERNAL_3824fb5a_4_k_cu_2d21a7754cuda3std6ranges3__45__cpo4swapE,(_ZN34_INTERNAL_3824fb5a_4_k_cu_2d21a7756thrust24THRUST_300001_SM_1000_NS8cuda_cub10par_nosyncE - _ZN34_INTERNAL_3824fb5a_4_k_cu_2d21a7754cuda3std6ranges3__45__cpo4swapE)
_ZN34_INTERNAL_3824fb5a_4_k_cu_2d21a7754cuda3std6ranges3__45__cpo4swapE:
	.zero		1
	.type		_ZN34_INTERNAL_3824fb5a_4_k_cu_2d21a7756thrust24THRUST_300001_SM_1000_NS8cuda_cub10par_nosyncE,@object
	.size		_ZN34_INTERNAL_3824fb5a_4_k_cu_2d21a7756thrust24THRUST_300001_SM_1000_NS8cuda_cub10par_nosyncE,(_ZN34_INTERNAL_3824fb5a_4_k_cu_2d21a7756thrust24THRUST_300001_SM_1000_NS12placeholders2_9E - _ZN34_INTERNAL_3824fb5a_4_k_cu_2d21a7756thrust24THRUST_300001_SM_1000_NS8cuda_cub10par_nosyncE)
_ZN34_INTERNAL_3824fb5a_4_k_cu_2d21a7756thrust24THRUST_300001_SM_1000_NS8cuda_cub10par_nosyncE:
	.zero		1
	.type		_ZN34_INTERNAL_3824fb5a_4_k_cu_2d21a7756thrust24THRUST_300001_SM_1000_NS12placeholders2_9E,@object
	.size		_ZN34_INTERNAL_3824fb5a_4_k_cu_2d21a7756thrust24THRUST_300001_SM_1000_NS12placeholders2_9E,(_ZN34_INTERNAL_3824fb5a_4_k_cu_2d21a7754cuda3std3__436_GLOBAL__N__3824fb5a_4_k_cu_2d21a7756ignoreE - _ZN34_INTERNAL_3824fb5a_4_k_cu_2d21a7756thrust24THRUST_300001_SM_1000_NS12placeholders2_9E)
_ZN34_INTERNAL_3824fb5a_4_k_cu_2d21a7756thrust24THRUST_300001_SM_1000_NS12placeholders2_9E:
	.zero		1
	.type		_ZN34_INTERNAL_3824fb5a_4_k_cu_2d21a7754cuda3std3__436_GLOBAL__N__3824fb5a_4_k_cu_2d21a7756ignoreE,@object
	.size		_ZN34_INTERNAL_3824fb5a_4_k_cu_2d21a7754cuda3std3__436_GLOBAL__N__3824fb5a_4_k_cu_2d21a7756ignoreE,(_ZN34_INTERNAL_3824fb5a_4_k_cu_2d21a7754cuda3std6ranges3__45__cpo4dataE - _ZN34_INTERNAL_3824fb5a_4_k_cu_2d21a7754cuda3std3__436_GLOBAL__N__3824fb5a_4_k_cu_2d21a7756ignoreE)
_ZN34_INTERNAL_3824fb5a_4_k_cu_2d21a7754cuda3std3__436_GLOBAL__N__3824fb5a_4_k_cu_2d21a7756ignoreE:
	.zero		1
	.type		_ZN34_INTERNAL_3824fb5a_4_k_cu_2d21a7754cuda3std6ranges3__45__cpo4dataE,@object
	.size		_ZN34_INTERNAL_3824fb5a_4_k_cu_2d21a7754cuda3std6ranges3__45__cpo4dataE,(_ZN34_INTERNAL_3824fb5a_4_k_cu_2d21a7756thrust24THRUST_300001_SM_1000_NS12placeholders2_1E - _ZN34_INTERNAL_3824fb5a_4_k_cu_2d21a7754cuda3std6ranges3__45__cpo4dataE)
_ZN34_INTERNAL_3824fb5a_4_k_cu_2d21a7754cuda3std6ranges3__45__cpo4dataE:
	.zero		1
	.type		_ZN34_INTERNAL_3824fb5a_4_k_cu_2d21a7756thrust24THRUST_300001_SM_1000_NS12placeholders2_1E,@object
	.size		_ZN34_INTERNAL_3824fb5a_4_k_cu_2d21a7756thrust24THRUST_300001_SM_1000_NS12placeholders2_1E,(_ZN34_INTERNAL_3824fb5a_4_k_cu_2d21a7754cuda3std3__45__cpo5beginE - _ZN34_INTERNAL_3824fb5a_4_k_cu_2d21a7756thrust24THRUST_300001_SM_1000_NS12placeholders2_1E)
_ZN34_INTERNAL_3824fb5a_4_k_cu_2d21a7756thrust24THRUST_300001_SM_1000_NS12placeholders2_1E:
	.zero		1
	.type		_ZN34_INTERNAL_3824fb5a_4_k_cu_2d21a7754cuda3std3__45__cpo5beginE,@object
	.size		_ZN34_INTERNAL_3824fb5a_4_k_cu_2d21a7754cuda3std3__45__cpo5beginE,(_ZN34_INTERNAL_3824fb5a_4_k_cu_2d21a7754cuda3std6ranges3__45__cpo5beginE - _ZN34_INTERNAL_3824fb5a_4_k_cu_2d21a7754cuda3std3__45__cpo5beginE)
_ZN34_INTERNAL_3824fb5a_4_k_cu_2d21a7754cuda3std3__45__cpo5beginE:
	.zero		1
	.type		_ZN34_INTERNAL_3824fb5a_4_k_cu_2d21a7754cuda3std6ranges3__45__cpo5beginE,@object
	.size		_ZN34_INTERNAL_3824fb5a_4_k_cu_2d21a7754cuda3std6ranges3__45__cpo5beginE,(_ZN34_INTERNAL_3824fb5a_4_k_cu_2d21a7756thrust24THRUST_300001_SM_1000_NS12placeholders2_5E - _ZN34_INTERNAL_3824fb5a_4_k_cu_2d21a7754cuda3std6ranges3__45__cpo5beginE)
_ZN34_INTERNAL_3824fb5a_4_k_cu_2d21a7754cuda3std6ranges3__45__cpo5beginE:
	.zero		1
	.type		_ZN34_INTERNAL_3824fb5a_4_k_cu_2d21a7756thrust24THRUST_300001_SM_1000_NS12placeholders2_5E,@object
	.size		_ZN34_INTERNAL_3824fb5a_4_k_cu_2d21a7756thrust24THRUST_300001_SM_1000_NS12placeholders2_5E,(_ZN34_INTERNAL_3824fb5a_4_k_cu_2d21a7754cuda3std3__45__cpo6rbeginE - _ZN34_INTERNAL_3824fb5a_4_k_cu_2d21a7756thrust24THRUST_300001_SM_1000_NS12placeholders2_5E)
_ZN34_INTERNAL_3824fb5a_4_k_cu_2d21a7756thrust24THRUST_300001_SM_1000_NS12placeholders2_5E:
	.zero		1
	.type		_ZN34_INTERNAL_3824fb5a_4_k_cu_2d21a7754cuda3std3__45__cpo6rbeginE,@object
	.size		_ZN34_INTERNAL_3824fb5a_4_k_cu_2d21a7754cuda3std3__45__cpo6rbeginE,(_ZN34_INTERNAL_3824fb5a_4_k_cu_2d21a7754cuda3std6ranges3__45__cpo7advanceE - _ZN34_INTERNAL_3824fb5a_4_k_cu_2d21a7754cuda3std3__45__cpo6rbeginE)
_ZN34_INTERNAL_3824fb5a_4_k_cu_2d21a7754cuda3std3__45__cpo6rbeginE:
	.zero		1
	.type		_ZN34_INTERNAL_3824fb5a_4_k_cu_2d21a7754cuda3std6ranges3__45__cpo7advanceE,@object
	.size		_ZN34_INTERNAL_3824fb5a_4_k_cu_2d21a7754cuda3std6ranges3__45__cpo7advanceE,(_ZN34_INTERNAL_3824fb5a_4_k_cu_2d21a7754cuda3std3__47nulloptE - _ZN34_INTERNAL_3824fb5a_4_k_cu_2d21a7754cuda3std6ranges3__45__cpo7advanceE)
_ZN34_INTERNAL_3824fb5a_4_k_cu_2d21a7754cuda3std6ranges3__45__cpo7advanceE:
	.zero		1
	.type		_ZN34_INTERNAL_3824fb5a_4_k_cu_2d21a7754cuda3std3__47nulloptE,@object
	.size		_ZN34_INTERNAL_3824fb5a_4_k_cu_2d21a7754cuda3std3__47nulloptE,(_ZN34_INTERNAL_3824fb5a_4_k_cu_2d21a7754cuda3std6ranges3__45__cpo8distanceE - _ZN34_INTERNAL_3824fb5a_4_k_cu_2d21a7754cuda3std3__47nulloptE)
_ZN34_INTERNAL_3824fb5a_4_k_cu_2d21a7754cuda3std3__47nulloptE:
	.zero		1
	.type		_ZN34_INTERNAL_3824fb5a_4_k_cu_2d21a7754cuda3std6ranges3__45__cpo8distanceE,@object
	.size		_ZN34_INTERNAL_3824fb5a_4_k_cu_2d21a7754cuda3std6ranges3__45__cpo8distanceE,(_ZN34_INTERNAL_3824fb5a_4_k_cu_2d21a7756thrust24THRUST_300001_SM_1000_NS12placeholders3_10E - _ZN34_INTERNAL_3824fb5a_4_k_cu_2d21a7754cuda3std6ranges3__45__cpo8distanceE)
_ZN34_INTERNAL_3824fb5a_4_k_cu_2d21a7754cuda3std6ranges3__45__cpo8distanceE:
	.zero		1
	.type		_ZN34_INTERNAL_3824fb5a_4_k_cu_2d21a7756thrust24THRUST_300001_SM_1000_NS12placeholders3_10E,@object
	.size		_ZN34_INTERNAL_3824fb5a_4_k_cu_2d21a7756thrust24THRUST_300001_SM_1000_NS12placeholders3_10E,(_ZN34_INTERNAL_3824fb5a_4_k_cu_2d21a7754cuda3std3__419piecewise_constructE - _ZN34_INTERNAL_3824fb5a_4_k_cu_2d21a7756thrust24THRUST_300001_SM_1000_NS12placeholders3_10E)
_ZN34_INTERNAL_3824fb5a_4_k_cu_2d21a7756thrust24THRUST_300001_SM_1000_NS12placeholders3_10E:
	.zero		1
	.type		_ZN34_INTERNAL_3824fb5a_4_k_cu_2d21a7754cuda3std3__419piecewise_constructE,@object
	.size		_ZN34_INTERNAL_3824fb5a_4_k_cu_2d21a7754cuda3std3__419piecewise_constructE,(_ZN34_INTERNAL_3824fb5a_4_k_cu_2d21a7754cuda3std6ranges3__45__cpo5cdataE - _ZN34_INTERNAL_3824fb5a_4_k_cu_2d21a7754cuda3std3__419piecewise_constructE)
_ZN34_INTERNAL_3824fb5a_4_k_cu_2d21a7754cuda3std3__419piecewise_constructE:
	.zero		1
	.type		_ZN34_INTERNAL_3824fb5a_4_k_cu_2d21a7754cuda3std6ranges3__45__cpo5cdataE,@object
	.size		_ZN34_INTERNAL_3824fb5a_4_k_cu_2d21a7754cuda3std6ranges3__45__cpo5cdataE,(_ZN34_INTERNAL_3824fb5a_4_k_cu_2d21a7756thrust24THRUST_300001_SM_1000_NS12placeholders2_2E - _ZN34_INTERNAL_3824fb5a_4_k_cu_2d21a7754cuda3std6ranges3__45__cpo5cdataE)
_ZN34_INTERNAL_3824fb5a_4_k_cu_2d21a7754cuda3std6ranges3__45__cpo5cdataE:
	.zero		1
	.type		_ZN34_INTERNAL_3824fb5a_4_k_cu_2d21a7756thrust24THRUST_300001_SM_1000_NS12placeholders2_2E,@object
	.size		_ZN34_INTERNAL_3824fb5a_4_k_cu_2d21a7756thrust24THRUST_300001_SM_1000_NS12placeholders2_2E,(_ZN34_INTERNAL_3824fb5a_4_k_cu_2d21a7754cuda3std3__45__cpo3endE - _ZN34_INTERNAL_3824fb5a_4_k_cu_2d21a7756thrust24THRUST_300001_SM_1000_NS12placeholders2_2E)
_ZN34_INTERNAL_3824fb5a_4_k_cu_2d21a7756thrust24THRUST_300001_SM_1000_NS12placeholders2_2E:
	.zero		1
	.type		_ZN34_INTERNAL_3824fb5a_4_k_cu_2d21a7754cuda3std3__45__cpo3endE,@object
	.size		_ZN34_INTERNAL_3824fb5a_4_k_cu_2d21a7754cuda3std3__45__cpo3endE,(_ZN34_INTERNAL_3824fb5a_4_k_cu_2d21a7754cuda3std6ranges3__45__cpo3endE - _ZN34_INTERNAL_3824fb5a_4_k_cu_2d21a7754cuda3std3__45__cpo3endE)
_ZN34_INTERNAL_3824fb5a_4_k_cu_2d21a7754cuda3std3__45__cpo3endE:
	.zero		1
	.type		_ZN34_INTERNAL_3824fb5a_4_k_cu_2d21a7754cuda3std6ranges3__45__cpo3endE,@object
	.size		_ZN34_INTERNAL_3824fb5a_4_k_cu_2d21a7754cuda3std6ranges3__45__cpo3endE,(_ZN34_INTERNAL_3824fb5a_4_k_cu_2d21a7756thrust24THRUST_300001_SM_1000_NS12placeholders2_6E - _ZN34_INTERNAL_3824fb5a_4_k_cu_2d21a7754cuda3std6ranges3__45__cpo3endE)
_ZN34_INTERNAL_3824fb5a_4_k_cu_2d21a7754cuda3std6ranges3__45__cpo3endE:
	.zero		1
	.type		_ZN34_INTERNAL_3824fb5a_4_k_cu_2d21a7756thrust24THRUST_300001_SM_1000_NS12placeholders2_6E,@object
	.size		_ZN34_INTERNAL_3824fb5a_4_k_cu_2d21a7756thrust24THRUST_300001_SM_1000_NS12placeholders2_6E,(_ZN34_INTERNAL_3824fb5a_4_k_cu_2d21a7754cuda3std3__45__cpo4rendE - _ZN34_INTERNAL_3824fb5a_4_k_cu_2d21a7756thrust24THRUST_300001_SM_1000_NS12placeholders2_6E)
_ZN34_INTERNAL_3824fb5a_4_k_cu_2d21a7756thrust24THRUST_300001_SM_1000_NS12placeholders2_6E:
	.zero		1
	.type		_ZN34_INTERNAL_3824fb5a_4_k_cu_2d21a7754cuda3std3__45__cpo4rendE,@object
	.size		_ZN34_INTERNAL_3824fb5a_4_k_cu_2d21a7754cuda3std3__45__cpo4rendE,(_ZN34_INTERNAL_3824fb5a_4_k_cu_2d21a7754cuda3std6ranges3__45__cpo9iter_swapE - _ZN34_INTERNAL_3824fb5a_4_k_cu_2d21a7754cuda3std3__45__cpo4rendE)
_ZN34_INTERNAL_3824fb5a_4_k_cu_2d21a7754cuda3std3__45__cpo4rendE:
	.zero		1
	.type		_ZN34_INTERNAL_3824fb5a_4_k_cu_2d21a7754cuda3std6ranges3__45__cpo9iter_swapE,@object
	.size		_ZN34_INTERNAL_3824fb5a_4_k_cu_2d21a7754cuda3std6ranges3__45__cpo9iter_swapE,(_ZN34_INTERNAL_3824fb5a_4_k_cu_2d21a7754cuda3std3__48unexpectE - _ZN34_INTERNAL_3824fb5a_4_k_cu_2d21a7754cuda3std6ranges3__45__cpo9iter_swapE)
_ZN34_INTERNAL_3824fb5a_4_k_cu_2d21a7754cuda3std6ranges3__45__cpo9iter_swapE:
	.zero		1
	.type		_ZN34_INTERNAL_3824fb5a_4_k_cu_2d21a7754cuda3std3__48unexpectE,@object
	.size		_ZN34_INTERNAL_3824fb5a_4_k_cu_2d21a7754cuda3std3__48unexpectE,(_ZN34_INTERNAL_3824fb5a_4_k_cu_2d21a7756thrust24THRUST_300001_SM_1000_NS8cuda_cub3parE - _ZN34_INTERNAL_3824fb5a_4_k_cu_2d21a7754cuda3std3__48unexpectE)
_ZN34_INTERNAL_3824fb5a_4_k_cu_2d21a7754cuda3std3__48unexpectE:
	.zero		1
	.type		_ZN34_INTERNAL_3824fb5a_4_k_cu_2d21a7756thrust24THRUST_300001_SM_1000_NS8cuda_cub3parE,@object
	.size		_ZN34_INTERNAL_3824fb5a_4_k_cu_2d21a7756thrust24THRUST_300001_SM_1000_NS8cuda_cub3parE,(_ZN34_INTERNAL_3824fb5a_4_k_cu_2d21a7756thrust24THRUST_300001_SM_1000_NS12placeholders2_4E - _ZN34_INTERNAL_3824fb5a_4_k_cu_2d21a7756thrust24THRUST_300001_SM_1000_NS8cuda_cub3parE)
_ZN34_INTERNAL_3824fb5a_4_k_cu_2d21a7756thrust24THRUST_300001_SM_1000_NS8cuda_cub3parE:
	.zero		1
	.type		_ZN34_INTERNAL_3824fb5a_4_k_cu_2d21a7756thrust24THRUST_300001_SM_1000_NS12placeholders2_4E,@object
	.size		_ZN34_INTERNAL_3824fb5a_4_k_cu_2d21a7756thrust24THRUST_300001_SM_1000_NS12placeholders2_4E,(_ZN34_INTERNAL_3824fb5a_4_k_cu_2d21a7754cuda3std3__45__cpo4cendE - _ZN34_INTERNAL_3824fb5a_4_k_cu_2d21a7756thrust24THRUST_300001_SM_1000_NS12placeholders2_4E)
_ZN34_INTERNAL_3824fb5a_4_k_cu_2d21a7756thrust24THRUST_300001_SM_1000_NS12placeholders2_4E:
	.zero		1
	.type		_ZN34_INTERNAL_3824fb5a_4_k_cu_2d21a7754cuda3std3__45__cpo4cendE,@object
	.size		_ZN34_INTERNAL_3824fb5a_4_k_cu_2d21a7754cuda3std3__45__cpo4cendE,(_ZN34_INTERNAL_3824fb5a_4_k_cu_2d21a7754cuda3std6ranges3__45__cpo4cendE - _ZN34_INTERNAL_3824fb5a_4_k_cu_2d21a7754cuda3std3__45__cpo4cendE)
_ZN34_INTERNAL_3824fb5a_4_k_cu_2d21a7754cuda3std3__45__cpo4cendE:
	.zero		1
	.type		_ZN34_INTERNAL_3824fb5a_4_k_cu_2d21a7754cuda3std6ranges3__45__cpo4cendE,@object
	.size		_ZN34_INTERNAL_3824fb5a_4_k_cu_2d21a7754cuda3std6ranges3__45__cpo4cendE,(_ZN34_INTERNAL_3824fb5a_4_k_cu_2d21a7754cuda3std3__420unreachable_sentinelE - _ZN34_INTERNAL_3824fb5a_4_k_cu_2d21a7754cuda3std6ranges3__45__cpo4cendE)
_ZN34_INTERNAL_3824fb5a_4_k_cu_2d21a7754cuda3std6ranges3__45__cpo4cendE:
	.zero		1
	.type		_ZN34_INTERNAL_3824fb5a_4_k_cu_2d21a7754cuda3std3__420unreachable_sentinelE,@object
	.size		_ZN34_INTERNAL_3824fb5a_4_k_cu_2d21a7754cuda3std3__420unreachable_sentinelE,(_ZN34_INTERNAL_3824fb5a_4_k_cu_2d21a7754cuda3std6ranges3__45__cpo5ssizeE - _ZN34_INTERNAL_3824fb5a_4_k_cu_2d21a7754cuda3std3__420unreachable_sentinelE)
_ZN34_INTERNAL_3824fb5a_4_k_cu_2d21a7754cuda3std3__420unreachable_sentinelE:
	.zero		1
	.type		_ZN34_INTERNAL_3824fb5a_4_k_cu_2d21a7754cuda3std6ranges3__45__cpo5ssizeE,@object
	.size		_ZN34_INTERNAL_3824fb5a_4_k_cu_2d21a7754cuda3std6ranges3__45__cpo5ssizeE,(_ZN34_INTERNAL_3824fb5a_4_k_cu_2d21a7756thrust24THRUST_300001_SM_1000_NS12placeholders2_8E - _ZN34_INTERNAL_3824fb5a_4_k_cu_2d21a7754cuda3std6ranges3__45__cpo5ssizeE)
_ZN34_INTERNAL_3824fb5a_4_k_cu_2d21a7754cuda3std6ranges3__45__cpo5ssizeE:
	.zero		1
	.type		_ZN34_INTERNAL_3824fb5a_4_k_cu_2d21a7756thrust24THRUST_300001_SM_1000_NS12placeholders2_8E,@object
	.size		_ZN34_INTERNAL_3824fb5a_4_k_cu_2d21a7756thrust24THRUST_300001_SM_1000_NS12placeholders2_8E,(_ZN34_INTERNAL_3824fb5a_4_k_cu_2d21a7754cuda3std3__45__cpo5crendE - _ZN34_INTERNAL_3824fb5a_4_k_cu_2d21a7756thrust24THRUST_300001_SM_1000_NS12placeholders2_8E)
_ZN34_INTERNAL_3824fb5a_4_k_cu_2d21a7756thrust24THRUST_300001_SM_1000_NS12placeholders2_8E:
	.zero		1
	.type		_ZN34_INTERNAL_3824fb5a_4_k_cu_2d21a7754cuda3std3__45__cpo5crendE,@object
	.size		_ZN34_INTERNAL_3824fb5a_4_k_cu_2d21a7754cuda3std3__45__cpo5crendE,(_ZN34_INTERNAL_3824fb5a_4_k_cu_2d21a7754cuda3std6ranges3__45__cpo4prevE - _ZN34_INTERNAL_3824fb5a_4_k_cu_2d21a7754cuda3std3__45__cpo5crendE)
_ZN34_INTERNAL_3824fb5a_4_k_cu_2d21a7754cuda3std3__45__cpo5crendE:
	.zero		1
	.type		_ZN34_INTERNAL_3824fb5a_4_k_cu_2d21a7754cuda3std6ranges3__45__cpo4prevE,@object
	.size		_ZN34_INTERNAL_3824fb5a_4_k_cu_2d21a7754cuda3std6ranges3__45__cpo4prevE,(_ZN34_INTERNAL_3824fb5a_4_k_cu_2d21a7754cuda3std6ranges3__45__cpo9iter_moveE - _ZN34_INTERNAL_3824fb5a_4_k_cu_2d21a7754cuda3std6ranges3__45__cpo4prevE)
_ZN34_INTERNAL_3824fb5a_4_k_cu_2d21a7754cuda3std6ranges3__45__cpo4prevE:
	.zero		1
	.type		_ZN34_INTERNAL_3824fb5a_4_k_cu_2d21a7754cuda3std6ranges3__45__cpo9iter_moveE,@object
	.size		_ZN34_INTERNAL_3824fb5a_4_k_cu_2d21a7754cuda3std6ranges3__45__cpo9iter_moveE,(_ZN34_INTERNAL_3824fb5a_4_k_cu_2d21a7756thrust24THRUST_300001_SM_1000_NS6system6detail10sequential3seqE - _ZN34_INTERNAL_3824fb5a_4_k_cu_2d21a7754cuda3std6ranges3__45__cpo9iter_moveE)
_ZN34_INTERNAL_3824fb5a_4_k_cu_2d21a7754cuda3std6ranges3__45__cpo9iter_moveE:
	.zero		1
	.type		_ZN34_INTERNAL_3824fb5a_4_k_cu_2d21a7756thrust24THRUST_300001_SM_1000_NS6system6detail10sequential3seqE,@object
	.size		_ZN34_INTERNAL_3824fb5a_4_k_cu_2d21a7756thrust24THRUST_300001_SM_1000_NS6system6detail10sequential3seqE,(.L_41 - _ZN34_INTERNAL_3824fb5a_4_k_cu_2d21a7756thrust24THRUST_300001_SM_1000_NS6system6detail10sequential3seqE)
_ZN34_INTERNAL_3824fb5a_4_k_cu_2d21a7756thrust24THRUST_300001_SM_1000_NS6system6detail10sequential3seqE:
	.zero		1
.L_41:


//--------------------- .nv.shared._ZN3cub18CUB_300001_SM_10006detail6reduce18DeviceReduceKernelINS2_10policy_hubIfyN4cuda3std3__44plusIfEEE10Policy1000EN6thrust24THRUST_300001_SM_1000_NS10device_ptrI10IndividualEEyS9_f14FitnessFunctorEEvT0_PT3_T1_NS0_13GridEvenShareISL_EET2_T4_ --------------------------
	.section	.nv.shared._ZN3cub18CUB_300001_SM_10006detail6reduce18DeviceReduceKernelINS2_10policy_hubIfyN4cuda3std3__44plusIfEEE10Policy1000EN6thrust24THRUST_300001_SM_1000_NS10device_ptrI10IndividualEEyS9_f14FitnessFunctorEEvT0_PT3_T1_NS0_13GridEvenShareISL_EET2_T4_,"aw",@nobits
	.sectionflags	@""
	.align	4
.nv.shared._ZN3cub18CUB_300001_SM_10006detail6reduce18DeviceReduceKernelINS2_10policy_hubIfyN4cuda3std3__44plusIfEEE10Policy1000EN6thrust24THRUST_300001_SM_1000_NS10device_ptrI10IndividualEEyS9_f14FitnessFunctorEEvT0_PT3_T1_NS0_13GridEvenShareISL_EET2_T4_:
	.zero		1068


//--------------------- .nv.shared._ZN3cub18CUB_300001_SM_10006detail6reduce28DeviceReduceSingleTileKernelINS2_10policy_hubIfyN4cuda3std3__44plusIfEEE10Policy1000EN6thrust24THRUST_300001_SM_1000_NS10device_ptrI10IndividualEEPfyS9_ff14FitnessFunctorEEvT0_T1_T2_T3_T4_T6_ --------------------------
	.section	.nv.shared._ZN3cub18CUB_300001_SM_10006detail6reduce28DeviceReduceSingleTileKernelINS2_10policy_hubIfyN4cuda3std3__44plusIfEEE10Policy1000EN6thrust24THRUST_300001_SM_1000_NS10device_ptrI10IndividualEEPfyS9_ff14FitnessFunctorEEvT0_T1_T2_T3_T4_T6_,"aw",@nobits
	.sectionflags	@""
	.align	4
.nv.shared._ZN3cub18CUB_300001_SM_10006detail6reduce28DeviceReduceSingleTileKernelINS2_10policy_hubIfyN4cuda3std3__44plusIfEEE10Policy1000EN6thrust24THRUST_300001_SM_1000_NS10device_ptrI10IndividualEEPfyS9_ff14FitnessFunctorEEvT0_T1_T2_T3_T4_T6_:
	.zero		1068


//--------------------- .nv.shared._ZN3cub18CUB_300001_SM_10006detail6reduce28DeviceReduceSingleTileKernelINS2_10policy_hubIfjN4cuda3std3__44plusIfEEE10Policy1000EPfSC_iS9_ffNS7_10__identityEEEvT0_T1_T2_T3_T4_T6_ --------------------------
	.section	.nv.shared._ZN3cub18CUB_300001_SM_10006detail6reduce28DeviceReduceSingleTileKernelINS2_10policy_hubIfjN4cuda3std3__44plusIfEEE10Policy1000EPfSC_iS9_ffNS7_10__identityEEEvT0_T1_T2_T3_T4_T6_,"aw",@nobits
	.sectionflags	@""
	.align	4
.nv.shared._ZN3cub18CUB_300001_SM_10006detail6reduce28DeviceReduceSingleTileKernelINS2_10policy_hubIfjN4cuda3std3__44plusIfEEE10Policy1000EPfSC_iS9_ffNS7_10__identityEEEvT0_T1_T2_T3_T4_T6_:
	.zero		1108


//--------------------- .nv.shared._ZN3cub18CUB_300001_SM_10006detail6reduce18DeviceReduceKernelINS2_10policy_hubIfjN4cuda3std3__44plusIfEEE10Policy1000EN6thrust24THRUST_300001_SM_1000_NS10device_ptrI10IndividualEEjS9_f14FitnessFunctorEEvT0_PT3_T1_NS0_13GridEvenShareISL_EET2_T4_ --------------------------
	.section	.nv.shared._ZN3cub18CUB_300001_SM_10006detail6reduce18DeviceReduceKernelINS2_10policy_hubIfjN4cuda3std3__44plusIfEEE10Policy1000EN6thrust24THRUST_300001_SM_1000_NS10device_ptrI10IndividualEEjS9_f14FitnessFunctorEEvT0_PT3_T1_NS0_13GridEvenShareISL_EET2_T4_,"aw",@nobits
	.sectionflags	@""
	.align	4
.nv.shared._ZN3cub18CUB_300001_SM_10006detail6reduce18DeviceReduceKernelINS2_10policy_hubIfjN4cuda3std3__44plusIfEEE10Policy1000EN6thrust24THRUST_300001_SM_1000_NS10device_ptrI10IndividualEEjS9_f14FitnessFunctorEEvT0_PT3_T1_NS0_13GridEvenShareISL_EET2_T4_:
	.zero		1108


//--------------------- .nv.shared._ZN3cub18CUB_300001_SM_10006detail6reduce28DeviceReduceSingleTileKernelINS2_10policy_hubIfjN4cuda3std3__44plusIfEEE10Policy1000EN6thrust24THRUST_300001_SM_1000_NS10device_ptrI10IndividualEEPfjS9_ff14FitnessFunctorEEvT0_T1_T2_T3_T4_T6_ --------------------------
	.section	.nv.shared._ZN3cub18CUB_300001_SM_10006detail6reduce28DeviceReduceSingleTileKernelINS2_10policy_hubIfjN4cuda3std3__44plusIfEEE10Policy1000EN6thrust24THRUST_300001_SM_1000_NS10device_ptrI10IndividualEEPfjS9_ff14FitnessFunctorEEvT0_T1_T2_T3_T4_T6_,"aw",@nobits
	.sectionflags	@""
	.align	4
.nv.shared._ZN3cub18CUB_300001_SM_10006detail6reduce28DeviceReduceSingleTileKernelINS2_10policy_hubIfjN4cuda3std3__44plusIfEEE10Policy1000EN6thrust24THRUST_300001_SM_1000_NS10device_ptrI10IndividualEEPfjS9_ff14FitnessFunctorEEvT0_T1_T2_T3_T4_T6_:
	.zero		1108


//--------------------- .nv.constant0._ZN3cub18CUB_300001_SM_10006detail6reduce28DeviceReduceSingleTileKernelINS2_10policy_hubIfyN4cuda3std3__44plusIfEEE10Policy1000EPfSC_iS9_ffNS7_10__identityEEEvT0_T1_T2_T3_T4_T6_ --------------------------
	.section	.nv.constant0._ZN3cub18CUB_300001_SM_10006detail6reduce28DeviceReduceSingleTileKernelINS2_10policy_hubIfyN4cuda3std3__44plusIfEEE10Policy1000EPfSC_iS9_ffNS7_10__identityEEEvT0_T1_T2_T3_T4_T6_,"a",@progbits
	.sectionflags	@""
	.align	4
.nv.constant0._ZN3cub18CUB_300001_SM_10006detail6reduce28DeviceReduceSingleTileKernelINS2_10policy_hubIfyN4cuda3std3__44plusIfEEE10Policy1000EPfSC_iS9_ffNS7_10__identityEEEvT0_T1_T2_T3_T4_T6_:
	.zero		925


//--------------------- .nv.constant0._ZN3cub18CUB_300001_SM_10006detail6reduce18DeviceReduceKernelINS2_10policy_hubIfyN4cuda3std3__44plusIfEEE10Policy1000EN6thrust24THRUST_300001_SM_1000_NS10device_ptrI10IndividualEEyS9_f14FitnessFunctorEEvT0_PT3_T1_NS0_13GridEvenShareISL_EET2_T4_ --------------------------
	.section	.nv.constant0._ZN3cub18CUB_300001_SM_10006detail6reduce18DeviceReduceKernelINS2_10policy_hubIfyN4cuda3std3__44plusIfEEE10Policy1000EN6thrust24THRUST_300001_SM_1000_NS10device_ptrI10IndividualEEyS9_f14FitnessFunctorEEvT0_PT3_T1_NS0_13GridEvenShareISL_EET2_T4_,"a",@progbits
	.sectionflags	@""
	.align	4
.nv.constant0._ZN3cub18CUB_300001_SM_10006detail6reduce18DeviceReduceKernelINS2_10policy_hubIfyN4cuda3std3__44plusIfEEE10Policy1000EN6thrust24THRUST_300001_SM_1000_NS10device_ptrI10IndividualEEyS9_f14FitnessFunctorEEvT0_PT3_T1_NS0_13GridEvenShareISL_EET2_T4_:
	.zero		994


//--------------------- .nv.constant0._ZN3cub18CUB_300001_SM_10006detail6reduce28DeviceReduceSingleTileKernelINS2_10policy_hubIfyN4cuda3std3__44plusIfEEE10Policy1000EN6thrust24THRUST_300001_SM_1000_NS10device_ptrI10IndividualEEPfyS9_ff14FitnessFunctorEEvT0_T1_T2_T3_T4_T6_ --------------------------
	.section	.nv.constant0._ZN3cub18CUB_300001_SM_10006detail6reduce28DeviceReduceSingleTileKernelINS2_10policy_hubIfyN4cuda3std3__44plusIfEEE10Policy1000EN6thrust24THRUST_300001_SM_1000_NS10device_ptrI10IndividualEEPfyS9_ff14FitnessFunctorEEvT0_T1_T2_T3_T4_T6_,"a",@progbits
	.sectionflags	@""
	.align	4
.nv.constant0._ZN3cub18CUB_300001_SM_10006detail6reduce28DeviceReduceSingleTileKernelINS2_10policy_hubIfyN4cuda3std3__44plusIfEEE10Policy1000EN6thrust24THRUST_300001_SM_1000_NS10device_ptrI10IndividualEEPfyS9_ff14FitnessFunctorEEvT0_T1_T2_T3_T4_T6_:
	.zero		929


//--------------------- .nv.constant0._ZN3cub18CUB_300001_SM_10006detail6reduce28DeviceReduceSingleTileKernelINS2_10policy_hubIfjN4cuda3std3__44plusIfEEE10Policy1000EPfSC_iS9_ffNS7_10__identityEEEvT0_T1_T2_T3_T4_T6_ --------------------------
	.section	.nv.constant0._ZN3cub18CUB_300001_SM_10006detail6reduce28DeviceReduceSingleTileKernelINS2_10policy_hubIfjN4cuda3std3__44plusIfEEE10Policy1000EPfSC_iS9_ffNS7_10__identityEEEvT0_T1_T2_T3_T4_T6_,"a",@progbits
	.sectionflags	@""
	.align	4
.nv.constant0._ZN3cub18CUB_300001_SM_10006detail6reduce28DeviceReduceSingleTileKernelINS2_10policy_hubIfjN4cuda3std3__44plusIfEEE10Policy1000EPfSC_iS9_ffNS7_10__identityEEEvT0_T1_T2_T3_T4_T6_:
	.zero		925


//--------------------- .nv.constant0._ZN3cub18CUB_300001_SM_10006detail6reduce18DeviceReduceKernelINS2_10policy_hubIfjN4cuda3std3__44plusIfEEE10Policy1000EN6thrust24THRUST_300001_SM_1000_NS10device_ptrI10IndividualEEjS9_f14FitnessFunctorEEvT0_PT3_T1_NS0_13GridEvenShareISL_EET2_T4_ --------------------------
	.section	.nv.constant0._ZN3cub18CUB_300001_SM_10006detail6reduce18DeviceReduceKernelINS2_10policy_hubIfjN4cuda3std3__44plusIfEEE10Policy1000EN6thrust24THRUST_300001_SM_1000_NS10device_ptrI10IndividualEEjS9_f14FitnessFunctorEEvT0_PT3_T1_NS0_13GridEvenShareISL_EET2_T4_,"a",@progbits
	.sectionflags	@""
	.align	4
.nv.constant0._ZN3cub18CUB_300001_SM_10006detail6reduce18DeviceReduceKernelINS2_10policy_hubIfjN4cuda3std3__44plusIfEEE10Policy1000EN6thrust24THRUST_300001_SM_1000_NS10device_ptrI10IndividualEEjS9_f14FitnessFunctorEEvT0_PT3_T1_NS0_13GridEvenShareISL_EET2_T4_:
	.zero		958


//--------------------- .nv.constant0._ZN3cub18CUB_300001_SM_10006detail6reduce28DeviceReduceSingleTileKernelINS2_10policy_hubIfjN4cuda3std3__44plusIfEEE10Policy1000EN6thrust24THRUST_300001_SM_1000_NS10device_ptrI10IndividualEEPfjS9_ff14FitnessFunctorEEvT0_T1_T2_T3_T4_T6_ --------------------------
	.section	.nv.constant0._ZN3cub18CUB_300001_SM_10006detail6reduce28DeviceReduceSingleTileKernelINS2_10policy_hubIfjN4cuda3std3__44plusIfEEE10Policy1000EN6thrust24THRUST_300001_SM_1000_NS10device_ptrI10IndividualEEPfjS9_ff14FitnessFunctorEEvT0_T1_T2_T3_T4_T6_,"a",@progbits
	.sectionflags	@""
	.align	4
.nv.constant0._ZN3cub18CUB_300001_SM_10006detail6reduce28DeviceReduceSingleTileKernelINS2_10policy_hubIfjN4cuda3std3__44plusIfEEE10Policy1000EN6thrust24THRUST_300001_SM_1000_NS10device_ptrI10IndividualEEPfjS9_ff14FitnessFunctorEEvT0_T1_T2_T3_T4_T6_:
	.zero		925


//--------------------- .nv.constant0._ZN3cub18CUB_300001_SM_10006detail11EmptyKernelIvEEvv --------------------------
	.section	.nv.constant0._ZN3cub18CUB_300001_SM_10006detail11EmptyKernelIvEEvv,"a",@progbits
	.sectionflags	@""
	.align	4
.nv.constant0._ZN3cub18CUB_300001_SM_10006detail11EmptyKernelIvEEvv:
	.zero		896


//--------------------- .nv.constant0._Z11replacementP10IndividualS0_ --------------------------
	.section	.nv.constant0._Z11replacementP10IndividualS0_,"a",@progbits
	.sectionflags	@""
	.align	4
.nv.constant0._Z11replacementP10IndividualS0_:
	.zero		912


//--------------------- .nv.constant0._Z8mutationP10IndividualP17curandStateXORWOW --------------------------
	.section	.nv.constant0._Z8mutationP10IndividualP17curandStateXORWOW,"a",@progbits
	.sectionflags	@""
	.align	4
.nv.constant0._Z8mutationP10IndividualP17curandStateXORWOW:
	.zero		912


//--------------------- .nv.constant0._Z9crossoverP10IndividualS0_P17curandStateXORWOW --------------------------
	.section	.nv.constant0._Z9crossoverP10IndividualS0_P17curandStateXORWOW,"a",@progbits
	.sectionflags	@""
	.align	4
.nv.constant0._Z9crossoverP10IndividualS0_P17curandStateXORWOW:
	.zero		920


//--------------------- .nv.constant0._Z9selectionP10IndividualS0_fP17curandStateXORWOW --------------------------
	.section	.nv.constant0._Z9selectionP10IndividualS0_fP17curandStateXORWOW,"a",@progbits
	.sectionflags	@""
	.align	4
.nv.constant0._Z9selectionP10IndividualS0_fP17curandStateXORWOW:
	.zero		928


//--------------------- .nv.constant0._Z16calculateFitnessP10Individual --------------------------
	.section	.nv.constant0._Z16calculateFitnessP10Individual,"a",@progbits
	.sectionflags	@""
	.align	4
.nv.constant0._Z16calculateFitnessP10Individual:
	.zero		904


//--------------------- .nv.constant0._Z14initPopulationP10IndividualP17curandStateXORWOW --------------------------
	.section	.nv.constant0._Z14initPopulationP10IndividualP17curandStateXORWOW,"a",@progbits
	.sectionflags	@""
	.align	4
.nv.constant0._Z14initPopulationP10IndividualP17curandStateXORWOW:
	.zero		912


//--------------------- .nv.constant0._Z10initCurandP17curandStateXORWOWm --------------------------
	.section	.nv.constant0._Z10initCurandP17curandStateXORWOWm,"a",@progbits
	.sectionflags	@""
	.align	4
.nv.constant0._Z10initCurandP17curandStateXORWOWm:
	.zero		912


//--------------------- SYMBOLS --------------------------

	.type		.nv.reservedSmem.offset0,@object
	.size		.nv.reservedSmem.offset0,0x4
	.type		.nv.reservedSmem.cap,@object
	.size		.nv.reservedSmem.cap,0x4
